//
// Generated by NVIDIA NVVM Compiler
//
// Compiler Build ID: CL-36424714
// Cuda compilation tools, release 13.0, V13.0.88
// Based on NVVM 20.0.0
//

.version 9.0
.target sm_100
.address_size 64

	// .globl	_Z10sumReduce1IiEvPT_S1_j
.extern .shared .align 16 .b8 __smem_d[];
.extern .shared .align 16 .b8 __smem[];

.visible .entry _Z10sumReduce1IiEvPT_S1_j(
	.param .u64 .ptr .align 1 _Z10sumReduce1IiEvPT_S1_j_param_0,
	.param .u64 .ptr .align 1 _Z10sumReduce1IiEvPT_S1_j_param_1,
	.param .u32 _Z10sumReduce1IiEvPT_S1_j_param_2
)
{
	.reg .pred 	%p<6>;
	.reg .b32 	%r<25>;
	.reg .b64 	%rd<9>;

	ld.param.u64 	%rd1, [_Z10sumReduce1IiEvPT_S1_j_param_0];
	ld.param.u64 	%rd2, [_Z10sumReduce1IiEvPT_S1_j_param_1];
	ld.param.u32 	%r11, [_Z10sumReduce1IiEvPT_S1_j_param_2];
	mov.u32 	%r1, %tid.x;
	mov.u32 	%r2, %ctaid.x;
	mov.u32 	%r3, %ntid.x;
	mad.lo.s32 	%r4, %r2, %r3, %r1;
	setp.ge.u32 	%p1, %r4, %r11;
	mov.b32 	%r23, 0;
	@%p1 bra 	$L__BB0_2;
	cvta.to.global.u64 	%rd3, %rd1;
	mul.wide.u32 	%rd4, %r4, 4;
	add.s64 	%rd5, %rd3, %rd4;
	ld.global.u32 	%r23, [%rd5];
$L__BB0_2:
	shl.b32 	%r12, %r1, 2;
	mov.u32 	%r13, __smem;
	add.s32 	%r7, %r13, %r12;
	st.shared.u32 	[%r7], %r23;
	bar.sync 	0;
	setp.lt.u32 	%p2, %r3, 2;
	@%p2 bra 	$L__BB0_7;
	mov.b32 	%r24, 1;
$L__BB0_4:
	shl.b32 	%r9, %r24, 1;
	add.s32 	%r15, %r9, -1;
	and.b32  	%r16, %r15, %r1;
	setp.ne.s32 	%p3, %r16, 0;
	@%p3 bra 	$L__BB0_6;
	shl.b32 	%r17, %r24, 2;
	add.s32 	%r18, %r7, %r17;
	ld.shared.u32 	%r19, [%r18];
	ld.shared.u32 	%r20, [%r7];
	add.s32 	%r21, %r20, %r19;
	st.shared.u32 	[%r7], %r21;
$L__BB0_6:
	bar.sync 	0;
	setp.lt.u32 	%p4, %r9, %r3;
	mov.u32 	%r24, %r9;
	@%p4 bra 	$L__BB0_4;
$L__BB0_7:
	setp.ne.s32 	%p5, %r1, 0;
	@%p5 bra 	$L__BB0_9;
	ld.shared.u32 	%r22, [__smem];
	cvta.to.global.u64 	%rd6, %rd2;
	mul.wide.u32 	%rd7, %r2, 4;
	add.s64 	%rd8, %rd6, %rd7;
	st.global.u32 	[%rd8], %r22;
$L__BB0_9:
	ret;

}
	// .globl	_Z10sumReduce2IiEvPT_S1_j
.visible .entry _Z10sumReduce2IiEvPT_S1_j(
	.param .u64 .ptr .align 1 _Z10sumReduce2IiEvPT_S1_j_param_0,
	.param .u64 .ptr .align 1 _Z10sumReduce2IiEvPT_S1_j_param_1,
	.param .u32 _Z10sumReduce2IiEvPT_S1_j_param_2
)
{
	.reg .pred 	%p<6>;
	.reg .b32 	%r<28>;
	.reg .b64 	%rd<9>;

	ld.param.u64 	%rd1, [_Z10sumReduce2IiEvPT_S1_j_param_0];
	ld.param.u64 	%rd2, [_Z10sumReduce2IiEvPT_S1_j_param_1];
	ld.param.u32 	%r11, [_Z10sumReduce2IiEvPT_S1_j_param_2];
	mov.u32 	%r1, %tid.x;
	mov.u32 	%r2, %ctaid.x;
	mov.u32 	%r3, %ntid.x;
	mad.lo.s32 	%r4, %r2, %r3, %r1;
	setp.ge.u32 	%p1, %r4, %r11;
	mov.b32 	%r26, 0;
	@%p1 bra 	$L__BB1_2;
	cvta.to.global.u64 	%rd3, %rd1;
	mul.wide.u32 	%rd4, %r4, 4;
	add.s64 	%rd5, %rd3, %rd4;
	ld.global.u32 	%r26, [%rd5];
$L__BB1_2:
	shl.b32 	%r12, %r1, 2;
	mov.u32 	%r13, __smem;
	add.s32 	%r14, %r13, %r12;
	st.shared.u32 	[%r14], %r26;
	bar.sync 	0;
	setp.lt.u32 	%p2, %r3, 2;
	@%p2 bra 	$L__BB1_7;
	mov.b32 	%r27, 1;
$L__BB1_4:
	shl.b32 	%r8, %r27, 1;
	mul.lo.s32 	%r9, %r8, %r1;
	setp.ge.u32 	%p3, %r9, %r3;
	@%p3 bra 	$L__BB1_6;
	add.s32 	%r16, %r9, %r27;
	shl.b32 	%r17, %r16, 2;
	add.s32 	%r19, %r13, %r17;
	ld.shared.u32 	%r20, [%r19];
	shl.b32 	%r21, %r9, 2;
	add.s32 	%r22, %r13, %r21;
	ld.shared.u32 	%r23, [%r22];
	add.s32 	%r24, %r23, %r20;
	st.shared.u32 	[%r22], %r24;
$L__BB1_6:
	bar.sync 	0;
	setp.lt.u32 	%p4, %r8, %r3;
	mov.u32 	%r27, %r8;
	@%p4 bra 	$L__BB1_4;
$L__BB1_7:
	setp.ne.s32 	%p5, %r1, 0;
	@%p5 bra 	$L__BB1_9;
	ld.shared.u32 	%r25, [__smem];
	cvta.to.global.u64 	%rd6, %rd2;
	mul.wide.u32 	%rd7, %r2, 4;
	add.s64 	%rd8, %rd6, %rd7;
	st.global.u32 	[%rd8], %r25;
$L__BB1_9:
	ret;

}
	// .globl	_Z10sumReduce3IiEvPT_S1_j
.visible .entry _Z10sumReduce3IiEvPT_S1_j(
	.param .u64 .ptr .align 1 _Z10sumReduce3IiEvPT_S1_j_param_0,
	.param .u64 .ptr .align 1 _Z10sumReduce3IiEvPT_S1_j_param_1,
	.param .u32 _Z10sumReduce3IiEvPT_S1_j_param_2
)
{
	.reg .pred 	%p<6>;
	.reg .b32 	%r<22>;
	.reg .b64 	%rd<9>;

	ld.param.u64 	%rd1, [_Z10sumReduce3IiEvPT_S1_j_param_0];
	ld.param.u64 	%rd2, [_Z10sumReduce3IiEvPT_S1_j_param_1];
	ld.param.u32 	%r11, [_Z10sumReduce3IiEvPT_S1_j_param_2];
	mov.u32 	%r1, %tid.x;
	mov.u32 	%r2, %ctaid.x;
	mov.u32 	%r21, %ntid.x;
	mad.lo.s32 	%r4, %r2, %r21, %r1;
	setp.ge.u32 	%p1, %r4, %r11;
	mov.b32 	%r20, 0;
	@%p1 bra 	$L__BB2_2;
	cvta.to.global.u64 	%rd3, %rd1;
	mul.wide.u32 	%rd4, %r4, 4;
	add.s64 	%rd5, %rd3, %rd4;
	ld.global.u32 	%r20, [%rd5];
$L__BB2_2:
	shl.b32 	%r12, %r1, 2;
	mov.u32 	%r13, __smem;
	add.s32 	%r7, %r13, %r12;
	st.shared.u32 	[%r7], %r20;
	bar.sync 	0;
	setp.lt.u32 	%p2, %r21, 2;
	@%p2 bra 	$L__BB2_6;
$L__BB2_3:
	shr.u32 	%r9, %r21, 1;
	setp.ge.u32 	%p3, %r1, %r9;
	@%p3 bra 	$L__BB2_5;
	shl.b32 	%r14, %r9, 2;
	add.s32 	%r15, %r7, %r14;
	ld.shared.u32 	%r16, [%r15];
	ld.shared.u32 	%r17, [%r7];
	add.s32 	%r18, %r17, %r16;
	st.shared.u32 	[%r7], %r18;
$L__BB2_5:
	bar.sync 	0;
	setp.gt.u32 	%p4, %r21, 3;
	mov.u32 	%r21, %r9;
	@%p4 bra 	$L__BB2_3;
$L__BB2_6:
	setp.ne.s32 	%p5, %r1, 0;
	@%p5 bra 	$L__BB2_8;
	ld.shared.u32 	%r19, [__smem];
	cvta.to.global.u64 	%rd6, %rd2;
	mul.wide.u32 	%rd7, %r2, 4;
	add.s64 	%rd8, %rd6, %rd7;
	st.global.u32 	[%rd8], %r19;
$L__BB2_8:
	ret;

}
	// .globl	_Z10sumReduce4IiEvPT_S1_j
.visible .entry _Z10sumReduce4IiEvPT_S1_j(
	.param .u64 .ptr .align 1 _Z10sumReduce4IiEvPT_S1_j_param_0,
	.param .u64 .ptr .align 1 _Z10sumReduce4IiEvPT_S1_j_param_1,
	.param .u32 _Z10sumReduce4IiEvPT_S1_j_param_2
)
{
	.reg .pred 	%p<7>;
	.reg .b32 	%r<33>;
	.reg .b64 	%rd<11>;

	ld.param.u64 	%rd3, [_Z10sumReduce4IiEvPT_S1_j_param_0];
	ld.param.u64 	%rd2, [_Z10sumReduce4IiEvPT_S1_j_param_1];
	ld.param.u32 	%r17, [_Z10sumReduce4IiEvPT_S1_j_param_2];
	cvta.to.global.u64 	%rd1, %rd3;
	mov.u32 	%r1, %tid.x;
	mov.u32 	%r2, %ctaid.x;
	mov.u32 	%r29, %ntid.x;
	mul.lo.s32 	%r19, %r29, %r2;
	shl.b32 	%r20, %r19, 1;
	add.s32 	%r4, %r20, %r1;
	setp.ge.u32 	%p1, %r4, %r17;
	mov.b32 	%r31, 0;
	@%p1 bra 	$L__BB3_2;
	mul.wide.u32 	%rd4, %r4, 4;
	add.s64 	%rd5, %rd1, %rd4;
	ld.global.u32 	%r31, [%rd5];
$L__BB3_2:
	add.s32 	%r7, %r4, %r29;
	setp.ge.u32 	%p2, %r7, %r17;
	@%p2 bra 	$L__BB3_4;
	mul.wide.u32 	%rd6, %r7, 4;
	add.s64 	%rd7, %rd1, %rd6;
	ld.global.u32 	%r21, [%rd7];
	add.s32 	%r31, %r21, %r31;
$L__BB3_4:
	shl.b32 	%r22, %r1, 2;
	mov.u32 	%r23, __smem;
	add.s32 	%r10, %r23, %r22;
	st.shared.u32 	[%r10], %r31;
	bar.sync 	0;
	setp.lt.u32 	%p3, %r29, 2;
	@%p3 bra 	$L__BB3_8;
$L__BB3_5:
	shr.u32 	%r13, %r29, 1;
	setp.ge.u32 	%p4, %r1, %r13;
	@%p4 bra 	$L__BB3_7;
	shl.b32 	%r24, %r13, 2;
	add.s32 	%r25, %r10, %r24;
	ld.shared.u32 	%r26, [%r25];
	add.s32 	%r31, %r26, %r31;
	st.shared.u32 	[%r10], %r31;
$L__BB3_7:
	bar.sync 	0;
	setp.gt.u32 	%p5, %r29, 3;
	mov.u32 	%r29, %r13;
	@%p5 bra 	$L__BB3_5;
$L__BB3_8:
	setp.ne.s32 	%p6, %r1, 0;
	@%p6 bra 	$L__BB3_10;
	cvta.to.global.u64 	%rd8, %rd2;
	mul.wide.u32 	%rd9, %r2, 4;
	add.s64 	%rd10, %rd8, %rd9;
	st.global.u32 	[%rd10], %r31;
$L__BB3_10:
	ret;

}
	// .globl	_Z10sumReduce5IiLj512EEvPT_S1_j
.visible .entry _Z10sumReduce5IiLj512EEvPT_S1_j(
	.param .u64 .ptr .align 1 _Z10sumReduce5IiLj512EEvPT_S1_j_param_0,
	.param .u64 .ptr .align 1 _Z10sumReduce5IiLj512EEvPT_S1_j_param_1,
	.param .u32 _Z10sumReduce5IiLj512EEvPT_S1_j_param_2
)
{
	.reg .pred 	%p<13>;
	.reg .b32 	%r<54>;
	.reg .b64 	%rd<11>;

	ld.param.u64 	%rd3, [_Z10sumReduce5IiLj512EEvPT_S1_j_param_0];
	ld.param.u64 	%rd2, [_Z10sumReduce5IiLj512EEvPT_S1_j_param_1];
	ld.param.u32 	%r20, [_Z10sumReduce5IiLj512EEvPT_S1_j_param_2];
	cvta.to.global.u64 	%rd1, %rd3;
	mov.u32 	%r1, %tid.x;
	mov.u32 	%r2, %ctaid.x;
	mov.u32 	%r3, %ntid.x;
	mul.lo.s32 	%r22, %r3, %r2;
	shl.b32 	%r23, %r22, 1;
	add.s32 	%r4, %r23, %r1;
	setp.ge.u32 	%p1, %r4, %r20;
	mov.b32 	%r51, 0;
	@%p1 bra 	$L__BB4_2;
	mul.wide.u32 	%rd4, %r4, 4;
	add.s64 	%rd5, %rd1, %rd4;
	ld.global.u32 	%r51, [%rd5];
$L__BB4_2:
	add.s32 	%r7, %r4, 512;
	setp.ge.u32 	%p2, %r7, %r20;
	@%p2 bra 	$L__BB4_4;
	mul.wide.u32 	%rd6, %r7, 4;
	add.s64 	%rd7, %rd1, %rd6;
	ld.global.u32 	%r24, [%rd7];
	add.s32 	%r51, %r24, %r51;
$L__BB4_4:
	shl.b32 	%r25, %r1, 2;
	mov.u32 	%r26, __smem;
	add.s32 	%r10, %r26, %r25;
	st.shared.u32 	[%r10], %r51;
	barrier.sync 	0;
	setp.lt.u32 	%p3, %r3, 66;
	@%p3 bra 	$L__BB4_9;
	mov.u32 	%r49, %r3;
$L__BB4_6:
	shr.u32 	%r13, %r49, 1;
	setp.ge.u32 	%p4, %r1, %r13;
	@%p4 bra 	$L__BB4_8;
	shl.b32 	%r27, %r13, 2;
	add.s32 	%r28, %r10, %r27;
	ld.shared.u32 	%r29, [%r28];
	add.s32 	%r51, %r29, %r51;
	st.shared.u32 	[%r10], %r51;
$L__BB4_8:
	barrier.sync 	0;
	setp.gt.u32 	%p5, %r49, 131;
	mov.u32 	%r49, %r13;
	@%p5 bra 	$L__BB4_6;
$L__BB4_9:
	mov.u32 	%r30, %tid.y;
	mov.u32 	%r31, %tid.z;
	mov.u32 	%r32, %ntid.y;
	mad.lo.s32 	%r33, %r31, %r32, %r30;
	mul.lo.s32 	%r17, %r33, %r3;
	add.s32 	%r34, %r17, %r1;
	setp.gt.u32 	%p6, %r34, 31;
	@%p6 bra 	$L__BB4_11;
	ld.shared.u32 	%r35, [%r10+128];
	add.s32 	%r36, %r35, %r51;
	shfl.sync.down.b32	%r37|%p7, %r36, 16, 31, -1;
	add.s32 	%r38, %r37, %r36;
	shfl.sync.down.b32	%r39|%p8, %r38, 8, 31, -1;
	add.s32 	%r40, %r39, %r38;
	shfl.sync.down.b32	%r41|%p9, %r40, 4, 31, -1;
	add.s32 	%r42, %r41, %r40;
	shfl.sync.down.b32	%r43|%p10, %r42, 2, 31, -1;
	add.s32 	%r44, %r43, %r42;
	shfl.sync.down.b32	%r45|%p11, %r44, 1, 31, -1;
	add.s32 	%r51, %r45, %r44;
$L__BB4_11:
	or.b32  	%r46, %r17, %r1;
	setp.ne.s32 	%p12, %r46, 0;
	@%p12 bra 	$L__BB4_13;
	cvta.to.global.u64 	%rd8, %rd2;
	mul.wide.u32 	%rd9, %r2, 4;
	add.s64 	%rd10, %rd8, %rd9;
	st.global.u32 	[%rd10], %r51;
$L__BB4_13:
	ret;

}
	// .globl	_Z10sumReduce5IiLj256EEvPT_S1_j
.visible .entry _Z10sumReduce5IiLj256EEvPT_S1_j(
	.param .u64 .ptr .align 1 _Z10sumReduce5IiLj256EEvPT_S1_j_param_0,
	.param .u64 .ptr .align 1 _Z10sumReduce5IiLj256EEvPT_S1_j_param_1,
	.param .u32 _Z10sumReduce5IiLj256EEvPT_S1_j_param_2
)
{
	.reg .pred 	%p<13>;
	.reg .b32 	%r<54>;
	.reg .b64 	%rd<11>;

	ld.param.u64 	%rd3, [_Z10sumReduce5IiLj256EEvPT_S1_j_param_0];
	ld.param.u64 	%rd2, [_Z10sumReduce5IiLj256EEvPT_S1_j_param_1];
	ld.param.u32 	%r20, [_Z10sumReduce5IiLj256EEvPT_S1_j_param_2];
	cvta.to.global.u64 	%rd1, %rd3;
	mov.u32 	%r1, %tid.x;
	mov.u32 	%r2, %ctaid.x;
	mov.u32 	%r3, %ntid.x;
	mul.lo.s32 	%r22, %r3, %r2;
	shl.b32 	%r23, %r22, 1;
	add.s32 	%r4, %r23, %r1;
	setp.ge.u32 	%p1, %r4, %r20;
	mov.b32 	%r51, 0;
	@%p1 bra 	$L__BB5_2;
	mul.wide.u32 	%rd4, %r4, 4;
	add.s64 	%rd5, %rd1, %rd4;
	ld.global.u32 	%r51, [%rd5];
$L__BB5_2:
	add.s32 	%r7, %r4, 256;
	setp.ge.u32 	%p2, %r7, %r20;
	@%p2 bra 	$L__BB5_4;
	mul.wide.u32 	%rd6, %r7, 4;
	add.s64 	%rd7, %rd1, %rd6;
	ld.global.u32 	%r24, [%rd7];
	add.s32 	%r51, %r24, %r51;
$L__BB5_4:
	shl.b32 	%r25, %r1, 2;
	mov.u32 	%r26, __smem;
	add.s32 	%r10, %r26, %r25;
	st.shared.u32 	[%r10], %r51;
	barrier.sync 	0;
	setp.lt.u32 	%p3, %r3, 66;
	@%p3 bra 	$L__BB5_9;
	mov.u32 	%r49, %r3;
$L__BB5_6:
	shr.u32 	%r13, %r49, 1;
	setp.ge.u32 	%p4, %r1, %r13;
	@%p4 bra 	$L__BB5_8;
	shl.b32 	%r27, %r13, 2;
	add.s32 	%r28, %r10, %r27;
	ld.shared.u32 	%r29, [%r28];
	add.s32 	%r51, %r29, %r51;
	st.shared.u32 	[%r10], %r51;
$L__BB5_8:
	barrier.sync 	0;
	setp.gt.u32 	%p5, %r49, 131;
	mov.u32 	%r49, %r13;
	@%p5 bra 	$L__BB5_6;
$L__BB5_9:
	mov.u32 	%r30, %tid.y;
	mov.u32 	%r31, %tid.z;
	mov.u32 	%r32, %ntid.y;
	mad.lo.s32 	%r33, %r31, %r32, %r30;
	mul.lo.s32 	%r17, %r33, %r3;
	add.s32 	%r34, %r17, %r1;
	setp.gt.u32 	%p6, %r34, 31;
	@%p6 bra 	$L__BB5_11;
	ld.shared.u32 	%r35, [%r10+128];
	add.s32 	%r36, %r35, %r51;
	shfl.sync.down.b32	%r37|%p7, %r36, 16, 31, -1;
	add.s32 	%r38, %r37, %r36;
	shfl.sync.down.b32	%r39|%p8, %r38, 8, 31, -1;
	add.s32 	%r40, %r39, %r38;
	shfl.sync.down.b32	%r41|%p9, %r40, 4, 31, -1;
	add.s32 	%r42, %r41, %r40;
	shfl.sync.down.b32	%r43|%p10, %r42, 2, 31, -1;
	add.s32 	%r44, %r43, %r42;
	shfl.sync.down.b32	%r45|%p11, %r44, 1, 31, -1;
	add.s32 	%r51, %r45, %r44;
$L__BB5_11:
	or.b32  	%r46, %r17, %r1;
	setp.ne.s32 	%p12, %r46, 0;
	@%p12 bra 	$L__BB5_13;
	cvta.to.global.u64 	%rd8, %rd2;
	mul.wide.u32 	%rd9, %r2, 4;
	add.s64 	%rd10, %rd8, %rd9;
	st.global.u32 	[%rd10], %r51;
$L__BB5_13:
	ret;

}
	// .globl	_Z10sumReduce5IiLj128EEvPT_S1_j
.visible .entry _Z10sumReduce5IiLj128EEvPT_S1_j(
	.param .u64 .ptr .align 1 _Z10sumReduce5IiLj128EEvPT_S1_j_param_0,
	.param .u64 .ptr .align 1 _Z10sumReduce5IiLj128EEvPT_S1_j_param_1,
	.param .u32 _Z10sumReduce5IiLj128EEvPT_S1_j_param_2
)
{
	.reg .pred 	%p<13>;
	.reg .b32 	%r<54>;
	.reg .b64 	%rd<11>;

	ld.param.u64 	%rd3, [_Z10sumReduce5IiLj128EEvPT_S1_j_param_0];
	ld.param.u64 	%rd2, [_Z10sumReduce5IiLj128EEvPT_S1_j_param_1];
	ld.param.u32 	%r20, [_Z10sumReduce5IiLj128EEvPT_S1_j_param_2];
	cvta.to.global.u64 	%rd1, %rd3;
	mov.u32 	%r1, %tid.x;
	mov.u32 	%r2, %ctaid.x;
	mov.u32 	%r3, %ntid.x;
	mul.lo.s32 	%r22, %r3, %r2;
	shl.b32 	%r23, %r22, 1;
	add.s32 	%r4, %r23, %r1;
	setp.ge.u32 	%p1, %r4, %r20;
	mov.b32 	%r51, 0;
	@%p1 bra 	$L__BB6_2;
	mul.wide.u32 	%rd4, %r4, 4;
	add.s64 	%rd5, %rd1, %rd4;
	ld.global.u32 	%r51, [%rd5];
$L__BB6_2:
	add.s32 	%r7, %r4, 128;
	setp.ge.u32 	%p2, %r7, %r20;
	@%p2 bra 	$L__BB6_4;
	mul.wide.u32 	%rd6, %r7, 4;
	add.s64 	%rd7, %rd1, %rd6;
	ld.global.u32 	%r24, [%rd7];
	add.s32 	%r51, %r24, %r51;
$L__BB6_4:
	shl.b32 	%r25, %r1, 2;
	mov.u32 	%r26, __smem;
	add.s32 	%r10, %r26, %r25;
	st.shared.u32 	[%r10], %r51;
	barrier.sync 	0;
	setp.lt.u32 	%p3, %r3, 66;
	@%p3 bra 	$L__BB6_9;
	mov.u32 	%r49, %r3;
$L__BB6_6:
	shr.u32 	%r13, %r49, 1;
	setp.ge.u32 	%p4, %r1, %r13;
	@%p4 bra 	$L__BB6_8;
	shl.b32 	%r27, %r13, 2;
	add.s32 	%r28, %r10, %r27;
	ld.shared.u32 	%r29, [%r28];
	add.s32 	%r51, %r29, %r51;
	st.shared.u32 	[%r10], %r51;
$L__BB6_8:
	barrier.sync 	0;
	setp.gt.u32 	%p5, %r49, 131;
	mov.u32 	%r49, %r13;
	@%p5 bra 	$L__BB6_6;
$L__BB6_9:
	mov.u32 	%r30, %tid.y;
	mov.u32 	%r31, %tid.z;
	mov.u32 	%r32, %ntid.y;
	mad.lo.s32 	%r33, %r31, %r32, %r30;
	mul.lo.s32 	%r17, %r33, %r3;
	add.s32 	%r34, %r17, %r1;
	setp.gt.u32 	%p6, %r34, 31;
	@%p6 bra 	$L__BB6_11;
	ld.shared.u32 	%r35, [%r10+128];
	add.s32 	%r36, %r35, %r51;
	shfl.sync.down.b32	%r37|%p7, %r36, 16, 31, -1;
	add.s32 	%r38, %r37, %r36;
	shfl.sync.down.b32	%r39|%p8, %r38, 8, 31, -1;
	add.s32 	%r40, %r39, %r38;
	shfl.sync.down.b32	%r41|%p9, %r40, 4, 31, -1;
	add.s32 	%r42, %r41, %r40;
	shfl.sync.down.b32	%r43|%p10, %r42, 2, 31, -1;
	add.s32 	%r44, %r43, %r42;
	shfl.sync.down.b32	%r45|%p11, %r44, 1, 31, -1;
	add.s32 	%r51, %r45, %r44;
$L__BB6_11:
	or.b32  	%r46, %r17, %r1;
	setp.ne.s32 	%p12, %r46, 0;
	@%p12 bra 	$L__BB6_13;
	cvta.to.global.u64 	%rd8, %rd2;
	mul.wide.u32 	%rd9, %r2, 4;
	add.s64 	%rd10, %rd8, %rd9;
	st.global.u32 	[%rd10], %r51;
$L__BB6_13:
	ret;

}
	// .globl	_Z10sumReduce5IiLj64EEvPT_S1_j
.visible .entry _Z10sumReduce5IiLj64EEvPT_S1_j(
	.param .u64 .ptr .align 1 _Z10sumReduce5IiLj64EEvPT_S1_j_param_0,
	.param .u64 .ptr .align 1 _Z10sumReduce5IiLj64EEvPT_S1_j_param_1,
	.param .u32 _Z10sumReduce5IiLj64EEvPT_S1_j_param_2
)
{
	.reg .pred 	%p<13>;
	.reg .b32 	%r<54>;
	.reg .b64 	%rd<11>;

	ld.param.u64 	%rd3, [_Z10sumReduce5IiLj64EEvPT_S1_j_param_0];
	ld.param.u64 	%rd2, [_Z10sumReduce5IiLj64EEvPT_S1_j_param_1];
	ld.param.u32 	%r20, [_Z10sumReduce5IiLj64EEvPT_S1_j_param_2];
	cvta.to.global.u64 	%rd1, %rd3;
	mov.u32 	%r1, %tid.x;
	mov.u32 	%r2, %ctaid.x;
	mov.u32 	%r3, %ntid.x;
	mul.lo.s32 	%r22, %r3, %r2;
	shl.b32 	%r23, %r22, 1;
	add.s32 	%r4, %r23, %r1;
	setp.ge.u32 	%p1, %r4, %r20;
	mov.b32 	%r51, 0;
	@%p1 bra 	$L__BB7_2;
	mul.wide.u32 	%rd4, %r4, 4;
	add.s64 	%rd5, %rd1, %rd4;
	ld.global.u32 	%r51, [%rd5];
$L__BB7_2:
	add.s32 	%r7, %r4, 64;
	setp.ge.u32 	%p2, %r7, %r20;
	@%p2 bra 	$L__BB7_4;
	mul.wide.u32 	%rd6, %r7, 4;
	add.s64 	%rd7, %rd1, %rd6;
	ld.global.u32 	%r24, [%rd7];
	add.s32 	%r51, %r24, %r51;
$L__BB7_4:
	shl.b32 	%r25, %r1, 2;
	mov.u32 	%r26, __smem;
	add.s32 	%r10, %r26, %r25;
	st.shared.u32 	[%r10], %r51;
	barrier.sync 	0;
	setp.lt.u32 	%p3, %r3, 66;
	@%p3 bra 	$L__BB7_9;
	mov.u32 	%r49, %r3;
$L__BB7_6:
	shr.u32 	%r13, %r49, 1;
	setp.ge.u32 	%p4, %r1, %r13;
	@%p4 bra 	$L__BB7_8;
	shl.b32 	%r27, %r13, 2;
	add.s32 	%r28, %r10, %r27;
	ld.shared.u32 	%r29, [%r28];
	add.s32 	%r51, %r29, %r51;
	st.shared.u32 	[%r10], %r51;
$L__BB7_8:
	barrier.sync 	0;
	setp.gt.u32 	%p5, %r49, 131;
	mov.u32 	%r49, %r13;
	@%p5 bra 	$L__BB7_6;
$L__BB7_9:
	mov.u32 	%r30, %tid.y;
	mov.u32 	%r31, %tid.z;
	mov.u32 	%r32, %ntid.y;
	mad.lo.s32 	%r33, %r31, %r32, %r30;
	mul.lo.s32 	%r17, %r33, %r3;
	add.s32 	%r34, %r17, %r1;
	setp.gt.u32 	%p6, %r34, 31;
	@%p6 bra 	$L__BB7_11;
	ld.shared.u32 	%r35, [%r10+128];
	add.s32 	%r36, %r35, %r51;
	shfl.sync.down.b32	%r37|%p7, %r36, 16, 31, -1;
	add.s32 	%r38, %r37, %r36;
	shfl.sync.down.b32	%r39|%p8, %r38, 8, 31, -1;
	add.s32 	%r40, %r39, %r38;
	shfl.sync.down.b32	%r41|%p9, %r40, 4, 31, -1;
	add.s32 	%r42, %r41, %r40;
	shfl.sync.down.b32	%r43|%p10, %r42, 2, 31, -1;
	add.s32 	%r44, %r43, %r42;
	shfl.sync.down.b32	%r45|%p11, %r44, 1, 31, -1;
	add.s32 	%r51, %r45, %r44;
$L__BB7_11:
	or.b32  	%r46, %r17, %r1;
	setp.ne.s32 	%p12, %r46, 0;
	@%p12 bra 	$L__BB7_13;
	cvta.to.global.u64 	%rd8, %rd2;
	mul.wide.u32 	%rd9, %r2, 4;
	add.s64 	%rd10, %rd8, %rd9;
	st.global.u32 	[%rd10], %r51;
$L__BB7_13:
	ret;

}
	// .globl	_Z10sumReduce5IiLj32EEvPT_S1_j
.visible .entry _Z10sumReduce5IiLj32EEvPT_S1_j(
	.param .u64 .ptr .align 1 _Z10sumReduce5IiLj32EEvPT_S1_j_param_0,
	.param .u64 .ptr .align 1 _Z10sumReduce5IiLj32EEvPT_S1_j_param_1,
	.param .u32 _Z10sumReduce5IiLj32EEvPT_S1_j_param_2
)
{
	.reg .pred 	%p<13>;
	.reg .b32 	%r<52>;
	.reg .b64 	%rd<11>;

	ld.param.u64 	%rd3, [_Z10sumReduce5IiLj32EEvPT_S1_j_param_0];
	ld.param.u64 	%rd2, [_Z10sumReduce5IiLj32EEvPT_S1_j_param_1];
	ld.param.u32 	%r20, [_Z10sumReduce5IiLj32EEvPT_S1_j_param_2];
	cvta.to.global.u64 	%rd1, %rd3;
	mov.u32 	%r1, %tid.x;
	mov.u32 	%r2, %ctaid.x;
	mov.u32 	%r3, %ntid.x;
	mul.lo.s32 	%r22, %r3, %r2;
	shl.b32 	%r23, %r22, 1;
	add.s32 	%r4, %r23, %r1;
	setp.ge.u32 	%p1, %r4, %r20;
	mov.b32 	%r49, 0;
	@%p1 bra 	$L__BB8_2;
	mul.wide.u32 	%rd4, %r4, 4;
	add.s64 	%rd5, %rd1, %rd4;
	ld.global.u32 	%r49, [%rd5];
$L__BB8_2:
	add.s32 	%r7, %r4, 32;
	setp.ge.u32 	%p2, %r7, %r20;
	@%p2 bra 	$L__BB8_4;
	mul.wide.u32 	%rd6, %r7, 4;
	add.s64 	%rd7, %rd1, %rd6;
	ld.global.u32 	%r24, [%rd7];
	add.s32 	%r49, %r24, %r49;
$L__BB8_4:
	shl.b32 	%r25, %r1, 2;
	mov.u32 	%r26, __smem;
	add.s32 	%r10, %r26, %r25;
	st.shared.u32 	[%r10], %r49;
	barrier.sync 	0;
	setp.lt.u32 	%p3, %r3, 66;
	@%p3 bra 	$L__BB8_9;
	mov.u32 	%r47, %r3;
$L__BB8_6:
	shr.u32 	%r13, %r47, 1;
	setp.ge.u32 	%p4, %r1, %r13;
	@%p4 bra 	$L__BB8_8;
	shl.b32 	%r27, %r13, 2;
	add.s32 	%r28, %r10, %r27;
	ld.shared.u32 	%r29, [%r28];
	add.s32 	%r49, %r29, %r49;
	st.shared.u32 	[%r10], %r49;
$L__BB8_8:
	barrier.sync 	0;
	setp.gt.u32 	%p5, %r47, 131;
	mov.u32 	%r47, %r13;
	@%p5 bra 	$L__BB8_6;
$L__BB8_9:
	mov.u32 	%r30, %tid.y;
	mov.u32 	%r31, %tid.z;
	mov.u32 	%r32, %ntid.y;
	mad.lo.s32 	%r33, %r31, %r32, %r30;
	mul.lo.s32 	%r17, %r33, %r3;
	add.s32 	%r34, %r17, %r1;
	setp.gt.u32 	%p6, %r34, 31;
	@%p6 bra 	$L__BB8_11;
	shfl.sync.down.b32	%r35|%p7, %r49, 16, 31, -1;
	add.s32 	%r36, %r35, %r49;
	shfl.sync.down.b32	%r37|%p8, %r36, 8, 31, -1;
	add.s32 	%r38, %r37, %r36;
	shfl.sync.down.b32	%r39|%p9, %r38, 4, 31, -1;
	add.s32 	%r40, %r39, %r38;
	shfl.sync.down.b32	%r41|%p10, %r40, 2, 31, -1;
	add.s32 	%r42, %r41, %r40;
	shfl.sync.down.b32	%r43|%p11, %r42, 1, 31, -1;
	add.s32 	%r49, %r43, %r42;
$L__BB8_11:
	or.b32  	%r44, %r17, %r1;
	setp.ne.s32 	%p12, %r44, 0;
	@%p12 bra 	$L__BB8_13;
	cvta.to.global.u64 	%rd8, %rd2;
	mul.wide.u32 	%rd9, %r2, 4;
	add.s64 	%rd10, %rd8, %rd9;
	st.global.u32 	[%rd10], %r49;
$L__BB8_13:
	ret;

}
	// .globl	_Z10sumReduce5IiLj16EEvPT_S1_j
.visible .entry _Z10sumReduce5IiLj16EEvPT_S1_j(
	.param .u64 .ptr .align 1 _Z10sumReduce5IiLj16EEvPT_S1_j_param_0,
	.param .u64 .ptr .align 1 _Z10sumReduce5IiLj16EEvPT_S1_j_param_1,
	.param .u32 _Z10sumReduce5IiLj16EEvPT_S1_j_param_2
)
{
	.reg .pred 	%p<13>;
	.reg .b32 	%r<52>;
	.reg .b64 	%rd<11>;

	ld.param.u64 	%rd3, [_Z10sumReduce5IiLj16EEvPT_S1_j_param_0];
	ld.param.u64 	%rd2, [_Z10sumReduce5IiLj16EEvPT_S1_j_param_1];
	ld.param.u32 	%r20, [_Z10sumReduce5IiLj16EEvPT_S1_j_param_2];
	cvta.to.global.u64 	%rd1, %rd3;
	mov.u32 	%r1, %tid.x;
	mov.u32 	%r2, %ctaid.x;
	mov.u32 	%r3, %ntid.x;
	mul.lo.s32 	%r22, %r3, %r2;
	shl.b32 	%r23, %r22, 1;
	add.s32 	%r4, %r23, %r1;
	setp.ge.u32 	%p1, %r4, %r20;
	mov.b32 	%r49, 0;
	@%p1 bra 	$L__BB9_2;
	mul.wide.u32 	%rd4, %r4, 4;
	add.s64 	%rd5, %rd1, %rd4;
	ld.global.u32 	%r49, [%rd5];
$L__BB9_2:
	add.s32 	%r7, %r4, 16;
	setp.ge.u32 	%p2, %r7, %r20;
	@%p2 bra 	$L__BB9_4;
	mul.wide.u32 	%rd6, %r7, 4;
	add.s64 	%rd7, %rd1, %rd6;
	ld.global.u32 	%r24, [%rd7];
	add.s32 	%r49, %r24, %r49;
$L__BB9_4:
	shl.b32 	%r25, %r1, 2;
	mov.u32 	%r26, __smem;
	add.s32 	%r10, %r26, %r25;
	st.shared.u32 	[%r10], %r49;
	barrier.sync 	0;
	setp.lt.u32 	%p3, %r3, 66;
	@%p3 bra 	$L__BB9_9;
	mov.u32 	%r47, %r3;
$L__BB9_6:
	shr.u32 	%r13, %r47, 1;
	setp.ge.u32 	%p4, %r1, %r13;
	@%p4 bra 	$L__BB9_8;
	shl.b32 	%r27, %r13, 2;
	add.s32 	%r28, %r10, %r27;
	ld.shared.u32 	%r29, [%r28];
	add.s32 	%r49, %r29, %r49;
	st.shared.u32 	[%r10], %r49;
$L__BB9_8:
	barrier.sync 	0;
	setp.gt.u32 	%p5, %r47, 131;
	mov.u32 	%r47, %r13;
	@%p5 bra 	$L__BB9_6;
$L__BB9_9:
	mov.u32 	%r30, %tid.y;
	mov.u32 	%r31, %tid.z;
	mov.u32 	%r32, %ntid.y;
	mad.lo.s32 	%r33, %r31, %r32, %r30;
	mul.lo.s32 	%r17, %r33, %r3;
	add.s32 	%r34, %r17, %r1;
	setp.gt.u32 	%p6, %r34, 31;
	@%p6 bra 	$L__BB9_11;
	shfl.sync.down.b32	%r35|%p7, %r49, 16, 31, -1;
	add.s32 	%r36, %r35, %r49;
	shfl.sync.down.b32	%r37|%p8, %r36, 8, 31, -1;
	add.s32 	%r38, %r37, %r36;
	shfl.sync.down.b32	%r39|%p9, %r38, 4, 31, -1;
	add.s32 	%r40, %r39, %r38;
	shfl.sync.down.b32	%r41|%p10, %r40, 2, 31, -1;
	add.s32 	%r42, %r41, %r40;
	shfl.sync.down.b32	%r43|%p11, %r42, 1, 31, -1;
	add.s32 	%r49, %r43, %r42;
$L__BB9_11:
	or.b32  	%r44, %r17, %r1;
	setp.ne.s32 	%p12, %r44, 0;
	@%p12 bra 	$L__BB9_13;
	cvta.to.global.u64 	%rd8, %rd2;
	mul.wide.u32 	%rd9, %r2, 4;
	add.s64 	%rd10, %rd8, %rd9;
	st.global.u32 	[%rd10], %r49;
$L__BB9_13:
	ret;

}
	// .globl	_Z10sumReduce5IiLj8EEvPT_S1_j
.visible .entry _Z10sumReduce5IiLj8EEvPT_S1_j(
	.param .u64 .ptr .align 1 _Z10sumReduce5IiLj8EEvPT_S1_j_param_0,
	.param .u64 .ptr .align 1 _Z10sumReduce5IiLj8EEvPT_S1_j_param_1,
	.param .u32 _Z10sumReduce5IiLj8EEvPT_S1_j_param_2
)
{
	.reg .pred 	%p<13>;
	.reg .b32 	%r<52>;
	.reg .b64 	%rd<11>;

	ld.param.u64 	%rd3, [_Z10sumReduce5IiLj8EEvPT_S1_j_param_0];
	ld.param.u64 	%rd2, [_Z10sumReduce5IiLj8EEvPT_S1_j_param_1];
	ld.param.u32 	%r20, [_Z10sumReduce5IiLj8EEvPT_S1_j_param_2];
	cvta.to.global.u64 	%rd1, %rd3;
	mov.u32 	%r1, %tid.x;
	mov.u32 	%r2, %ctaid.x;
	mov.u32 	%r3, %ntid.x;
	mul.lo.s32 	%r22, %r3, %r2;
	shl.b32 	%r23, %r22, 1;
	add.s32 	%r4, %r23, %r1;
	setp.ge.u32 	%p1, %r4, %r20;
	mov.b32 	%r49, 0;
	@%p1 bra 	$L__BB10_2;
	mul.wide.u32 	%rd4, %r4, 4;
	add.s64 	%rd5, %rd1, %rd4;
	ld.global.u32 	%r49, [%rd5];
$L__BB10_2:
	add.s32 	%r7, %r4, 8;
	setp.ge.u32 	%p2, %r7, %r20;
	@%p2 bra 	$L__BB10_4;
	mul.wide.u32 	%rd6, %r7, 4;
	add.s64 	%rd7, %rd1, %rd6;
	ld.global.u32 	%r24, [%rd7];
	add.s32 	%r49, %r24, %r49;
$L__BB10_4:
	shl.b32 	%r25, %r1, 2;
	mov.u32 	%r26, __smem;
	add.s32 	%r10, %r26, %r25;
	st.shared.u32 	[%r10], %r49;
	barrier.sync 	0;
	setp.lt.u32 	%p3, %r3, 66;
	@%p3 bra 	$L__BB10_9;
	mov.u32 	%r47, %r3;
$L__BB10_6:
	shr.u32 	%r13, %r47, 1;
	setp.ge.u32 	%p4, %r1, %r13;
	@%p4 bra 	$L__BB10_8;
	shl.b32 	%r27, %r13, 2;
	add.s32 	%r28, %r10, %r27;
	ld.shared.u32 	%r29, [%r28];
	add.s32 	%r49, %r29, %r49;
	st.shared.u32 	[%r10], %r49;
$L__BB10_8:
	barrier.sync 	0;
	setp.gt.u32 	%p5, %r47, 131;
	mov.u32 	%r47, %r13;
	@%p5 bra 	$L__BB10_6;
$L__BB10_9:
	mov.u32 	%r30, %tid.y;
	mov.u32 	%r31, %tid.z;
	mov.u32 	%r32, %ntid.y;
	mad.lo.s32 	%r33, %r31, %r32, %r30;
	mul.lo.s32 	%r17, %r33, %r3;
	add.s32 	%r34, %r17, %r1;
	setp.gt.u32 	%p6, %r34, 31;
	@%p6 bra 	$L__BB10_11;
	shfl.sync.down.b32	%r35|%p7, %r49, 16, 31, -1;
	add.s32 	%r36, %r35, %r49;
	shfl.sync.down.b32	%r37|%p8, %r36, 8, 31, -1;
	add.s32 	%r38, %r37, %r36;
	shfl.sync.down.b32	%r39|%p9, %r38, 4, 31, -1;
	add.s32 	%r40, %r39, %r38;
	shfl.sync.down.b32	%r41|%p10, %r40, 2, 31, -1;
	add.s32 	%r42, %r41, %r40;
	shfl.sync.down.b32	%r43|%p11, %r42, 1, 31, -1;
	add.s32 	%r49, %r43, %r42;
$L__BB10_11:
	or.b32  	%r44, %r17, %r1;
	setp.ne.s32 	%p12, %r44, 0;
	@%p12 bra 	$L__BB10_13;
	cvta.to.global.u64 	%rd8, %rd2;
	mul.wide.u32 	%rd9, %r2, 4;
	add.s64 	%rd10, %rd8, %rd9;
	st.global.u32 	[%rd10], %r49;
$L__BB10_13:
	ret;

}
	// .globl	_Z10sumReduce5IiLj4EEvPT_S1_j
.visible .entry _Z10sumReduce5IiLj4EEvPT_S1_j(
	.param .u64 .ptr .align 1 _Z10sumReduce5IiLj4EEvPT_S1_j_param_0,
	.param .u64 .ptr .align 1 _Z10sumReduce5IiLj4EEvPT_S1_j_param_1,
	.param .u32 _Z10sumReduce5IiLj4EEvPT_S1_j_param_2
)
{
	.reg .pred 	%p<13>;
	.reg .b32 	%r<52>;
	.reg .b64 	%rd<11>;

	ld.param.u64 	%rd3, [_Z10sumReduce5IiLj4EEvPT_S1_j_param_0];
	ld.param.u64 	%rd2, [_Z10sumReduce5IiLj4EEvPT_S1_j_param_1];
	ld.param.u32 	%r20, [_Z10sumReduce5IiLj4EEvPT_S1_j_param_2];
	cvta.to.global.u64 	%rd1, %rd3;
	mov.u32 	%r1, %tid.x;
	mov.u32 	%r2, %ctaid.x;
	mov.u32 	%r3, %ntid.x;
	mul.lo.s32 	%r22, %r3, %r2;
	shl.b32 	%r23, %r22, 1;
	add.s32 	%r4, %r23, %r1;
	setp.ge.u32 	%p1, %r4, %r20;
	mov.b32 	%r49, 0;
	@%p1 bra 	$L__BB11_2;
	mul.wide.u32 	%rd4, %r4, 4;
	add.s64 	%rd5, %rd1, %rd4;
	ld.global.u32 	%r49, [%rd5];
$L__BB11_2:
	add.s32 	%r7, %r4, 4;
	setp.ge.u32 	%p2, %r7, %r20;
	@%p2 bra 	$L__BB11_4;
	mul.wide.u32 	%rd6, %r7, 4;
	add.s64 	%rd7, %rd1, %rd6;
	ld.global.u32 	%r24, [%rd7];
	add.s32 	%r49, %r24, %r49;
$L__BB11_4:
	shl.b32 	%r25, %r1, 2;
	mov.u32 	%r26, __smem;
	add.s32 	%r10, %r26, %r25;
	st.shared.u32 	[%r10], %r49;
	barrier.sync 	0;
	setp.lt.u32 	%p3, %r3, 66;
	@%p3 bra 	$L__BB11_9;
	mov.u32 	%r47, %r3;
$L__BB11_6:
	shr.u32 	%r13, %r47, 1;
	setp.ge.u32 	%p4, %r1, %r13;
	@%p4 bra 	$L__BB11_8;
	shl.b32 	%r27, %r13, 2;
	add.s32 	%r28, %r10, %r27;
	ld.shared.u32 	%r29, [%r28];
	add.s32 	%r49, %r29, %r49;
	st.shared.u32 	[%r10], %r49;
$L__BB11_8:
	barrier.sync 	0;
	setp.gt.u32 	%p5, %r47, 131;
	mov.u32 	%r47, %r13;
	@%p5 bra 	$L__BB11_6;
$L__BB11_9:
	mov.u32 	%r30, %tid.y;
	mov.u32 	%r31, %tid.z;
	mov.u32 	%r32, %ntid.y;
	mad.lo.s32 	%r33, %r31, %r32, %r30;
	mul.lo.s32 	%r17, %r33, %r3;
	add.s32 	%r34, %r17, %r1;
	setp.gt.u32 	%p6, %r34, 31;
	@%p6 bra 	$L__BB11_11;
	shfl.sync.down.b32	%r35|%p7, %r49, 16, 31, -1;
	add.s32 	%r36, %r35, %r49;
	shfl.sync.down.b32	%r37|%p8, %r36, 8, 31, -1;
	add.s32 	%r38, %r37, %r36;
	shfl.sync.down.b32	%r39|%p9, %r38, 4, 31, -1;
	add.s32 	%r40, %r39, %r38;
	shfl.sync.down.b32	%r41|%p10, %r40, 2, 31, -1;
	add.s32 	%r42, %r41, %r40;
	shfl.sync.down.b32	%r43|%p11, %r42, 1, 31, -1;
	add.s32 	%r49, %r43, %r42;
$L__BB11_11:
	or.b32  	%r44, %r17, %r1;
	setp.ne.s32 	%p12, %r44, 0;
	@%p12 bra 	$L__BB11_13;
	cvta.to.global.u64 	%rd8, %rd2;
	mul.wide.u32 	%rd9, %r2, 4;
	add.s64 	%rd10, %rd8, %rd9;
	st.global.u32 	[%rd10], %r49;
$L__BB11_13:
	ret;

}
	// .globl	_Z10sumReduce5IiLj2EEvPT_S1_j
.visible .entry _Z10sumReduce5IiLj2EEvPT_S1_j(
	.param .u64 .ptr .align 1 _Z10sumReduce5IiLj2EEvPT_S1_j_param_0,
	.param .u64 .ptr .align 1 _Z10sumReduce5IiLj2EEvPT_S1_j_param_1,
	.param .u32 _Z10sumReduce5IiLj2EEvPT_S1_j_param_2
)
{
	.reg .pred 	%p<13>;
	.reg .b32 	%r<52>;
	.reg .b64 	%rd<11>;

	ld.param.u64 	%rd3, [_Z10sumReduce5IiLj2EEvPT_S1_j_param_0];
	ld.param.u64 	%rd2, [_Z10sumReduce5IiLj2EEvPT_S1_j_param_1];
	ld.param.u32 	%r20, [_Z10sumReduce5IiLj2EEvPT_S1_j_param_2];
	cvta.to.global.u64 	%rd1, %rd3;
	mov.u32 	%r1, %tid.x;
	mov.u32 	%r2, %ctaid.x;
	mov.u32 	%r3, %ntid.x;
	mul.lo.s32 	%r22, %r3, %r2;
	shl.b32 	%r23, %r22, 1;
	add.s32 	%r4, %r23, %r1;
	setp.ge.u32 	%p1, %r4, %r20;
	mov.b32 	%r49, 0;
	@%p1 bra 	$L__BB12_2;
	mul.wide.u32 	%rd4, %r4, 4;
	add.s64 	%rd5, %rd1, %rd4;
	ld.global.u32 	%r49, [%rd5];
$L__BB12_2:
	add.s32 	%r7, %r4, 2;
	setp.ge.u32 	%p2, %r7, %r20;
	@%p2 bra 	$L__BB12_4;
	mul.wide.u32 	%rd6, %r7, 4;
	add.s64 	%rd7, %rd1, %rd6;
	ld.global.u32 	%r24, [%rd7];
	add.s32 	%r49, %r24, %r49;
$L__BB12_4:
	shl.b32 	%r25, %r1, 2;
	mov.u32 	%r26, __smem;
	add.s32 	%r10, %r26, %r25;
	st.shared.u32 	[%r10], %r49;
	barrier.sync 	0;
	setp.lt.u32 	%p3, %r3, 66;
	@%p3 bra 	$L__BB12_9;
	mov.u32 	%r47, %r3;
$L__BB12_6:
	shr.u32 	%r13, %r47, 1;
	setp.ge.u32 	%p4, %r1, %r13;
	@%p4 bra 	$L__BB12_8;
	shl.b32 	%r27, %r13, 2;
	add.s32 	%r28, %r10, %r27;
	ld.shared.u32 	%r29, [%r28];
	add.s32 	%r49, %r29, %r49;
	st.shared.u32 	[%r10], %r49;
$L__BB12_8:
	barrier.sync 	0;
	setp.gt.u32 	%p5, %r47, 131;
	mov.u32 	%r47, %r13;
	@%p5 bra 	$L__BB12_6;
$L__BB12_9:
	mov.u32 	%r30, %tid.y;
	mov.u32 	%r31, %tid.z;
	mov.u32 	%r32, %ntid.y;
	mad.lo.s32 	%r33, %r31, %r32, %r30;
	mul.lo.s32 	%r17, %r33, %r3;
	add.s32 	%r34, %r17, %r1;
	setp.gt.u32 	%p6, %r34, 31;
	@%p6 bra 	$L__BB12_11;
	shfl.sync.down.b32	%r35|%p7, %r49, 16, 31, -1;
	add.s32 	%r36, %r35, %r49;
	shfl.sync.down.b32	%r37|%p8, %r36, 8, 31, -1;
	add.s32 	%r38, %r37, %r36;
	shfl.sync.down.b32	%r39|%p9, %r38, 4, 31, -1;
	add.s32 	%r40, %r39, %r38;
	shfl.sync.down.b32	%r41|%p10, %r40, 2, 31, -1;
	add.s32 	%r42, %r41, %r40;
	shfl.sync.down.b32	%r43|%p11, %r42, 1, 31, -1;
	add.s32 	%r49, %r43, %r42;
$L__BB12_11:
	or.b32  	%r44, %r17, %r1;
	setp.ne.s32 	%p12, %r44, 0;
	@%p12 bra 	$L__BB12_13;
	cvta.to.global.u64 	%rd8, %rd2;
	mul.wide.u32 	%rd9, %r2, 4;
	add.s64 	%rd10, %rd8, %rd9;
	st.global.u32 	[%rd10], %r49;
$L__BB12_13:
	ret;

}
	// .globl	_Z10sumReduce5IiLj1EEvPT_S1_j
.visible .entry _Z10sumReduce5IiLj1EEvPT_S1_j(
	.param .u64 .ptr .align 1 _Z10sumReduce5IiLj1EEvPT_S1_j_param_0,
	.param .u64 .ptr .align 1 _Z10sumReduce5IiLj1EEvPT_S1_j_param_1,
	.param .u32 _Z10sumReduce5IiLj1EEvPT_S1_j_param_2
)
{
	.reg .pred 	%p<13>;
	.reg .b32 	%r<52>;
	.reg .b64 	%rd<11>;

	ld.param.u64 	%rd3, [_Z10sumReduce5IiLj1EEvPT_S1_j_param_0];
	ld.param.u64 	%rd2, [_Z10sumReduce5IiLj1EEvPT_S1_j_param_1];
	ld.param.u32 	%r20, [_Z10sumReduce5IiLj1EEvPT_S1_j_param_2];
	cvta.to.global.u64 	%rd1, %rd3;
	mov.u32 	%r1, %tid.x;
	mov.u32 	%r2, %ctaid.x;
	mov.u32 	%r3, %ntid.x;
	mul.lo.s32 	%r22, %r3, %r2;
	shl.b32 	%r23, %r22, 1;
	add.s32 	%r4, %r23, %r1;
	setp.ge.u32 	%p1, %r4, %r20;
	mov.b32 	%r49, 0;
	@%p1 bra 	$L__BB13_2;
	mul.wide.u32 	%rd4, %r4, 4;
	add.s64 	%rd5, %rd1, %rd4;
	ld.global.u32 	%r49, [%rd5];
$L__BB13_2:
	add.s32 	%r7, %r4, 1;
	setp.ge.u32 	%p2, %r7, %r20;
	@%p2 bra 	$L__BB13_4;
	mul.wide.u32 	%rd6, %r7, 4;
	add.s64 	%rd7, %rd1, %rd6;
	ld.global.u32 	%r24, [%rd7];
	add.s32 	%r49, %r24, %r49;
$L__BB13_4:
	shl.b32 	%r25, %r1, 2;
	mov.u32 	%r26, __smem;
	add.s32 	%r10, %r26, %r25;
	st.shared.u32 	[%r10], %r49;
	barrier.sync 	0;
	setp.lt.u32 	%p3, %r3, 66;
	@%p3 bra 	$L__BB13_9;
	mov.u32 	%r47, %r3;
$L__BB13_6:
	shr.u32 	%r13, %r47, 1;
	setp.ge.u32 	%p4, %r1, %r13;
	@%p4 bra 	$L__BB13_8;
	shl.b32 	%r27, %r13, 2;
	add.s32 	%r28, %r10, %r27;
	ld.shared.u32 	%r29, [%r28];
	add.s32 	%r49, %r29, %r49;
	st.shared.u32 	[%r10], %r49;
$L__BB13_8:
	barrier.sync 	0;
	setp.gt.u32 	%p5, %r47, 131;
	mov.u32 	%r47, %r13;
	@%p5 bra 	$L__BB13_6;
$L__BB13_9:
	mov.u32 	%r30, %tid.y;
	mov.u32 	%r31, %tid.z;
	mov.u32 	%r32, %ntid.y;
	mad.lo.s32 	%r33, %r31, %r32, %r30;
	mul.lo.s32 	%r17, %r33, %r3;
	add.s32 	%r34, %r17, %r1;
	setp.gt.u32 	%p6, %r34, 31;
	@%p6 bra 	$L__BB13_11;
	shfl.sync.down.b32	%r35|%p7, %r49, 16, 31, -1;
	add.s32 	%r36, %r35, %r49;
	shfl.sync.down.b32	%r37|%p8, %r36, 8, 31, -1;
	add.s32 	%r38, %r37, %r36;
	shfl.sync.down.b32	%r39|%p9, %r38, 4, 31, -1;
	add.s32 	%r40, %r39, %r38;
	shfl.sync.down.b32	%r41|%p10, %r40, 2, 31, -1;
	add.s32 	%r42, %r41, %r40;
	shfl.sync.down.b32	%r43|%p11, %r42, 1, 31, -1;
	add.s32 	%r49, %r43, %r42;
$L__BB13_11:
	or.b32  	%r44, %r17, %r1;
	setp.ne.s32 	%p12, %r44, 0;
	@%p12 bra 	$L__BB13_13;
	cvta.to.global.u64 	%rd8, %rd2;
	mul.wide.u32 	%rd9, %r2, 4;
	add.s64 	%rd10, %rd8, %rd9;
	st.global.u32 	[%rd10], %r49;
$L__BB13_13:
	ret;

}
	// .globl	_Z10sumReduce1IfEvPT_S1_j
.visible .entry _Z10sumReduce1IfEvPT_S1_j(
	.param .u64 .ptr .align 1 _Z10sumReduce1IfEvPT_S1_j_param_0,
	.param .u64 .ptr .align 1 _Z10sumReduce1IfEvPT_S1_j_param_1,
	.param .u32 _Z10sumReduce1IfEvPT_S1_j_param_2
)
{
	.reg .pred 	%p<6>;
	.reg .b32 	%r<17>;
	.reg .b32 	%f<9>;
	.reg .b64 	%rd<9>;

	ld.param.u64 	%rd1, [_Z10sumReduce1IfEvPT_S1_j_param_0];
	ld.param.u64 	%rd2, [_Z10sumReduce1IfEvPT_S1_j_param_1];
	ld.param.u32 	%r8, [_Z10sumReduce1IfEvPT_S1_j_param_2];
	mov.u32 	%r1, %tid.x;
	mov.u32 	%r2, %ctaid.x;
	mov.u32 	%r3, %ntid.x;
	mad.lo.s32 	%r4, %r2, %r3, %r1;
	setp.ge.u32 	%p1, %r4, %r8;
	mov.f32 	%f8, 0f00000000;
	@%p1 bra 	$L__BB14_2;
	cvta.to.global.u64 	%rd3, %rd1;
	mul.wide.u32 	%rd4, %r4, 4;
	add.s64 	%rd5, %rd3, %rd4;
	ld.global.f32 	%f8, [%rd5];
$L__BB14_2:
	shl.b32 	%r9, %r1, 2;
	mov.u32 	%r10, __smem;
	add.s32 	%r5, %r10, %r9;
	st.shared.f32 	[%r5], %f8;
	bar.sync 	0;
	setp.lt.u32 	%p2, %r3, 2;
	@%p2 bra 	$L__BB14_7;
	mov.b32 	%r16, 1;
$L__BB14_4:
	shl.b32 	%r7, %r16, 1;
	add.s32 	%r12, %r7, -1;
	and.b32  	%r13, %r12, %r1;
	setp.ne.s32 	%p3, %r13, 0;
	@%p3 bra 	$L__BB14_6;
	shl.b32 	%r14, %r16, 2;
	add.s32 	%r15, %r5, %r14;
	ld.shared.f32 	%f4, [%r15];
	ld.shared.f32 	%f5, [%r5];
	add.f32 	%f6, %f4, %f5;
	st.shared.f32 	[%r5], %f6;
$L__BB14_6:
	bar.sync 	0;
	setp.lt.u32 	%p4, %r7, %r3;
	mov.u32 	%r16, %r7;
	@%p4 bra 	$L__BB14_4;
$L__BB14_7:
	setp.ne.s32 	%p5, %r1, 0;
	@%p5 bra 	$L__BB14_9;
	ld.shared.f32 	%f7, [__smem];
	cvta.to.global.u64 	%rd6, %rd2;
	mul.wide.u32 	%rd7, %r2, 4;
	add.s64 	%rd8, %rd6, %rd7;
	st.global.f32 	[%rd8], %f7;
$L__BB14_9:
	ret;

}
	// .globl	_Z10sumReduce2IfEvPT_S1_j
.visible .entry _Z10sumReduce2IfEvPT_S1_j(
	.param .u64 .ptr .align 1 _Z10sumReduce2IfEvPT_S1_j_param_0,
	.param .u64 .ptr .align 1 _Z10sumReduce2IfEvPT_S1_j_param_1,
	.param .u32 _Z10sumReduce2IfEvPT_S1_j_param_2
)
{
	.reg .pred 	%p<6>;
	.reg .b32 	%r<20>;
	.reg .b32 	%f<9>;
	.reg .b64 	%rd<9>;

	ld.param.u64 	%rd1, [_Z10sumReduce2IfEvPT_S1_j_param_0];
	ld.param.u64 	%rd2, [_Z10sumReduce2IfEvPT_S1_j_param_1];
	ld.param.u32 	%r8, [_Z10sumReduce2IfEvPT_S1_j_param_2];
	mov.u32 	%r1, %tid.x;
	mov.u32 	%r2, %ctaid.x;
	mov.u32 	%r3, %ntid.x;
	mad.lo.s32 	%r4, %r2, %r3, %r1;
	setp.ge.u32 	%p1, %r4, %r8;
	mov.f32 	%f8, 0f00000000;
	@%p1 bra 	$L__BB15_2;
	cvta.to.global.u64 	%rd3, %rd1;
	mul.wide.u32 	%rd4, %r4, 4;
	add.s64 	%rd5, %rd3, %rd4;
	ld.global.f32 	%f8, [%rd5];
$L__BB15_2:
	shl.b32 	%r9, %r1, 2;
	mov.u32 	%r10, __smem;
	add.s32 	%r11, %r10, %r9;
	st.shared.f32 	[%r11], %f8;
	bar.sync 	0;
	setp.lt.u32 	%p2, %r3, 2;
	@%p2 bra 	$L__BB15_7;
	mov.b32 	%r19, 1;
$L__BB15_4:
	shl.b32 	%r6, %r19, 1;
	mul.lo.s32 	%r7, %r6, %r1;
	setp.ge.u32 	%p3, %r7, %r3;
	@%p3 bra 	$L__BB15_6;
	add.s32 	%r13, %r7, %r19;
	shl.b32 	%r14, %r13, 2;
	add.s32 	%r16, %r10, %r14;
	ld.shared.f32 	%f4, [%r16];
	shl.b32 	%r17, %r7, 2;
	add.s32 	%r18, %r10, %r17;
	ld.shared.f32 	%f5, [%r18];
	add.f32 	%f6, %f4, %f5;
	st.shared.f32 	[%r18], %f6;
$L__BB15_6:
	bar.sync 	0;
	setp.lt.u32 	%p4, %r6, %r3;
	mov.u32 	%r19, %r6;
	@%p4 bra 	$L__BB15_4;
$L__BB15_7:
	setp.ne.s32 	%p5, %r1, 0;
	@%p5 bra 	$L__BB15_9;
	ld.shared.f32 	%f7, [__smem];
	cvta.to.global.u64 	%rd6, %rd2;
	mul.wide.u32 	%rd7, %r2, 4;
	add.s64 	%rd8, %rd6, %rd7;
	st.global.f32 	[%rd8], %f7;
$L__BB15_9:
	ret;

}
	// .globl	_Z10sumReduce3IfEvPT_S1_j
.visible .entry _Z10sumReduce3IfEvPT_S1_j(
	.param .u64 .ptr .align 1 _Z10sumReduce3IfEvPT_S1_j_param_0,
	.param .u64 .ptr .align 1 _Z10sumReduce3IfEvPT_S1_j_param_1,
	.param .u32 _Z10sumReduce3IfEvPT_S1_j_param_2
)
{
	.reg .pred 	%p<6>;
	.reg .b32 	%r<14>;
	.reg .b32 	%f<9>;
	.reg .b64 	%rd<9>;

	ld.param.u64 	%rd1, [_Z10sumReduce3IfEvPT_S1_j_param_0];
	ld.param.u64 	%rd2, [_Z10sumReduce3IfEvPT_S1_j_param_1];
	ld.param.u32 	%r8, [_Z10sumReduce3IfEvPT_S1_j_param_2];
	mov.u32 	%r1, %tid.x;
	mov.u32 	%r2, %ctaid.x;
	mov.u32 	%r13, %ntid.x;
	mad.lo.s32 	%r4, %r2, %r13, %r1;
	setp.ge.u32 	%p1, %r4, %r8;
	mov.f32 	%f8, 0f00000000;
	@%p1 bra 	$L__BB16_2;
	cvta.to.global.u64 	%rd3, %rd1;
	mul.wide.u32 	%rd4, %r4, 4;
	add.s64 	%rd5, %rd3, %rd4;
	ld.global.f32 	%f8, [%rd5];
$L__BB16_2:
	shl.b32 	%r9, %r1, 2;
	mov.u32 	%r10, __smem;
	add.s32 	%r5, %r10, %r9;
	st.shared.f32 	[%r5], %f8;
	bar.sync 	0;
	setp.lt.u32 	%p2, %r13, 2;
	@%p2 bra 	$L__BB16_6;
$L__BB16_3:
	shr.u32 	%r7, %r13, 1;
	setp.ge.u32 	%p3, %r1, %r7;
	@%p3 bra 	$L__BB16_5;
	shl.b32 	%r11, %r7, 2;
	add.s32 	%r12, %r5, %r11;
	ld.shared.f32 	%f4, [%r12];
	ld.shared.f32 	%f5, [%r5];
	add.f32 	%f6, %f4, %f5;
	st.shared.f32 	[%r5], %f6;
$L__BB16_5:
	bar.sync 	0;
	setp.gt.u32 	%p4, %r13, 3;
	mov.u32 	%r13, %r7;
	@%p4 bra 	$L__BB16_3;
$L__BB16_6:
	setp.ne.s32 	%p5, %r1, 0;
	@%p5 bra 	$L__BB16_8;
	ld.shared.f32 	%f7, [__smem];
	cvta.to.global.u64 	%rd6, %rd2;
	mul.wide.u32 	%rd7, %r2, 4;
	add.s64 	%rd8, %rd6, %rd7;
	st.global.f32 	[%rd8], %f7;
$L__BB16_8:
	ret;

}
	// .globl	_Z10sumReduce4IfEvPT_S1_j
.visible .entry _Z10sumReduce4IfEvPT_S1_j(
	.param .u64 .ptr .align 1 _Z10sumReduce4IfEvPT_S1_j_param_0,
	.param .u64 .ptr .align 1 _Z10sumReduce4IfEvPT_S1_j_param_1,
	.param .u32 _Z10sumReduce4IfEvPT_S1_j_param_2
)
{
	.reg .pred 	%p<7>;
	.reg .b32 	%r<17>;
	.reg .b32 	%f<17>;
	.reg .b64 	%rd<11>;

	ld.param.u64 	%rd3, [_Z10sumReduce4IfEvPT_S1_j_param_0];
	ld.param.u64 	%rd2, [_Z10sumReduce4IfEvPT_S1_j_param_1];
	ld.param.u32 	%r9, [_Z10sumReduce4IfEvPT_S1_j_param_2];
	cvta.to.global.u64 	%rd1, %rd3;
	mov.u32 	%r1, %tid.x;
	mov.u32 	%r2, %ctaid.x;
	mov.u32 	%r16, %ntid.x;
	mul.lo.s32 	%r10, %r16, %r2;
	shl.b32 	%r11, %r10, 1;
	add.s32 	%r4, %r11, %r1;
	setp.ge.u32 	%p1, %r4, %r9;
	mov.f32 	%f15, 0f00000000;
	@%p1 bra 	$L__BB17_2;
	mul.wide.u32 	%rd4, %r4, 4;
	add.s64 	%rd5, %rd1, %rd4;
	ld.global.f32 	%f15, [%rd5];
$L__BB17_2:
	add.s32 	%r5, %r4, %r16;
	setp.ge.u32 	%p2, %r5, %r9;
	@%p2 bra 	$L__BB17_4;
	mul.wide.u32 	%rd6, %r5, 4;
	add.s64 	%rd7, %rd1, %rd6;
	ld.global.f32 	%f10, [%rd7];
	add.f32 	%f15, %f15, %f10;
$L__BB17_4:
	shl.b32 	%r12, %r1, 2;
	mov.u32 	%r13, __smem;
	add.s32 	%r6, %r13, %r12;
	st.shared.f32 	[%r6], %f15;
	bar.sync 	0;
	setp.lt.u32 	%p3, %r16, 2;
	@%p3 bra 	$L__BB17_8;
$L__BB17_5:
	shr.u32 	%r8, %r16, 1;
	setp.ge.u32 	%p4, %r1, %r8;
	@%p4 bra 	$L__BB17_7;
	shl.b32 	%r14, %r8, 2;
	add.s32 	%r15, %r6, %r14;
	ld.shared.f32 	%f11, [%r15];
	add.f32 	%f15, %f15, %f11;
	st.shared.f32 	[%r6], %f15;
$L__BB17_7:
	bar.sync 	0;
	setp.gt.u32 	%p5, %r16, 3;
	mov.u32 	%r16, %r8;
	@%p5 bra 	$L__BB17_5;
$L__BB17_8:
	setp.ne.s32 	%p6, %r1, 0;
	@%p6 bra 	$L__BB17_10;
	cvta.to.global.u64 	%rd8, %rd2;
	mul.wide.u32 	%rd9, %r2, 4;
	add.s64 	%rd10, %rd8, %rd9;
	st.global.f32 	[%rd10], %f15;
$L__BB17_10:
	ret;

}
	// .globl	_Z10sumReduce5IfLj512EEvPT_S1_j
.visible .entry _Z10sumReduce5IfLj512EEvPT_S1_j(
	.param .u64 .ptr .align 1 _Z10sumReduce5IfLj512EEvPT_S1_j_param_0,
	.param .u64 .ptr .align 1 _Z10sumReduce5IfLj512EEvPT_S1_j_param_1,
	.param .u32 _Z10sumReduce5IfLj512EEvPT_S1_j_param_2
)
{
	.reg .pred 	%p<13>;
	.reg .b32 	%r<34>;
	.reg .b32 	%f<31>;
	.reg .b64 	%rd<11>;

	ld.param.u64 	%rd3, [_Z10sumReduce5IfLj512EEvPT_S1_j_param_0];
	ld.param.u64 	%rd2, [_Z10sumReduce5IfLj512EEvPT_S1_j_param_1];
	ld.param.u32 	%r10, [_Z10sumReduce5IfLj512EEvPT_S1_j_param_2];
	cvta.to.global.u64 	%rd1, %rd3;
	mov.u32 	%r1, %tid.x;
	mov.u32 	%r2, %ctaid.x;
	mov.u32 	%r3, %ntid.x;
	mul.lo.s32 	%r11, %r3, %r2;
	shl.b32 	%r12, %r11, 1;
	add.s32 	%r4, %r12, %r1;
	setp.ge.u32 	%p1, %r4, %r10;
	mov.f32 	%f28, 0f00000000;
	@%p1 bra 	$L__BB18_2;
	mul.wide.u32 	%rd4, %r4, 4;
	add.s64 	%rd5, %rd1, %rd4;
	ld.global.f32 	%f28, [%rd5];
$L__BB18_2:
	add.s32 	%r5, %r4, 512;
	setp.ge.u32 	%p2, %r5, %r10;
	@%p2 bra 	$L__BB18_4;
	mul.wide.u32 	%rd6, %r5, 4;
	add.s64 	%rd7, %rd1, %rd6;
	ld.global.f32 	%f12, [%rd7];
	add.f32 	%f28, %f28, %f12;
$L__BB18_4:
	shl.b32 	%r13, %r1, 2;
	mov.u32 	%r14, __smem;
	add.s32 	%r6, %r14, %r13;
	st.shared.f32 	[%r6], %f28;
	barrier.sync 	0;
	setp.lt.u32 	%p3, %r3, 66;
	@%p3 bra 	$L__BB18_9;
	mov.u32 	%r33, %r3;
$L__BB18_6:
	shr.u32 	%r8, %r33, 1;
	setp.ge.u32 	%p4, %r1, %r8;
	@%p4 bra 	$L__BB18_8;
	shl.b32 	%r15, %r8, 2;
	add.s32 	%r16, %r6, %r15;
	ld.shared.f32 	%f13, [%r16];
	add.f32 	%f28, %f28, %f13;
	st.shared.f32 	[%r6], %f28;
$L__BB18_8:
	barrier.sync 	0;
	setp.gt.u32 	%p5, %r33, 131;
	mov.u32 	%r33, %r8;
	@%p5 bra 	$L__BB18_6;
$L__BB18_9:
	mov.u32 	%r17, %tid.y;
	mov.u32 	%r18, %tid.z;
	mov.u32 	%r19, %ntid.y;
	mad.lo.s32 	%r20, %r18, %r19, %r17;
	mul.lo.s32 	%r9, %r20, %r3;
	add.s32 	%r21, %r9, %r1;
	setp.gt.u32 	%p6, %r21, 31;
	@%p6 bra 	$L__BB18_11;
	ld.shared.f32 	%f14, [%r6+128];
	add.f32 	%f15, %f28, %f14;
	mov.b32 	%r22, %f15;
	shfl.sync.down.b32	%r23|%p7, %r22, 16, 31, -1;
	mov.b32 	%f16, %r23;
	add.f32 	%f17, %f15, %f16;
	mov.b32 	%r24, %f17;
	shfl.sync.down.b32	%r25|%p8, %r24, 8, 31, -1;
	mov.b32 	%f18, %r25;
	add.f32 	%f19, %f17, %f18;
	mov.b32 	%r26, %f19;
	shfl.sync.down.b32	%r27|%p9, %r26, 4, 31, -1;
	mov.b32 	%f20, %r27;
	add.f32 	%f21, %f19, %f20;
	mov.b32 	%r28, %f21;
	shfl.sync.down.b32	%r29|%p10, %r28, 2, 31, -1;
	mov.b32 	%f22, %r29;
	add.f32 	%f23, %f21, %f22;
	mov.b32 	%r30, %f23;
	shfl.sync.down.b32	%r31|%p11, %r30, 1, 31, -1;
	mov.b32 	%f24, %r31;
	add.f32 	%f28, %f23, %f24;
$L__BB18_11:
	or.b32  	%r32, %r9, %r1;
	setp.ne.s32 	%p12, %r32, 0;
	@%p12 bra 	$L__BB18_13;
	cvta.to.global.u64 	%rd8, %rd2;
	mul.wide.u32 	%rd9, %r2, 4;
	add.s64 	%rd10, %rd8, %rd9;
	st.global.f32 	[%rd10], %f28;
$L__BB18_13:
	ret;

}
	// .globl	_Z10sumReduce5IfLj256EEvPT_S1_j
.visible .entry _Z10sumReduce5IfLj256EEvPT_S1_j(
	.param .u64 .ptr .align 1 _Z10sumReduce5IfLj256EEvPT_S1_j_param_0,
	.param .u64 .ptr .align 1 _Z10sumReduce5IfLj256EEvPT_S1_j_param_1,
	.param .u32 _Z10sumReduce5IfLj256EEvPT_S1_j_param_2
)
{
	.reg .pred 	%p<13>;
	.reg .b32 	%r<34>;
	.reg .b32 	%f<31>;
	.reg .b64 	%rd<11>;

	ld.param.u64 	%rd3, [_Z10sumReduce5IfLj256EEvPT_S1_j_param_0];
	ld.param.u64 	%rd2, [_Z10sumReduce5IfLj256EEvPT_S1_j_param_1];
	ld.param.u32 	%r10, [_Z10sumReduce5IfLj256EEvPT_S1_j_param_2];
	cvta.to.global.u64 	%rd1, %rd3;
	mov.u32 	%r1, %tid.x;
	mov.u32 	%r2, %ctaid.x;
	mov.u32 	%r3, %ntid.x;
	mul.lo.s32 	%r11, %r3, %r2;
	shl.b32 	%r12, %r11, 1;
	add.s32 	%r4, %r12, %r1;
	setp.ge.u32 	%p1, %r4, %r10;
	mov.f32 	%f28, 0f00000000;
	@%p1 bra 	$L__BB19_2;
	mul.wide.u32 	%rd4, %r4, 4;
	add.s64 	%rd5, %rd1, %rd4;
	ld.global.f32 	%f28, [%rd5];
$L__BB19_2:
	add.s32 	%r5, %r4, 256;
	setp.ge.u32 	%p2, %r5, %r10;
	@%p2 bra 	$L__BB19_4;
	mul.wide.u32 	%rd6, %r5, 4;
	add.s64 	%rd7, %rd1, %rd6;
	ld.global.f32 	%f12, [%rd7];
	add.f32 	%f28, %f28, %f12;
$L__BB19_4:
	shl.b32 	%r13, %r1, 2;
	mov.u32 	%r14, __smem;
	add.s32 	%r6, %r14, %r13;
	st.shared.f32 	[%r6], %f28;
	barrier.sync 	0;
	setp.lt.u32 	%p3, %r3, 66;
	@%p3 bra 	$L__BB19_9;
	mov.u32 	%r33, %r3;
$L__BB19_6:
	shr.u32 	%r8, %r33, 1;
	setp.ge.u32 	%p4, %r1, %r8;
	@%p4 bra 	$L__BB19_8;
	shl.b32 	%r15, %r8, 2;
	add.s32 	%r16, %r6, %r15;
	ld.shared.f32 	%f13, [%r16];
	add.f32 	%f28, %f28, %f13;
	st.shared.f32 	[%r6], %f28;
$L__BB19_8:
	barrier.sync 	0;
	setp.gt.u32 	%p5, %r33, 131;
	mov.u32 	%r33, %r8;
	@%p5 bra 	$L__BB19_6;
$L__BB19_9:
	mov.u32 	%r17, %tid.y;
	mov.u32 	%r18, %tid.z;
	mov.u32 	%r19, %ntid.y;
	mad.lo.s32 	%r20, %r18, %r19, %r17;
	mul.lo.s32 	%r9, %r20, %r3;
	add.s32 	%r21, %r9, %r1;
	setp.gt.u32 	%p6, %r21, 31;
	@%p6 bra 	$L__BB19_11;
	ld.shared.f32 	%f14, [%r6+128];
	add.f32 	%f15, %f28, %f14;
	mov.b32 	%r22, %f15;
	shfl.sync.down.b32	%r23|%p7, %r22, 16, 31, -1;
	mov.b32 	%f16, %r23;
	add.f32 	%f17, %f15, %f16;
	mov.b32 	%r24, %f17;
	shfl.sync.down.b32	%r25|%p8, %r24, 8, 31, -1;
	mov.b32 	%f18, %r25;
	add.f32 	%f19, %f17, %f18;
	mov.b32 	%r26, %f19;
	shfl.sync.down.b32	%r27|%p9, %r26, 4, 31, -1;
	mov.b32 	%f20, %r27;
	add.f32 	%f21, %f19, %f20;
	mov.b32 	%r28, %f21;
	shfl.sync.down.b32	%r29|%p10, %r28, 2, 31, -1;
	mov.b32 	%f22, %r29;
	add.f32 	%f23, %f21, %f22;
	mov.b32 	%r30, %f23;
	shfl.sync.down.b32	%r31|%p11, %r30, 1, 31, -1;
	mov.b32 	%f24, %r31;
	add.f32 	%f28, %f23, %f24;
$L__BB19_11:
	or.b32  	%r32, %r9, %r1;
	setp.ne.s32 	%p12, %r32, 0;
	@%p12 bra 	$L__BB19_13;
	cvta.to.global.u64 	%rd8, %rd2;
	mul.wide.u32 	%rd9, %r2, 4;
	add.s64 	%rd10, %rd8, %rd9;
	st.global.f32 	[%rd10], %f28;
$L__BB19_13:
	ret;

}
	// .globl	_Z10sumReduce5IfLj128EEvPT_S1_j
.visible .entry _Z10sumReduce5IfLj128EEvPT_S1_j(
	.param .u64 .ptr .align 1 _Z10sumReduce5IfLj128EEvPT_S1_j_param_0,
	.param .u64 .ptr .align 1 _Z10sumReduce5IfLj128EEvPT_S1_j_param_1,
	.param .u32 _Z10sumReduce5IfLj128EEvPT_S1_j_param_2
)
{
	.reg .pred 	%p<13>;
	.reg .b32 	%r<34>;
	.reg .b32 	%f<31>;
	.reg .b64 	%rd<11>;

	ld.param.u64 	%rd3, [_Z10sumReduce5IfLj128EEvPT_S1_j_param_0];
	ld.param.u64 	%rd2, [_Z10sumReduce5IfLj128EEvPT_S1_j_param_1];
	ld.param.u32 	%r10, [_Z10sumReduce5IfLj128EEvPT_S1_j_param_2];
	cvta.to.global.u64 	%rd1, %rd3;
	mov.u32 	%r1, %tid.x;
	mov.u32 	%r2, %ctaid.x;
	mov.u32 	%r3, %ntid.x;
	mul.lo.s32 	%r11, %r3, %r2;
	shl.b32 	%r12, %r11, 1;
	add.s32 	%r4, %r12, %r1;
	setp.ge.u32 	%p1, %r4, %r10;
	mov.f32 	%f28, 0f00000000;
	@%p1 bra 	$L__BB20_2;
	mul.wide.u32 	%rd4, %r4, 4;
	add.s64 	%rd5, %rd1, %rd4;
	ld.global.f32 	%f28, [%rd5];
$L__BB20_2:
	add.s32 	%r5, %r4, 128;
	setp.ge.u32 	%p2, %r5, %r10;
	@%p2 bra 	$L__BB20_4;
	mul.wide.u32 	%rd6, %r5, 4;
	add.s64 	%rd7, %rd1, %rd6;
	ld.global.f32 	%f12, [%rd7];
	add.f32 	%f28, %f28, %f12;
$L__BB20_4:
	shl.b32 	%r13, %r1, 2;
	mov.u32 	%r14, __smem;
	add.s32 	%r6, %r14, %r13;
	st.shared.f32 	[%r6], %f28;
	barrier.sync 	0;
	setp.lt.u32 	%p3, %r3, 66;
	@%p3 bra 	$L__BB20_9;
	mov.u32 	%r33, %r3;
$L__BB20_6:
	shr.u32 	%r8, %r33, 1;
	setp.ge.u32 	%p4, %r1, %r8;
	@%p4 bra 	$L__BB20_8;
	shl.b32 	%r15, %r8, 2;
	add.s32 	%r16, %r6, %r15;
	ld.shared.f32 	%f13, [%r16];
	add.f32 	%f28, %f28, %f13;
	st.shared.f32 	[%r6], %f28;
$L__BB20_8:
	barrier.sync 	0;
	setp.gt.u32 	%p5, %r33, 131;
	mov.u32 	%r33, %r8;
	@%p5 bra 	$L__BB20_6;
$L__BB20_9:
	mov.u32 	%r17, %tid.y;
	mov.u32 	%r18, %tid.z;
	mov.u32 	%r19, %ntid.y;
	mad.lo.s32 	%r20, %r18, %r19, %r17;
	mul.lo.s32 	%r9, %r20, %r3;
	add.s32 	%r21, %r9, %r1;
	setp.gt.u32 	%p6, %r21, 31;
	@%p6 bra 	$L__BB20_11;
	ld.shared.f32 	%f14, [%r6+128];
	add.f32 	%f15, %f28, %f14;
	mov.b32 	%r22, %f15;
	shfl.sync.down.b32	%r23|%p7, %r22, 16, 31, -1;
	mov.b32 	%f16, %r23;
	add.f32 	%f17, %f15, %f16;
	mov.b32 	%r24, %f17;
	shfl.sync.down.b32	%r25|%p8, %r24, 8, 31, -1;
	mov.b32 	%f18, %r25;
	add.f32 	%f19, %f17, %f18;
	mov.b32 	%r26, %f19;
	shfl.sync.down.b32	%r27|%p9, %r26, 4, 31, -1;
	mov.b32 	%f20, %r27;
	add.f32 	%f21, %f19, %f20;
	mov.b32 	%r28, %f21;
	shfl.sync.down.b32	%r29|%p10, %r28, 2, 31, -1;
	mov.b32 	%f22, %r29;
	add.f32 	%f23, %f21, %f22;
	mov.b32 	%r30, %f23;
	shfl.sync.down.b32	%r31|%p11, %r30, 1, 31, -1;
	mov.b32 	%f24, %r31;
	add.f32 	%f28, %f23, %f24;
$L__BB20_11:
	or.b32  	%r32, %r9, %r1;
	setp.ne.s32 	%p12, %r32, 0;
	@%p12 bra 	$L__BB20_13;
	cvta.to.global.u64 	%rd8, %rd2;
	mul.wide.u32 	%rd9, %r2, 4;
	add.s64 	%rd10, %rd8, %rd9;
	st.global.f32 	[%rd10], %f28;
$L__BB20_13:
	ret;

}
	// .globl	_Z10sumReduce5IfLj64EEvPT_S1_j
.visible .entry _Z10sumReduce5IfLj64EEvPT_S1_j(
	.param .u64 .ptr .align 1 _Z10sumReduce5IfLj64EEvPT_S1_j_param_0,
	.param .u64 .ptr .align 1 _Z10sumReduce5IfLj64EEvPT_S1_j_param_1,
	.param .u32 _Z10sumReduce5IfLj64EEvPT_S1_j_param_2
)
{
	.reg .pred 	%p<13>;
	.reg .b32 	%r<34>;
	.reg .b32 	%f<31>;
	.reg .b64 	%rd<11>;

	ld.param.u64 	%rd3, [_Z10sumReduce5IfLj64EEvPT_S1_j_param_0];
	ld.param.u64 	%rd2, [_Z10sumReduce5IfLj64EEvPT_S1_j_param_1];
	ld.param.u32 	%r10, [_Z10sumReduce5IfLj64EEvPT_S1_j_param_2];
	cvta.to.global.u64 	%rd1, %rd3;
	mov.u32 	%r1, %tid.x;
	mov.u32 	%r2, %ctaid.x;
	mov.u32 	%r3, %ntid.x;
	mul.lo.s32 	%r11, %r3, %r2;
	shl.b32 	%r12, %r11, 1;
	add.s32 	%r4, %r12, %r1;
	setp.ge.u32 	%p1, %r4, %r10;
	mov.f32 	%f28, 0f00000000;
	@%p1 bra 	$L__BB21_2;
	mul.wide.u32 	%rd4, %r4, 4;
	add.s64 	%rd5, %rd1, %rd4;
	ld.global.f32 	%f28, [%rd5];
$L__BB21_2:
	add.s32 	%r5, %r4, 64;
	setp.ge.u32 	%p2, %r5, %r10;
	@%p2 bra 	$L__BB21_4;
	mul.wide.u32 	%rd6, %r5, 4;
	add.s64 	%rd7, %rd1, %rd6;
	ld.global.f32 	%f12, [%rd7];
	add.f32 	%f28, %f28, %f12;
$L__BB21_4:
	shl.b32 	%r13, %r1, 2;
	mov.u32 	%r14, __smem;
	add.s32 	%r6, %r14, %r13;
	st.shared.f32 	[%r6], %f28;
	barrier.sync 	0;
	setp.lt.u32 	%p3, %r3, 66;
	@%p3 bra 	$L__BB21_9;
	mov.u32 	%r33, %r3;
$L__BB21_6:
	shr.u32 	%r8, %r33, 1;
	setp.ge.u32 	%p4, %r1, %r8;
	@%p4 bra 	$L__BB21_8;
	shl.b32 	%r15, %r8, 2;
	add.s32 	%r16, %r6, %r15;
	ld.shared.f32 	%f13, [%r16];
	add.f32 	%f28, %f28, %f13;
	st.shared.f32 	[%r6], %f28;
$L__BB21_8:
	barrier.sync 	0;
	setp.gt.u32 	%p5, %r33, 131;
	mov.u32 	%r33, %r8;
	@%p5 bra 	$L__BB21_6;
$L__BB21_9:
	mov.u32 	%r17, %tid.y;
	mov.u32 	%r18, %tid.z;
	mov.u32 	%r19, %ntid.y;
	mad.lo.s32 	%r20, %r18, %r19, %r17;
	mul.lo.s32 	%r9, %r20, %r3;
	add.s32 	%r21, %r9, %r1;
	setp.gt.u32 	%p6, %r21, 31;
	@%p6 bra 	$L__BB21_11;
	ld.shared.f32 	%f14, [%r6+128];
	add.f32 	%f15, %f28, %f14;
	mov.b32 	%r22, %f15;
	shfl.sync.down.b32	%r23|%p7, %r22, 16, 31, -1;
	mov.b32 	%f16, %r23;
	add.f32 	%f17, %f15, %f16;
	mov.b32 	%r24, %f17;
	shfl.sync.down.b32	%r25|%p8, %r24, 8, 31, -1;
	mov.b32 	%f18, %r25;
	add.f32 	%f19, %f17, %f18;
	mov.b32 	%r26, %f19;
	shfl.sync.down.b32	%r27|%p9, %r26, 4, 31, -1;
	mov.b32 	%f20, %r27;
	add.f32 	%f21, %f19, %f20;
	mov.b32 	%r28, %f21;
	shfl.sync.down.b32	%r29|%p10, %r28, 2, 31, -1;
	mov.b32 	%f22, %r29;
	add.f32 	%f23, %f21, %f22;
	mov.b32 	%r30, %f23;
	shfl.sync.down.b32	%r31|%p11, %r30, 1, 31, -1;
	mov.b32 	%f24, %r31;
	add.f32 	%f28, %f23, %f24;
$L__BB21_11:
	or.b32  	%r32, %r9, %r1;
	setp.ne.s32 	%p12, %r32, 0;
	@%p12 bra 	$L__BB21_13;
	cvta.to.global.u64 	%rd8, %rd2;
	mul.wide.u32 	%rd9, %r2, 4;
	add.s64 	%rd10, %rd8, %rd9;
	st.global.f32 	[%rd10], %f28;
$L__BB21_13:
	ret;

}
	// .globl	_Z10sumReduce5IfLj32EEvPT_S1_j
.visible .entry _Z10sumReduce5IfLj32EEvPT_S1_j(
	.param .u64 .ptr .align 1 _Z10sumReduce5IfLj32EEvPT_S1_j_param_0,
	.param .u64 .ptr .align 1 _Z10sumReduce5IfLj32EEvPT_S1_j_param_1,
	.param .u32 _Z10sumReduce5IfLj32EEvPT_S1_j_param_2
)
{
	.reg .pred 	%p<13>;
	.reg .b32 	%r<34>;
	.reg .b32 	%f<29>;
	.reg .b64 	%rd<11>;

	ld.param.u64 	%rd3, [_Z10sumReduce5IfLj32EEvPT_S1_j_param_0];
	ld.param.u64 	%rd2, [_Z10sumReduce5IfLj32EEvPT_S1_j_param_1];
	ld.param.u32 	%r10, [_Z10sumReduce5IfLj32EEvPT_S1_j_param_2];
	cvta.to.global.u64 	%rd1, %rd3;
	mov.u32 	%r1, %tid.x;
	mov.u32 	%r2, %ctaid.x;
	mov.u32 	%r3, %ntid.x;
	mul.lo.s32 	%r11, %r3, %r2;
	shl.b32 	%r12, %r11, 1;
	add.s32 	%r4, %r12, %r1;
	setp.ge.u32 	%p1, %r4, %r10;
	mov.f32 	%f26, 0f00000000;
	@%p1 bra 	$L__BB22_2;
	mul.wide.u32 	%rd4, %r4, 4;
	add.s64 	%rd5, %rd1, %rd4;
	ld.global.f32 	%f26, [%rd5];
$L__BB22_2:
	add.s32 	%r5, %r4, 32;
	setp.ge.u32 	%p2, %r5, %r10;
	@%p2 bra 	$L__BB22_4;
	mul.wide.u32 	%rd6, %r5, 4;
	add.s64 	%rd7, %rd1, %rd6;
	ld.global.f32 	%f12, [%rd7];
	add.f32 	%f26, %f26, %f12;
$L__BB22_4:
	shl.b32 	%r13, %r1, 2;
	mov.u32 	%r14, __smem;
	add.s32 	%r6, %r14, %r13;
	st.shared.f32 	[%r6], %f26;
	barrier.sync 	0;
	setp.lt.u32 	%p3, %r3, 66;
	@%p3 bra 	$L__BB22_9;
	mov.u32 	%r33, %r3;
$L__BB22_6:
	shr.u32 	%r8, %r33, 1;
	setp.ge.u32 	%p4, %r1, %r8;
	@%p4 bra 	$L__BB22_8;
	shl.b32 	%r15, %r8, 2;
	add.s32 	%r16, %r6, %r15;
	ld.shared.f32 	%f13, [%r16];
	add.f32 	%f26, %f26, %f13;
	st.shared.f32 	[%r6], %f26;
$L__BB22_8:
	barrier.sync 	0;
	setp.gt.u32 	%p5, %r33, 131;
	mov.u32 	%r33, %r8;
	@%p5 bra 	$L__BB22_6;
$L__BB22_9:
	mov.u32 	%r17, %tid.y;
	mov.u32 	%r18, %tid.z;
	mov.u32 	%r19, %ntid.y;
	mad.lo.s32 	%r20, %r18, %r19, %r17;
	mul.lo.s32 	%r9, %r20, %r3;
	add.s32 	%r21, %r9, %r1;
	setp.gt.u32 	%p6, %r21, 31;
	@%p6 bra 	$L__BB22_11;
	mov.b32 	%r22, %f26;
	shfl.sync.down.b32	%r23|%p7, %r22, 16, 31, -1;
	mov.b32 	%f14, %r23;
	add.f32 	%f15, %f26, %f14;
	mov.b32 	%r24, %f15;
	shfl.sync.down.b32	%r25|%p8, %r24, 8, 31, -1;
	mov.b32 	%f16, %r25;
	add.f32 	%f17, %f15, %f16;
	mov.b32 	%r26, %f17;
	shfl.sync.down.b32	%r27|%p9, %r26, 4, 31, -1;
	mov.b32 	%f18, %r27;
	add.f32 	%f19, %f17, %f18;
	mov.b32 	%r28, %f19;
	shfl.sync.down.b32	%r29|%p10, %r28, 2, 31, -1;
	mov.b32 	%f20, %r29;
	add.f32 	%f21, %f19, %f20;
	mov.b32 	%r30, %f21;
	shfl.sync.down.b32	%r31|%p11, %r30, 1, 31, -1;
	mov.b32 	%f22, %r31;
	add.f32 	%f26, %f21, %f22;
$L__BB22_11:
	or.b32  	%r32, %r9, %r1;
	setp.ne.s32 	%p12, %r32, 0;
	@%p12 bra 	$L__BB22_13;
	cvta.to.global.u64 	%rd8, %rd2;
	mul.wide.u32 	%rd9, %r2, 4;
	add.s64 	%rd10, %rd8, %rd9;
	st.global.f32 	[%rd10], %f26;
$L__BB22_13:
	ret;

}
	// .globl	_Z10sumReduce5IfLj16EEvPT_S1_j
.visible .entry _Z10sumReduce5IfLj16EEvPT_S1_j(
	.param .u64 .ptr .align 1 _Z10sumReduce5IfLj16EEvPT_S1_j_param_0,
	.param .u64 .ptr .align 1 _Z10sumReduce5IfLj16EEvPT_S1_j_param_1,
	.param .u32 _Z10sumReduce5IfLj16EEvPT_S1_j_param_2
)
{
	.reg .pred 	%p<13>;
	.reg .b32 	%r<34>;
	.reg .b32 	%f<29>;
	.reg .b64 	%rd<11>;

	ld.param.u64 	%rd3, [_Z10sumReduce5IfLj16EEvPT_S1_j_param_0];
	ld.param.u64 	%rd2, [_Z10sumReduce5IfLj16EEvPT_S1_j_param_1];
	ld.param.u32 	%r10, [_Z10sumReduce5IfLj16EEvPT_S1_j_param_2];
	cvta.to.global.u64 	%rd1, %rd3;
	mov.u32 	%r1, %tid.x;
	mov.u32 	%r2, %ctaid.x;
	mov.u32 	%r3, %ntid.x;
	mul.lo.s32 	%r11, %r3, %r2;
	shl.b32 	%r12, %r11, 1;
	add.s32 	%r4, %r12, %r1;
	setp.ge.u32 	%p1, %r4, %r10;
	mov.f32 	%f26, 0f00000000;
	@%p1 bra 	$L__BB23_2;
	mul.wide.u32 	%rd4, %r4, 4;
	add.s64 	%rd5, %rd1, %rd4;
	ld.global.f32 	%f26, [%rd5];
$L__BB23_2:
	add.s32 	%r5, %r4, 16;
	setp.ge.u32 	%p2, %r5, %r10;
	@%p2 bra 	$L__BB23_4;
	mul.wide.u32 	%rd6, %r5, 4;
	add.s64 	%rd7, %rd1, %rd6;
	ld.global.f32 	%f12, [%rd7];
	add.f32 	%f26, %f26, %f12;
$L__BB23_4:
	shl.b32 	%r13, %r1, 2;
	mov.u32 	%r14, __smem;
	add.s32 	%r6, %r14, %r13;
	st.shared.f32 	[%r6], %f26;
	barrier.sync 	0;
	setp.lt.u32 	%p3, %r3, 66;
	@%p3 bra 	$L__BB23_9;
	mov.u32 	%r33, %r3;
$L__BB23_6:
	shr.u32 	%r8, %r33, 1;
	setp.ge.u32 	%p4, %r1, %r8;
	@%p4 bra 	$L__BB23_8;
	shl.b32 	%r15, %r8, 2;
	add.s32 	%r16, %r6, %r15;
	ld.shared.f32 	%f13, [%r16];
	add.f32 	%f26, %f26, %f13;
	st.shared.f32 	[%r6], %f26;
$L__BB23_8:
	barrier.sync 	0;
	setp.gt.u32 	%p5, %r33, 131;
	mov.u32 	%r33, %r8;
	@%p5 bra 	$L__BB23_6;
$L__BB23_9:
	mov.u32 	%r17, %tid.y;
	mov.u32 	%r18, %tid.z;
	mov.u32 	%r19, %ntid.y;
	mad.lo.s32 	%r20, %r18, %r19, %r17;
	mul.lo.s32 	%r9, %r20, %r3;
	add.s32 	%r21, %r9, %r1;
	setp.gt.u32 	%p6, %r21, 31;
	@%p6 bra 	$L__BB23_11;
	mov.b32 	%r22, %f26;
	shfl.sync.down.b32	%r23|%p7, %r22, 16, 31, -1;
	mov.b32 	%f14, %r23;
	add.f32 	%f15, %f26, %f14;
	mov.b32 	%r24, %f15;
	shfl.sync.down.b32	%r25|%p8, %r24, 8, 31, -1;
	mov.b32 	%f16, %r25;
	add.f32 	%f17, %f15, %f16;
	mov.b32 	%r26, %f17;
	shfl.sync.down.b32	%r27|%p9, %r26, 4, 31, -1;
	mov.b32 	%f18, %r27;
	add.f32 	%f19, %f17, %f18;
	mov.b32 	%r28, %f19;
	shfl.sync.down.b32	%r29|%p10, %r28, 2, 31, -1;
	mov.b32 	%f20, %r29;
	add.f32 	%f21, %f19, %f20;
	mov.b32 	%r30, %f21;
	shfl.sync.down.b32	%r31|%p11, %r30, 1, 31, -1;
	mov.b32 	%f22, %r31;
	add.f32 	%f26, %f21, %f22;
$L__BB23_11:
	or.b32  	%r32, %r9, %r1;
	setp.ne.s32 	%p12, %r32, 0;
	@%p12 bra 	$L__BB23_13;
	cvta.to.global.u64 	%rd8, %rd2;
	mul.wide.u32 	%rd9, %r2, 4;
	add.s64 	%rd10, %rd8, %rd9;
	st.global.f32 	[%rd10], %f26;
$L__BB23_13:
	ret;

}
	// .globl	_Z10sumReduce5IfLj8EEvPT_S1_j
.visible .entry _Z10sumReduce5IfLj8EEvPT_S1_j(
	.param .u64 .ptr .align 1 _Z10sumReduce5IfLj8EEvPT_S1_j_param_0,
	.param .u64 .ptr .align 1 _Z10sumReduce5IfLj8EEvPT_S1_j_param_1,
	.param .u32 _Z10sumReduce5IfLj8EEvPT_S1_j_param_2
)
{
	.reg .pred 	%p<13>;
	.reg .b32 	%r<34>;
	.reg .b32 	%f<29>;
	.reg .b64 	%rd<11>;

	ld.param.u64 	%rd3, [_Z10sumReduce5IfLj8EEvPT_S1_j_param_0];
	ld.param.u64 	%rd2, [_Z10sumReduce5IfLj8EEvPT_S1_j_param_1];
	ld.param.u32 	%r10, [_Z10sumReduce5IfLj8EEvPT_S1_j_param_2];
	cvta.to.global.u64 	%rd1, %rd3;
	mov.u32 	%r1, %tid.x;
	mov.u32 	%r2, %ctaid.x;
	mov.u32 	%r3, %ntid.x;
	mul.lo.s32 	%r11, %r3, %r2;
	shl.b32 	%r12, %r11, 1;
	add.s32 	%r4, %r12, %r1;
	setp.ge.u32 	%p1, %r4, %r10;
	mov.f32 	%f26, 0f00000000;
	@%p1 bra 	$L__BB24_2;
	mul.wide.u32 	%rd4, %r4, 4;
	add.s64 	%rd5, %rd1, %rd4;
	ld.global.f32 	%f26, [%rd5];
$L__BB24_2:
	add.s32 	%r5, %r4, 8;
	setp.ge.u32 	%p2, %r5, %r10;
	@%p2 bra 	$L__BB24_4;
	mul.wide.u32 	%rd6, %r5, 4;
	add.s64 	%rd7, %rd1, %rd6;
	ld.global.f32 	%f12, [%rd7];
	add.f32 	%f26, %f26, %f12;
$L__BB24_4:
	shl.b32 	%r13, %r1, 2;
	mov.u32 	%r14, __smem;
	add.s32 	%r6, %r14, %r13;
	st.shared.f32 	[%r6], %f26;
	barrier.sync 	0;
	setp.lt.u32 	%p3, %r3, 66;
	@%p3 bra 	$L__BB24_9;
	mov.u32 	%r33, %r3;
$L__BB24_6:
	shr.u32 	%r8, %r33, 1;
	setp.ge.u32 	%p4, %r1, %r8;
	@%p4 bra 	$L__BB24_8;
	shl.b32 	%r15, %r8, 2;
	add.s32 	%r16, %r6, %r15;
	ld.shared.f32 	%f13, [%r16];
	add.f32 	%f26, %f26, %f13;
	st.shared.f32 	[%r6], %f26;
$L__BB24_8:
	barrier.sync 	0;
	setp.gt.u32 	%p5, %r33, 131;
	mov.u32 	%r33, %r8;
	@%p5 bra 	$L__BB24_6;
$L__BB24_9:
	mov.u32 	%r17, %tid.y;
	mov.u32 	%r18, %tid.z;
	mov.u32 	%r19, %ntid.y;
	mad.lo.s32 	%r20, %r18, %r19, %r17;
	mul.lo.s32 	%r9, %r20, %r3;
	add.s32 	%r21, %r9, %r1;
	setp.gt.u32 	%p6, %r21, 31;
	@%p6 bra 	$L__BB24_11;
	mov.b32 	%r22, %f26;
	shfl.sync.down.b32	%r23|%p7, %r22, 16, 31, -1;
	mov.b32 	%f14, %r23;
	add.f32 	%f15, %f26, %f14;
	mov.b32 	%r24, %f15;
	shfl.sync.down.b32	%r25|%p8, %r24, 8, 31, -1;
	mov.b32 	%f16, %r25;
	add.f32 	%f17, %f15, %f16;
	mov.b32 	%r26, %f17;
	shfl.sync.down.b32	%r27|%p9, %r26, 4, 31, -1;
	mov.b32 	%f18, %r27;
	add.f32 	%f19, %f17, %f18;
	mov.b32 	%r28, %f19;
	shfl.sync.down.b32	%r29|%p10, %r28, 2, 31, -1;
	mov.b32 	%f20, %r29;
	add.f32 	%f21, %f19, %f20;
	mov.b32 	%r30, %f21;
	shfl.sync.down.b32	%r31|%p11, %r30, 1, 31, -1;
	mov.b32 	%f22, %r31;
	add.f32 	%f26, %f21, %f22;
$L__BB24_11:
	or.b32  	%r32, %r9, %r1;
	setp.ne.s32 	%p12, %r32, 0;
	@%p12 bra 	$L__BB24_13;
	cvta.to.global.u64 	%rd8, %rd2;
	mul.wide.u32 	%rd9, %r2, 4;
	add.s64 	%rd10, %rd8, %rd9;
	st.global.f32 	[%rd10], %f26;
$L__BB24_13:
	ret;

}
	// .globl	_Z10sumReduce5IfLj4EEvPT_S1_j
.visible .entry _Z10sumReduce5IfLj4EEvPT_S1_j(
	.param .u64 .ptr .align 1 _Z10sumReduce5IfLj4EEvPT_S1_j_param_0,
	.param .u64 .ptr .align 1 _Z10sumReduce5IfLj4EEvPT_S1_j_param_1,
	.param .u32 _Z10sumReduce5IfLj4EEvPT_S1_j_param_2
)
{
	.reg .pred 	%p<13>;
	.reg .b32 	%r<34>;
	.reg .b32 	%f<29>;
	.reg .b64 	%rd<11>;

	ld.param.u64 	%rd3, [_Z10sumReduce5IfLj4EEvPT_S1_j_param_0];
	ld.param.u64 	%rd2, [_Z10sumReduce5IfLj4EEvPT_S1_j_param_1];
	ld.param.u32 	%r10, [_Z10sumReduce5IfLj4EEvPT_S1_j_param_2];
	cvta.to.global.u64 	%rd1, %rd3;
	mov.u32 	%r1, %tid.x;
	mov.u32 	%r2, %ctaid.x;
	mov.u32 	%r3, %ntid.x;
	mul.lo.s32 	%r11, %r3, %r2;
	shl.b32 	%r12, %r11, 1;
	add.s32 	%r4, %r12, %r1;
	setp.ge.u32 	%p1, %r4, %r10;
	mov.f32 	%f26, 0f00000000;
	@%p1 bra 	$L__BB25_2;
	mul.wide.u32 	%rd4, %r4, 4;
	add.s64 	%rd5, %rd1, %rd4;
	ld.global.f32 	%f26, [%rd5];
$L__BB25_2:
	add.s32 	%r5, %r4, 4;
	setp.ge.u32 	%p2, %r5, %r10;
	@%p2 bra 	$L__BB25_4;
	mul.wide.u32 	%rd6, %r5, 4;
	add.s64 	%rd7, %rd1, %rd6;
	ld.global.f32 	%f12, [%rd7];
	add.f32 	%f26, %f26, %f12;
$L__BB25_4:
	shl.b32 	%r13, %r1, 2;
	mov.u32 	%r14, __smem;
	add.s32 	%r6, %r14, %r13;
	st.shared.f32 	[%r6], %f26;
	barrier.sync 	0;
	setp.lt.u32 	%p3, %r3, 66;
	@%p3 bra 	$L__BB25_9;
	mov.u32 	%r33, %r3;
$L__BB25_6:
	shr.u32 	%r8, %r33, 1;
	setp.ge.u32 	%p4, %r1, %r8;
	@%p4 bra 	$L__BB25_8;
	shl.b32 	%r15, %r8, 2;
	add.s32 	%r16, %r6, %r15;
	ld.shared.f32 	%f13, [%r16];
	add.f32 	%f26, %f26, %f13;
	st.shared.f32 	[%r6], %f26;
$L__BB25_8:
	barrier.sync 	0;
	setp.gt.u32 	%p5, %r33, 131;
	mov.u32 	%r33, %r8;
	@%p5 bra 	$L__BB25_6;
$L__BB25_9:
	mov.u32 	%r17, %tid.y;
	mov.u32 	%r18, %tid.z;
	mov.u32 	%r19, %ntid.y;
	mad.lo.s32 	%r20, %r18, %r19, %r17;
	mul.lo.s32 	%r9, %r20, %r3;
	add.s32 	%r21, %r9, %r1;
	setp.gt.u32 	%p6, %r21, 31;
	@%p6 bra 	$L__BB25_11;
	mov.b32 	%r22, %f26;
	shfl.sync.down.b32	%r23|%p7, %r22, 16, 31, -1;
	mov.b32 	%f14, %r23;
	add.f32 	%f15, %f26, %f14;
	mov.b32 	%r24, %f15;
	shfl.sync.down.b32	%r25|%p8, %r24, 8, 31, -1;
	mov.b32 	%f16, %r25;
	add.f32 	%f17, %f15, %f16;
	mov.b32 	%r26, %f17;
	shfl.sync.down.b32	%r27|%p9, %r26, 4, 31, -1;
	mov.b32 	%f18, %r27;
	add.f32 	%f19, %f17, %f18;
	mov.b32 	%r28, %f19;
	shfl.sync.down.b32	%r29|%p10, %r28, 2, 31, -1;
	mov.b32 	%f20, %r29;
	add.f32 	%f21, %f19, %f20;
	mov.b32 	%r30, %f21;
	shfl.sync.down.b32	%r31|%p11, %r30, 1, 31, -1;
	mov.b32 	%f22, %r31;
	add.f32 	%f26, %f21, %f22;
$L__BB25_11:
	or.b32  	%r32, %r9, %r1;
	setp.ne.s32 	%p12, %r32, 0;
	@%p12 bra 	$L__BB25_13;
	cvta.to.global.u64 	%rd8, %rd2;
	mul.wide.u32 	%rd9, %r2, 4;
	add.s64 	%rd10, %rd8, %rd9;
	st.global.f32 	[%rd10], %f26;
$L__BB25_13:
	ret;

}
	// .globl	_Z10sumReduce5IfLj2EEvPT_S1_j
.visible .entry _Z10sumReduce5IfLj2EEvPT_S1_j(
	.param .u64 .ptr .align 1 _Z10sumReduce5IfLj2EEvPT_S1_j_param_0,
	.param .u64 .ptr .align 1 _Z10sumReduce5IfLj2EEvPT_S1_j_param_1,
	.param .u32 _Z10sumReduce5IfLj2EEvPT_S1_j_param_2
)
{
	.reg .pred 	%p<13>;
	.reg .b32 	%r<34>;
	.reg .b32 	%f<29>;
	.reg .b64 	%rd<11>;

	ld.param.u64 	%rd3, [_Z10sumReduce5IfLj2EEvPT_S1_j_param_0];
	ld.param.u64 	%rd2, [_Z10sumReduce5IfLj2EEvPT_S1_j_param_1];
	ld.param.u32 	%r10, [_Z10sumReduce5IfLj2EEvPT_S1_j_param_2];
	cvta.to.global.u64 	%rd1, %rd3;
	mov.u32 	%r1, %tid.x;
	mov.u32 	%r2, %ctaid.x;
	mov.u32 	%r3, %ntid.x;
	mul.lo.s32 	%r11, %r3, %r2;
	shl.b32 	%r12, %r11, 1;
	add.s32 	%r4, %r12, %r1;
	setp.ge.u32 	%p1, %r4, %r10;
	mov.f32 	%f26, 0f00000000;
	@%p1 bra 	$L__BB26_2;
	mul.wide.u32 	%rd4, %r4, 4;
	add.s64 	%rd5, %rd1, %rd4;
	ld.global.f32 	%f26, [%rd5];
$L__BB26_2:
	add.s32 	%r5, %r4, 2;
	setp.ge.u32 	%p2, %r5, %r10;
	@%p2 bra 	$L__BB26_4;
	mul.wide.u32 	%rd6, %r5, 4;
	add.s64 	%rd7, %rd1, %rd6;
	ld.global.f32 	%f12, [%rd7];
	add.f32 	%f26, %f26, %f12;
$L__BB26_4:
	shl.b32 	%r13, %r1, 2;
	mov.u32 	%r14, __smem;
	add.s32 	%r6, %r14, %r13;
	st.shared.f32 	[%r6], %f26;
	barrier.sync 	0;
	setp.lt.u32 	%p3, %r3, 66;
	@%p3 bra 	$L__BB26_9;
	mov.u32 	%r33, %r3;
$L__BB26_6:
	shr.u32 	%r8, %r33, 1;
	setp.ge.u32 	%p4, %r1, %r8;
	@%p4 bra 	$L__BB26_8;
	shl.b32 	%r15, %r8, 2;
	add.s32 	%r16, %r6, %r15;
	ld.shared.f32 	%f13, [%r16];
	add.f32 	%f26, %f26, %f13;
	st.shared.f32 	[%r6], %f26;
$L__BB26_8:
	barrier.sync 	0;
	setp.gt.u32 	%p5, %r33, 131;
	mov.u32 	%r33, %r8;
	@%p5 bra 	$L__BB26_6;
$L__BB26_9:
	mov.u32 	%r17, %tid.y;
	mov.u32 	%r18, %tid.z;
	mov.u32 	%r19, %ntid.y;
	mad.lo.s32 	%r20, %r18, %r19, %r17;
	mul.lo.s32 	%r9, %r20, %r3;
	add.s32 	%r21, %r9, %r1;
	setp.gt.u32 	%p6, %r21, 31;
	@%p6 bra 	$L__BB26_11;
	mov.b32 	%r22, %f26;
	shfl.sync.down.b32	%r23|%p7, %r22, 16, 31, -1;
	mov.b32 	%f14, %r23;
	add.f32 	%f15, %f26, %f14;
	mov.b32 	%r24, %f15;
	shfl.sync.down.b32	%r25|%p8, %r24, 8, 31, -1;
	mov.b32 	%f16, %r25;
	add.f32 	%f17, %f15, %f16;
	mov.b32 	%r26, %f17;
	shfl.sync.down.b32	%r27|%p9, %r26, 4, 31, -1;
	mov.b32 	%f18, %r27;
	add.f32 	%f19, %f17, %f18;
	mov.b32 	%r28, %f19;
	shfl.sync.down.b32	%r29|%p10, %r28, 2, 31, -1;
	mov.b32 	%f20, %r29;
	add.f32 	%f21, %f19, %f20;
	mov.b32 	%r30, %f21;
	shfl.sync.down.b32	%r31|%p11, %r30, 1, 31, -1;
	mov.b32 	%f22, %r31;
	add.f32 	%f26, %f21, %f22;
$L__BB26_11:
	or.b32  	%r32, %r9, %r1;
	setp.ne.s32 	%p12, %r32, 0;
	@%p12 bra 	$L__BB26_13;
	cvta.to.global.u64 	%rd8, %rd2;
	mul.wide.u32 	%rd9, %r2, 4;
	add.s64 	%rd10, %rd8, %rd9;
	st.global.f32 	[%rd10], %f26;
$L__BB26_13:
	ret;

}
	// .globl	_Z10sumReduce5IfLj1EEvPT_S1_j
.visible .entry _Z10sumReduce5IfLj1EEvPT_S1_j(
	.param .u64 .ptr .align 1 _Z10sumReduce5IfLj1EEvPT_S1_j_param_0,
	.param .u64 .ptr .align 1 _Z10sumReduce5IfLj1EEvPT_S1_j_param_1,
	.param .u32 _Z10sumReduce5IfLj1EEvPT_S1_j_param_2
)
{
	.reg .pred 	%p<13>;
	.reg .b32 	%r<34>;
	.reg .b32 	%f<29>;
	.reg .b64 	%rd<11>;

	ld.param.u64 	%rd3, [_Z10sumReduce5IfLj1EEvPT_S1_j_param_0];
	ld.param.u64 	%rd2, [_Z10sumReduce5IfLj1EEvPT_S1_j_param_1];
	ld.param.u32 	%r10, [_Z10sumReduce5IfLj1EEvPT_S1_j_param_2];
	cvta.to.global.u64 	%rd1, %rd3;
	mov.u32 	%r1, %tid.x;
	mov.u32 	%r2, %ctaid.x;
	mov.u32 	%r3, %ntid.x;
	mul.lo.s32 	%r11, %r3, %r2;
	shl.b32 	%r12, %r11, 1;
	add.s32 	%r4, %r12, %r1;
	setp.ge.u32 	%p1, %r4, %r10;
	mov.f32 	%f26, 0f00000000;
	@%p1 bra 	$L__BB27_2;
	mul.wide.u32 	%rd4, %r4, 4;
	add.s64 	%rd5, %rd1, %rd4;
	ld.global.f32 	%f26, [%rd5];
$L__BB27_2:
	add.s32 	%r5, %r4, 1;
	setp.ge.u32 	%p2, %r5, %r10;
	@%p2 bra 	$L__BB27_4;
	mul.wide.u32 	%rd6, %r5, 4;
	add.s64 	%rd7, %rd1, %rd6;
	ld.global.f32 	%f12, [%rd7];
	add.f32 	%f26, %f26, %f12;
$L__BB27_4:
	shl.b32 	%r13, %r1, 2;
	mov.u32 	%r14, __smem;
	add.s32 	%r6, %r14, %r13;
	st.shared.f32 	[%r6], %f26;
	barrier.sync 	0;
	setp.lt.u32 	%p3, %r3, 66;
	@%p3 bra 	$L__BB27_9;
	mov.u32 	%r33, %r3;
$L__BB27_6:
	shr.u32 	%r8, %r33, 1;
	setp.ge.u32 	%p4, %r1, %r8;
	@%p4 bra 	$L__BB27_8;
	shl.b32 	%r15, %r8, 2;
	add.s32 	%r16, %r6, %r15;
	ld.shared.f32 	%f13, [%r16];
	add.f32 	%f26, %f26, %f13;
	st.shared.f32 	[%r6], %f26;
$L__BB27_8:
	barrier.sync 	0;
	setp.gt.u32 	%p5, %r33, 131;
	mov.u32 	%r33, %r8;
	@%p5 bra 	$L__BB27_6;
$L__BB27_9:
	mov.u32 	%r17, %tid.y;
	mov.u32 	%r18, %tid.z;
	mov.u32 	%r19, %ntid.y;
	mad.lo.s32 	%r20, %r18, %r19, %r17;
	mul.lo.s32 	%r9, %r20, %r3;
	add.s32 	%r21, %r9, %r1;
	setp.gt.u32 	%p6, %r21, 31;
	@%p6 bra 	$L__BB27_11;
	mov.b32 	%r22, %f26;
	shfl.sync.down.b32	%r23|%p7, %r22, 16, 31, -1;
	mov.b32 	%f14, %r23;
	add.f32 	%f15, %f26, %f14;
	mov.b32 	%r24, %f15;
	shfl.sync.down.b32	%r25|%p8, %r24, 8, 31, -1;
	mov.b32 	%f16, %r25;
	add.f32 	%f17, %f15, %f16;
	mov.b32 	%r26, %f17;
	shfl.sync.down.b32	%r27|%p9, %r26, 4, 31, -1;
	mov.b32 	%f18, %r27;
	add.f32 	%f19, %f17, %f18;
	mov.b32 	%r28, %f19;
	shfl.sync.down.b32	%r29|%p10, %r28, 2, 31, -1;
	mov.b32 	%f20, %r29;
	add.f32 	%f21, %f19, %f20;
	mov.b32 	%r30, %f21;
	shfl.sync.down.b32	%r31|%p11, %r30, 1, 31, -1;
	mov.b32 	%f22, %r31;
	add.f32 	%f26, %f21, %f22;
$L__BB27_11:
	or.b32  	%r32, %r9, %r1;
	setp.ne.s32 	%p12, %r32, 0;
	@%p12 bra 	$L__BB27_13;
	cvta.to.global.u64 	%rd8, %rd2;
	mul.wide.u32 	%rd9, %r2, 4;
	add.s64 	%rd10, %rd8, %rd9;
	st.global.f32 	[%rd10], %f26;
$L__BB27_13:
	ret;

}
	// .globl	_Z10sumReduce1IdEvPT_S1_j
.visible .entry _Z10sumReduce1IdEvPT_S1_j(
	.param .u64 .ptr .align 1 _Z10sumReduce1IdEvPT_S1_j_param_0,
	.param .u64 .ptr .align 1 _Z10sumReduce1IdEvPT_S1_j_param_1,
	.param .u32 _Z10sumReduce1IdEvPT_S1_j_param_2
)
{
	.reg .pred 	%p<6>;
	.reg .b32 	%r<17>;
	.reg .b64 	%rd<9>;
	.reg .b64 	%fd<9>;

	ld.param.u64 	%rd1, [_Z10sumReduce1IdEvPT_S1_j_param_0];
	ld.param.u64 	%rd2, [_Z10sumReduce1IdEvPT_S1_j_param_1];
	ld.param.u32 	%r8, [_Z10sumReduce1IdEvPT_S1_j_param_2];
	mov.u32 	%r1, %tid.x;
	mov.u32 	%r2, %ctaid.x;
	mov.u32 	%r3, %ntid.x;
	mad.lo.s32 	%r4, %r2, %r3, %r1;
	setp.ge.u32 	%p1, %r4, %r8;
	mov.f64 	%fd8, 0d0000000000000000;
	@%p1 bra 	$L__BB28_2;
	cvta.to.global.u64 	%rd3, %rd1;
	mul.wide.u32 	%rd4, %r4, 8;
	add.s64 	%rd5, %rd3, %rd4;
	ld.global.f64 	%fd8, [%rd5];
$L__BB28_2:
	shl.b32 	%r9, %r1, 3;
	mov.u32 	%r10, __smem_d;
	add.s32 	%r5, %r10, %r9;
	st.shared.f64 	[%r5], %fd8;
	bar.sync 	0;
	setp.lt.u32 	%p2, %r3, 2;
	@%p2 bra 	$L__BB28_7;
	mov.b32 	%r16, 1;
$L__BB28_4:
	shl.b32 	%r7, %r16, 1;
	add.s32 	%r12, %r7, -1;
	and.b32  	%r13, %r12, %r1;
	setp.ne.s32 	%p3, %r13, 0;
	@%p3 bra 	$L__BB28_6;
	shl.b32 	%r14, %r16, 3;
	add.s32 	%r15, %r5, %r14;
	ld.shared.f64 	%fd4, [%r15];
	ld.shared.f64 	%fd5, [%r5];
	add.f64 	%fd6, %fd4, %fd5;
	st.shared.f64 	[%r5], %fd6;
$L__BB28_6:
	bar.sync 	0;
	setp.lt.u32 	%p4, %r7, %r3;
	mov.u32 	%r16, %r7;
	@%p4 bra 	$L__BB28_4;
$L__BB28_7:
	setp.ne.s32 	%p5, %r1, 0;
	@%p5 bra 	$L__BB28_9;
	ld.shared.f64 	%fd7, [__smem_d];
	cvta.to.global.u64 	%rd6, %rd2;
	mul.wide.u32 	%rd7, %r2, 8;
	add.s64 	%rd8, %rd6, %rd7;
	st.global.f64 	[%rd8], %fd7;
$L__BB28_9:
	ret;

}
	// .globl	_Z10sumReduce2IdEvPT_S1_j
.visible .entry _Z10sumReduce2IdEvPT_S1_j(
	.param .u64 .ptr .align 1 _Z10sumReduce2IdEvPT_S1_j_param_0,
	.param .u64 .ptr .align 1 _Z10sumReduce2IdEvPT_S1_j_param_1,
	.param .u32 _Z10sumReduce2IdEvPT_S1_j_param_2
)
{
	.reg .pred 	%p<6>;
	.reg .b32 	%r<20>;
	.reg .b64 	%rd<9>;
	.reg .b64 	%fd<9>;

	ld.param.u64 	%rd1, [_Z10sumReduce2IdEvPT_S1_j_param_0];
	ld.param.u64 	%rd2, [_Z10sumReduce2IdEvPT_S1_j_param_1];
	ld.param.u32 	%r8, [_Z10sumReduce2IdEvPT_S1_j_param_2];
	mov.u32 	%r1, %tid.x;
	mov.u32 	%r2, %ctaid.x;
	mov.u32 	%r3, %ntid.x;
	mad.lo.s32 	%r4, %r2, %r3, %r1;
	setp.ge.u32 	%p1, %r4, %r8;
	mov.f64 	%fd8, 0d0000000000000000;
	@%p1 bra 	$L__BB29_2;
	cvta.to.global.u64 	%rd3, %rd1;
	mul.wide.u32 	%rd4, %r4, 8;
	add.s64 	%rd5, %rd3, %rd4;
	ld.global.f64 	%fd8, [%rd5];
$L__BB29_2:
	shl.b32 	%r9, %r1, 3;
	mov.u32 	%r10, __smem_d;
	add.s32 	%r11, %r10, %r9;
	st.shared.f64 	[%r11], %fd8;
	bar.sync 	0;
	setp.lt.u32 	%p2, %r3, 2;
	@%p2 bra 	$L__BB29_7;
	mov.b32 	%r19, 1;
$L__BB29_4:
	shl.b32 	%r6, %r19, 1;
	mul.lo.s32 	%r7, %r6, %r1;
	setp.ge.u32 	%p3, %r7, %r3;
	@%p3 bra 	$L__BB29_6;
	add.s32 	%r13, %r7, %r19;
	shl.b32 	%r14, %r13, 3;
	add.s32 	%r16, %r10, %r14;
	ld.shared.f64 	%fd4, [%r16];
	shl.b32 	%r17, %r7, 3;
	add.s32 	%r18, %r10, %r17;
	ld.shared.f64 	%fd5, [%r18];
	add.f64 	%fd6, %fd4, %fd5;
	st.shared.f64 	[%r18], %fd6;
$L__BB29_6:
	bar.sync 	0;
	setp.lt.u32 	%p4, %r6, %r3;
	mov.u32 	%r19, %r6;
	@%p4 bra 	$L__BB29_4;
$L__BB29_7:
	setp.ne.s32 	%p5, %r1, 0;
	@%p5 bra 	$L__BB29_9;
	ld.shared.f64 	%fd7, [__smem_d];
	cvta.to.global.u64 	%rd6, %rd2;
	mul.wide.u32 	%rd7, %r2, 8;
	add.s64 	%rd8, %rd6, %rd7;
	st.global.f64 	[%rd8], %fd7;
$L__BB29_9:
	ret;

}
	// .globl	_Z10sumReduce3IdEvPT_S1_j
.visible .entry _Z10sumReduce3IdEvPT_S1_j(
	.param .u64 .ptr .align 1 _Z10sumReduce3IdEvPT_S1_j_param_0,
	.param .u64 .ptr .align 1 _Z10sumReduce3IdEvPT_S1_j_param_1,
	.param .u32 _Z10sumReduce3IdEvPT_S1_j_param_2
)
{
	.reg .pred 	%p<6>;
	.reg .b32 	%r<14>;
	.reg .b64 	%rd<9>;
	.reg .b64 	%fd<9>;

	ld.param.u64 	%rd1, [_Z10sumReduce3IdEvPT_S1_j_param_0];
	ld.param.u64 	%rd2, [_Z10sumReduce3IdEvPT_S1_j_param_1];
	ld.param.u32 	%r8, [_Z10sumReduce3IdEvPT_S1_j_param_2];
	mov.u32 	%r1, %tid.x;
	mov.u32 	%r2, %ctaid.x;
	mov.u32 	%r13, %ntid.x;
	mad.lo.s32 	%r4, %r2, %r13, %r1;
	setp.ge.u32 	%p1, %r4, %r8;
	mov.f64 	%fd8, 0d0000000000000000;
	@%p1 bra 	$L__BB30_2;
	cvta.to.global.u64 	%rd3, %rd1;
	mul.wide.u32 	%rd4, %r4, 8;
	add.s64 	%rd5, %rd3, %rd4;
	ld.global.f64 	%fd8, [%rd5];
$L__BB30_2:
	shl.b32 	%r9, %r1, 3;
	mov.u32 	%r10, __smem_d;
	add.s32 	%r5, %r10, %r9;
	st.shared.f64 	[%r5], %fd8;
	bar.sync 	0;
	setp.lt.u32 	%p2, %r13, 2;
	@%p2 bra 	$L__BB30_6;
$L__BB30_3:
	shr.u32 	%r7, %r13, 1;
	setp.ge.u32 	%p3, %r1, %r7;
	@%p3 bra 	$L__BB30_5;
	shl.b32 	%r11, %r7, 3;
	add.s32 	%r12, %r5, %r11;
	ld.shared.f64 	%fd4, [%r12];
	ld.shared.f64 	%fd5, [%r5];
	add.f64 	%fd6, %fd4, %fd5;
	st.shared.f64 	[%r5], %fd6;
$L__BB30_5:
	bar.sync 	0;
	setp.gt.u32 	%p4, %r13, 3;
	mov.u32 	%r13, %r7;
	@%p4 bra 	$L__BB30_3;
$L__BB30_6:
	setp.ne.s32 	%p5, %r1, 0;
	@%p5 bra 	$L__BB30_8;
	ld.shared.f64 	%fd7, [__smem_d];
	cvta.to.global.u64 	%rd6, %rd2;
	mul.wide.u32 	%rd7, %r2, 8;
	add.s64 	%rd8, %rd6, %rd7;
	st.global.f64 	[%rd8], %fd7;
$L__BB30_8:
	ret;

}
	// .globl	_Z10sumReduce4IdEvPT_S1_j
.visible .entry _Z10sumReduce4IdEvPT_S1_j(
	.param .u64 .ptr .align 1 _Z10sumReduce4IdEvPT_S1_j_param_0,
	.param .u64 .ptr .align 1 _Z10sumReduce4IdEvPT_S1_j_param_1,
	.param .u32 _Z10sumReduce4IdEvPT_S1_j_param_2
)
{
	.reg .pred 	%p<7>;
	.reg .b32 	%r<17>;
	.reg .b64 	%rd<11>;
	.reg .b64 	%fd<17>;

	ld.param.u64 	%rd3, [_Z10sumReduce4IdEvPT_S1_j_param_0];
	ld.param.u64 	%rd2, [_Z10sumReduce4IdEvPT_S1_j_param_1];
	ld.param.u32 	%r9, [_Z10sumReduce4IdEvPT_S1_j_param_2];
	cvta.to.global.u64 	%rd1, %rd3;
	mov.u32 	%r1, %tid.x;
	mov.u32 	%r2, %ctaid.x;
	mov.u32 	%r16, %ntid.x;
	mul.lo.s32 	%r10, %r16, %r2;
	shl.b32 	%r11, %r10, 1;
	add.s32 	%r4, %r11, %r1;
	setp.ge.u32 	%p1, %r4, %r9;
	mov.f64 	%fd15, 0d0000000000000000;
	@%p1 bra 	$L__BB31_2;
	mul.wide.u32 	%rd4, %r4, 8;
	add.s64 	%rd5, %rd1, %rd4;
	ld.global.f64 	%fd15, [%rd5];
$L__BB31_2:
	add.s32 	%r5, %r4, %r16;
	setp.ge.u32 	%p2, %r5, %r9;
	@%p2 bra 	$L__BB31_4;
	mul.wide.u32 	%rd6, %r5, 8;
	add.s64 	%rd7, %rd1, %rd6;
	ld.global.f64 	%fd10, [%rd7];
	add.f64 	%fd15, %fd15, %fd10;
$L__BB31_4:
	shl.b32 	%r12, %r1, 3;
	mov.u32 	%r13, __smem_d;
	add.s32 	%r6, %r13, %r12;
	st.shared.f64 	[%r6], %fd15;
	bar.sync 	0;
	setp.lt.u32 	%p3, %r16, 2;
	@%p3 bra 	$L__BB31_8;
$L__BB31_5:
	shr.u32 	%r8, %r16, 1;
	setp.ge.u32 	%p4, %r1, %r8;
	@%p4 bra 	$L__BB31_7;
	shl.b32 	%r14, %r8, 3;
	add.s32 	%r15, %r6, %r14;
	ld.shared.f64 	%fd11, [%r15];
	add.f64 	%fd15, %fd15, %fd11;
	st.shared.f64 	[%r6], %fd15;
$L__BB31_7:
	bar.sync 	0;
	setp.gt.u32 	%p5, %r16, 3;
	mov.u32 	%r16, %r8;
	@%p5 bra 	$L__BB31_5;
$L__BB31_8:
	setp.ne.s32 	%p6, %r1, 0;
	@%p6 bra 	$L__BB31_10;
	cvta.to.global.u64 	%rd8, %rd2;
	mul.wide.u32 	%rd9, %r2, 8;
	add.s64 	%rd10, %rd8, %rd9;
	st.global.f64 	[%rd10], %fd15;
$L__BB31_10:
	ret;

}
	// .globl	_Z10sumReduce5IdLj512EEvPT_S1_j
.visible .entry _Z10sumReduce5IdLj512EEvPT_S1_j(
	.param .u64 .ptr .align 1 _Z10sumReduce5IdLj512EEvPT_S1_j_param_0,
	.param .u64 .ptr .align 1 _Z10sumReduce5IdLj512EEvPT_S1_j_param_1,
	.param .u32 _Z10sumReduce5IdLj512EEvPT_S1_j_param_2
)
{
	.reg .pred 	%p<18>;
	.reg .b32 	%r<44>;
	.reg .b64 	%rd<11>;
	.reg .b64 	%fd<31>;

	ld.param.u64 	%rd3, [_Z10sumReduce5IdLj512EEvPT_S1_j_param_0];
	ld.param.u64 	%rd2, [_Z10sumReduce5IdLj512EEvPT_S1_j_param_1];
	ld.param.u32 	%r10, [_Z10sumReduce5IdLj512EEvPT_S1_j_param_2];
	cvta.to.global.u64 	%rd1, %rd3;
	mov.u32 	%r1, %tid.x;
	mov.u32 	%r2, %ctaid.x;
	mov.u32 	%r3, %ntid.x;
	mul.lo.s32 	%r11, %r3, %r2;
	shl.b32 	%r12, %r11, 1;
	add.s32 	%r4, %r12, %r1;
	setp.ge.u32 	%p1, %r4, %r10;
	mov.f64 	%fd28, 0d0000000000000000;
	@%p1 bra 	$L__BB32_2;
	mul.wide.u32 	%rd4, %r4, 8;
	add.s64 	%rd5, %rd1, %rd4;
	ld.global.f64 	%fd28, [%rd5];
$L__BB32_2:
	add.s32 	%r5, %r4, 512;
	setp.ge.u32 	%p2, %r5, %r10;
	@%p2 bra 	$L__BB32_4;
	mul.wide.u32 	%rd6, %r5, 8;
	add.s64 	%rd7, %rd1, %rd6;
	ld.global.f64 	%fd12, [%rd7];
	add.f64 	%fd28, %fd28, %fd12;
$L__BB32_4:
	shl.b32 	%r13, %r1, 3;
	mov.u32 	%r14, __smem_d;
	add.s32 	%r6, %r14, %r13;
	st.shared.f64 	[%r6], %fd28;
	barrier.sync 	0;
	setp.lt.u32 	%p3, %r3, 66;
	@%p3 bra 	$L__BB32_9;
	mov.u32 	%r43, %r3;
$L__BB32_6:
	shr.u32 	%r8, %r43, 1;
	setp.ge.u32 	%p4, %r1, %r8;
	@%p4 bra 	$L__BB32_8;
	shl.b32 	%r15, %r8, 3;
	add.s32 	%r16, %r6, %r15;
	ld.shared.f64 	%fd13, [%r16];
	add.f64 	%fd28, %fd28, %fd13;
	st.shared.f64 	[%r6], %fd28;
$L__BB32_8:
	barrier.sync 	0;
	setp.gt.u32 	%p5, %r43, 131;
	mov.u32 	%r43, %r8;
	@%p5 bra 	$L__BB32_6;
$L__BB32_9:
	mov.u32 	%r17, %tid.y;
	mov.u32 	%r18, %tid.z;
	mov.u32 	%r19, %ntid.y;
	mad.lo.s32 	%r20, %r18, %r19, %r17;
	mul.lo.s32 	%r9, %r20, %r3;
	add.s32 	%r21, %r9, %r1;
	setp.gt.u32 	%p6, %r21, 31;
	@%p6 bra 	$L__BB32_11;
	ld.shared.f64 	%fd24, [%r6+256];
	add.f64 	%fd14, %fd28, %fd24;
	// begin inline asm
	mov.b64 {%r22,%r23}, %fd14;
	// end inline asm
	shfl.sync.down.b32	%r25|%p7, %r23, 16, 31, -1;
	shfl.sync.down.b32	%r24|%p8, %r22, 16, 31, -1;
	// begin inline asm
	mov.b64 %fd15, {%r24,%r25};
	// end inline asm
	add.f64 	%fd16, %fd14, %fd15;
	// begin inline asm
	mov.b64 {%r26,%r27}, %fd16;
	// end inline asm
	shfl.sync.down.b32	%r29|%p9, %r27, 8, 31, -1;
	shfl.sync.down.b32	%r28|%p10, %r26, 8, 31, -1;
	// begin inline asm
	mov.b64 %fd17, {%r28,%r29};
	// end inline asm
	add.f64 	%fd18, %fd16, %fd17;
	// begin inline asm
	mov.b64 {%r30,%r31}, %fd18;
	// end inline asm
	shfl.sync.down.b32	%r33|%p11, %r31, 4, 31, -1;
	shfl.sync.down.b32	%r32|%p12, %r30, 4, 31, -1;
	// begin inline asm
	mov.b64 %fd19, {%r32,%r33};
	// end inline asm
	add.f64 	%fd20, %fd18, %fd19;
	// begin inline asm
	mov.b64 {%r34,%r35}, %fd20;
	// end inline asm
	shfl.sync.down.b32	%r37|%p13, %r35, 2, 31, -1;
	shfl.sync.down.b32	%r36|%p14, %r34, 2, 31, -1;
	// begin inline asm
	mov.b64 %fd21, {%r36,%r37};
	// end inline asm
	add.f64 	%fd22, %fd20, %fd21;
	// begin inline asm
	mov.b64 {%r38,%r39}, %fd22;
	// end inline asm
	shfl.sync.down.b32	%r41|%p15, %r39, 1, 31, -1;
	shfl.sync.down.b32	%r40|%p16, %r38, 1, 31, -1;
	// begin inline asm
	mov.b64 %fd23, {%r40,%r41};
	// end inline asm
	add.f64 	%fd28, %fd22, %fd23;
$L__BB32_11:
	or.b32  	%r42, %r9, %r1;
	setp.ne.s32 	%p17, %r42, 0;
	@%p17 bra 	$L__BB32_13;
	cvta.to.global.u64 	%rd8, %rd2;
	mul.wide.u32 	%rd9, %r2, 8;
	add.s64 	%rd10, %rd8, %rd9;
	st.global.f64 	[%rd10], %fd28;
$L__BB32_13:
	ret;

}
	// .globl	_Z10sumReduce5IdLj256EEvPT_S1_j
.visible .entry _Z10sumReduce5IdLj256EEvPT_S1_j(
	.param .u64 .ptr .align 1 _Z10sumReduce5IdLj256EEvPT_S1_j_param_0,
	.param .u64 .ptr .align 1 _Z10sumReduce5IdLj256EEvPT_S1_j_param_1,
	.param .u32 _Z10sumReduce5IdLj256EEvPT_S1_j_param_2
)
{
	.reg .pred 	%p<18>;
	.reg .b32 	%r<44>;
	.reg .b64 	%rd<11>;
	.reg .b64 	%fd<31>;

	ld.param.u64 	%rd3, [_Z10sumReduce5IdLj256EEvPT_S1_j_param_0];
	ld.param.u64 	%rd2, [_Z10sumReduce5IdLj256EEvPT_S1_j_param_1];
	ld.param.u32 	%r10, [_Z10sumReduce5IdLj256EEvPT_S1_j_param_2];
	cvta.to.global.u64 	%rd1, %rd3;
	mov.u32 	%r1, %tid.x;
	mov.u32 	%r2, %ctaid.x;
	mov.u32 	%r3, %ntid.x;
	mul.lo.s32 	%r11, %r3, %r2;
	shl.b32 	%r12, %r11, 1;
	add.s32 	%r4, %r12, %r1;
	setp.ge.u32 	%p1, %r4, %r10;
	mov.f64 	%fd28, 0d0000000000000000;
	@%p1 bra 	$L__BB33_2;
	mul.wide.u32 	%rd4, %r4, 8;
	add.s64 	%rd5, %rd1, %rd4;
	ld.global.f64 	%fd28, [%rd5];
$L__BB33_2:
	add.s32 	%r5, %r4, 256;
	setp.ge.u32 	%p2, %r5, %r10;
	@%p2 bra 	$L__BB33_4;
	mul.wide.u32 	%rd6, %r5, 8;
	add.s64 	%rd7, %rd1, %rd6;
	ld.global.f64 	%fd12, [%rd7];
	add.f64 	%fd28, %fd28, %fd12;
$L__BB33_4:
	shl.b32 	%r13, %r1, 3;
	mov.u32 	%r14, __smem_d;
	add.s32 	%r6, %r14, %r13;
	st.shared.f64 	[%r6], %fd28;
	barrier.sync 	0;
	setp.lt.u32 	%p3, %r3, 66;
	@%p3 bra 	$L__BB33_9;
	mov.u32 	%r43, %r3;
$L__BB33_6:
	shr.u32 	%r8, %r43, 1;
	setp.ge.u32 	%p4, %r1, %r8;
	@%p4 bra 	$L__BB33_8;
	shl.b32 	%r15, %r8, 3;
	add.s32 	%r16, %r6, %r15;
	ld.shared.f64 	%fd13, [%r16];
	add.f64 	%fd28, %fd28, %fd13;
	st.shared.f64 	[%r6], %fd28;
$L__BB33_8:
	barrier.sync 	0;
	setp.gt.u32 	%p5, %r43, 131;
	mov.u32 	%r43, %r8;
	@%p5 bra 	$L__BB33_6;
$L__BB33_9:
	mov.u32 	%r17, %tid.y;
	mov.u32 	%r18, %tid.z;
	mov.u32 	%r19, %ntid.y;
	mad.lo.s32 	%r20, %r18, %r19, %r17;
	mul.lo.s32 	%r9, %r20, %r3;
	add.s32 	%r21, %r9, %r1;
	setp.gt.u32 	%p6, %r21, 31;
	@%p6 bra 	$L__BB33_11;
	ld.shared.f64 	%fd24, [%r6+256];
	add.f64 	%fd14, %fd28, %fd24;
	// begin inline asm
	mov.b64 {%r22,%r23}, %fd14;
	// end inline asm
	shfl.sync.down.b32	%r25|%p7, %r23, 16, 31, -1;
	shfl.sync.down.b32	%r24|%p8, %r22, 16, 31, -1;
	// begin inline asm
	mov.b64 %fd15, {%r24,%r25};
	// end inline asm
	add.f64 	%fd16, %fd14, %fd15;
	// begin inline asm
	mov.b64 {%r26,%r27}, %fd16;
	// end inline asm
	shfl.sync.down.b32	%r29|%p9, %r27, 8, 31, -1;
	shfl.sync.down.b32	%r28|%p10, %r26, 8, 31, -1;
	// begin inline asm
	mov.b64 %fd17, {%r28,%r29};
	// end inline asm
	add.f64 	%fd18, %fd16, %fd17;
	// begin inline asm
	mov.b64 {%r30,%r31}, %fd18;
	// end inline asm
	shfl.sync.down.b32	%r33|%p11, %r31, 4, 31, -1;
	shfl.sync.down.b32	%r32|%p12, %r30, 4, 31, -1;
	// begin inline asm
	mov.b64 %fd19, {%r32,%r33};
	// end inline asm
	add.f64 	%fd20, %fd18, %fd19;
	// begin inline asm
	mov.b64 {%r34,%r35}, %fd20;
	// end inline asm
	shfl.sync.down.b32	%r37|%p13, %r35, 2, 31, -1;
	shfl.sync.down.b32	%r36|%p14, %r34, 2, 31, -1;
	// begin inline asm
	mov.b64 %fd21, {%r36,%r37};
	// end inline asm
	add.f64 	%fd22, %fd20, %fd21;
	// begin inline asm
	mov.b64 {%r38,%r39}, %fd22;
	// end inline asm
	shfl.sync.down.b32	%r41|%p15, %r39, 1, 31, -1;
	shfl.sync.down.b32	%r40|%p16, %r38, 1, 31, -1;
	// begin inline asm
	mov.b64 %fd23, {%r40,%r41};
	// end inline asm
	add.f64 	%fd28, %fd22, %fd23;
$L__BB33_11:
	or.b32  	%r42, %r9, %r1;
	setp.ne.s32 	%p17, %r42, 0;
	@%p17 bra 	$L__BB33_13;
	cvta.to.global.u64 	%rd8, %rd2;
	mul.wide.u32 	%rd9, %r2, 8;
	add.s64 	%rd10, %rd8, %rd9;
	st.global.f64 	[%rd10], %fd28;
$L__BB33_13:
	ret;

}
	// .globl	_Z10sumReduce5IdLj128EEvPT_S1_j
.visible .entry _Z10sumReduce5IdLj128EEvPT_S1_j(
	.param .u64 .ptr .align 1 _Z10sumReduce5IdLj128EEvPT_S1_j_param_0,
	.param .u64 .ptr .align 1 _Z10sumReduce5IdLj128EEvPT_S1_j_param_1,
	.param .u32 _Z10sumReduce5IdLj128EEvPT_S1_j_param_2
)
{
	.reg .pred 	%p<18>;
	.reg .b32 	%r<44>;
	.reg .b64 	%rd<11>;
	.reg .b64 	%fd<31>;

	ld.param.u64 	%rd3, [_Z10sumReduce5IdLj128EEvPT_S1_j_param_0];
	ld.param.u64 	%rd2, [_Z10sumReduce5IdLj128EEvPT_S1_j_param_1];
	ld.param.u32 	%r10, [_Z10sumReduce5IdLj128EEvPT_S1_j_param_2];
	cvta.to.global.u64 	%rd1, %rd3;
	mov.u32 	%r1, %tid.x;
	mov.u32 	%r2, %ctaid.x;
	mov.u32 	%r3, %ntid.x;
	mul.lo.s32 	%r11, %r3, %r2;
	shl.b32 	%r12, %r11, 1;
	add.s32 	%r4, %r12, %r1;
	setp.ge.u32 	%p1, %r4, %r10;
	mov.f64 	%fd28, 0d0000000000000000;
	@%p1 bra 	$L__BB34_2;
	mul.wide.u32 	%rd4, %r4, 8;
	add.s64 	%rd5, %rd1, %rd4;
	ld.global.f64 	%fd28, [%rd5];
$L__BB34_2:
	add.s32 	%r5, %r4, 128;
	setp.ge.u32 	%p2, %r5, %r10;
	@%p2 bra 	$L__BB34_4;
	mul.wide.u32 	%rd6, %r5, 8;
	add.s64 	%rd7, %rd1, %rd6;
	ld.global.f64 	%fd12, [%rd7];
	add.f64 	%fd28, %fd28, %fd12;
$L__BB34_4:
	shl.b32 	%r13, %r1, 3;
	mov.u32 	%r14, __smem_d;
	add.s32 	%r6, %r14, %r13;
	st.shared.f64 	[%r6], %fd28;
	barrier.sync 	0;
	setp.lt.u32 	%p3, %r3, 66;
	@%p3 bra 	$L__BB34_9;
	mov.u32 	%r43, %r3;
$L__BB34_6:
	shr.u32 	%r8, %r43, 1;
	setp.ge.u32 	%p4, %r1, %r8;
	@%p4 bra 	$L__BB34_8;
	shl.b32 	%r15, %r8, 3;
	add.s32 	%r16, %r6, %r15;
	ld.shared.f64 	%fd13, [%r16];
	add.f64 	%fd28, %fd28, %fd13;
	st.shared.f64 	[%r6], %fd28;
$L__BB34_8:
	barrier.sync 	0;
	setp.gt.u32 	%p5, %r43, 131;
	mov.u32 	%r43, %r8;
	@%p5 bra 	$L__BB34_6;
$L__BB34_9:
	mov.u32 	%r17, %tid.y;
	mov.u32 	%r18, %tid.z;
	mov.u32 	%r19, %ntid.y;
	mad.lo.s32 	%r20, %r18, %r19, %r17;
	mul.lo.s32 	%r9, %r20, %r3;
	add.s32 	%r21, %r9, %r1;
	setp.gt.u32 	%p6, %r21, 31;
	@%p6 bra 	$L__BB34_11;
	ld.shared.f64 	%fd24, [%r6+256];
	add.f64 	%fd14, %fd28, %fd24;
	// begin inline asm
	mov.b64 {%r22,%r23}, %fd14;
	// end inline asm
	shfl.sync.down.b32	%r25|%p7, %r23, 16, 31, -1;
	shfl.sync.down.b32	%r24|%p8, %r22, 16, 31, -1;
	// begin inline asm
	mov.b64 %fd15, {%r24,%r25};
	// end inline asm
	add.f64 	%fd16, %fd14, %fd15;
	// begin inline asm
	mov.b64 {%r26,%r27}, %fd16;
	// end inline asm
	shfl.sync.down.b32	%r29|%p9, %r27, 8, 31, -1;
	shfl.sync.down.b32	%r28|%p10, %r26, 8, 31, -1;
	// begin inline asm
	mov.b64 %fd17, {%r28,%r29};
	// end inline asm
	add.f64 	%fd18, %fd16, %fd17;
	// begin inline asm
	mov.b64 {%r30,%r31}, %fd18;
	// end inline asm
	shfl.sync.down.b32	%r33|%p11, %r31, 4, 31, -1;
	shfl.sync.down.b32	%r32|%p12, %r30, 4, 31, -1;
	// begin inline asm
	mov.b64 %fd19, {%r32,%r33};
	// end inline asm
	add.f64 	%fd20, %fd18, %fd19;
	// begin inline asm
	mov.b64 {%r34,%r35}, %fd20;
	// end inline asm
	shfl.sync.down.b32	%r37|%p13, %r35, 2, 31, -1;
	shfl.sync.down.b32	%r36|%p14, %r34, 2, 31, -1;
	// begin inline asm
	mov.b64 %fd21, {%r36,%r37};
	// end inline asm
	add.f64 	%fd22, %fd20, %fd21;
	// begin inline asm
	mov.b64 {%r38,%r39}, %fd22;
	// end inline asm
	shfl.sync.down.b32	%r41|%p15, %r39, 1, 31, -1;
	shfl.sync.down.b32	%r40|%p16, %r38, 1, 31, -1;
	// begin inline asm
	mov.b64 %fd23, {%r40,%r41};
	// end inline asm
	add.f64 	%fd28, %fd22, %fd23;
$L__BB34_11:
	or.b32  	%r42, %r9, %r1;
	setp.ne.s32 	%p17, %r42, 0;
	@%p17 bra 	$L__BB34_13;
	cvta.to.global.u64 	%rd8, %rd2;
	mul.wide.u32 	%rd9, %r2, 8;
	add.s64 	%rd10, %rd8, %rd9;
	st.global.f64 	[%rd10], %fd28;
$L__BB34_13:
	ret;

}
	// .globl	_Z10sumReduce5IdLj64EEvPT_S1_j
.visible .entry _Z10sumReduce5IdLj64EEvPT_S1_j(
	.param .u64 .ptr .align 1 _Z10sumReduce5IdLj64EEvPT_S1_j_param_0,
	.param .u64 .ptr .align 1 _Z10sumReduce5IdLj64EEvPT_S1_j_param_1,
	.param .u32 _Z10sumReduce5IdLj64EEvPT_S1_j_param_2
)
{
	.reg .pred 	%p<18>;
	.reg .b32 	%r<44>;
	.reg .b64 	%rd<11>;
	.reg .b64 	%fd<31>;

	ld.param.u64 	%rd3, [_Z10sumReduce5IdLj64EEvPT_S1_j_param_0];
	ld.param.u64 	%rd2, [_Z10sumReduce5IdLj64EEvPT_S1_j_param_1];
	ld.param.u32 	%r10, [_Z10sumReduce5IdLj64EEvPT_S1_j_param_2];
	cvta.to.global.u64 	%rd1, %rd3;
	mov.u32 	%r1, %tid.x;
	mov.u32 	%r2, %ctaid.x;
	mov.u32 	%r3, %ntid.x;
	mul.lo.s32 	%r11, %r3, %r2;
	shl.b32 	%r12, %r11, 1;
	add.s32 	%r4, %r12, %r1;
	setp.ge.u32 	%p1, %r4, %r10;
	mov.f64 	%fd28, 0d0000000000000000;
	@%p1 bra 	$L__BB35_2;
	mul.wide.u32 	%rd4, %r4, 8;
	add.s64 	%rd5, %rd1, %rd4;
	ld.global.f64 	%fd28, [%rd5];
$L__BB35_2:
	add.s32 	%r5, %r4, 64;
	setp.ge.u32 	%p2, %r5, %r10;
	@%p2 bra 	$L__BB35_4;
	mul.wide.u32 	%rd6, %r5, 8;
	add.s64 	%rd7, %rd1, %rd6;
	ld.global.f64 	%fd12, [%rd7];
	add.f64 	%fd28, %fd28, %fd12;
$L__BB35_4:
	shl.b32 	%r13, %r1, 3;
	mov.u32 	%r14, __smem_d;
	add.s32 	%r6, %r14, %r13;
	st.shared.f64 	[%r6], %fd28;
	barrier.sync 	0;
	setp.lt.u32 	%p3, %r3, 66;
	@%p3 bra 	$L__BB35_9;
	mov.u32 	%r43, %r3;
$L__BB35_6:
	shr.u32 	%r8, %r43, 1;
	setp.ge.u32 	%p4, %r1, %r8;
	@%p4 bra 	$L__BB35_8;
	shl.b32 	%r15, %r8, 3;
	add.s32 	%r16, %r6, %r15;
	ld.shared.f64 	%fd13, [%r16];
	add.f64 	%fd28, %fd28, %fd13;
	st.shared.f64 	[%r6], %fd28;
$L__BB35_8:
	barrier.sync 	0;
	setp.gt.u32 	%p5, %r43, 131;
	mov.u32 	%r43, %r8;
	@%p5 bra 	$L__BB35_6;
$L__BB35_9:
	mov.u32 	%r17, %tid.y;
	mov.u32 	%r18, %tid.z;
	mov.u32 	%r19, %ntid.y;
	mad.lo.s32 	%r20, %r18, %r19, %r17;
	mul.lo.s32 	%r9, %r20, %r3;
	add.s32 	%r21, %r9, %r1;
	setp.gt.u32 	%p6, %r21, 31;
	@%p6 bra 	$L__BB35_11;
	ld.shared.f64 	%fd24, [%r6+256];
	add.f64 	%fd14, %fd28, %fd24;
	// begin inline asm
	mov.b64 {%r22,%r23}, %fd14;
	// end inline asm
	shfl.sync.down.b32	%r25|%p7, %r23, 16, 31, -1;
	shfl.sync.down.b32	%r24|%p8, %r22, 16, 31, -1;
	// begin inline asm
	mov.b64 %fd15, {%r24,%r25};
	// end inline asm
	add.f64 	%fd16, %fd14, %fd15;
	// begin inline asm
	mov.b64 {%r26,%r27}, %fd16;
	// end inline asm
	shfl.sync.down.b32	%r29|%p9, %r27, 8, 31, -1;
	shfl.sync.down.b32	%r28|%p10, %r26, 8, 31, -1;
	// begin inline asm
	mov.b64 %fd17, {%r28,%r29};
	// end inline asm
	add.f64 	%fd18, %fd16, %fd17;
	// begin inline asm
	mov.b64 {%r30,%r31}, %fd18;
	// end inline asm
	shfl.sync.down.b32	%r33|%p11, %r31, 4, 31, -1;
	shfl.sync.down.b32	%r32|%p12, %r30, 4, 31, -1;
	// begin inline asm
	mov.b64 %fd19, {%r32,%r33};
	// end inline asm
	add.f64 	%fd20, %fd18, %fd19;
	// begin inline asm
	mov.b64 {%r34,%r35}, %fd20;
	// end inline asm
	shfl.sync.down.b32	%r37|%p13, %r35, 2, 31, -1;
	shfl.sync.down.b32	%r36|%p14, %r34, 2, 31, -1;
	// begin inline asm
	mov.b64 %fd21, {%r36,%r37};
	// end inline asm
	add.f64 	%fd22, %fd20, %fd21;
	// begin inline asm
	mov.b64 {%r38,%r39}, %fd22;
	// end inline asm
	shfl.sync.down.b32	%r41|%p15, %r39, 1, 31, -1;
	shfl.sync.down.b32	%r40|%p16, %r38, 1, 31, -1;
	// begin inline asm
	mov.b64 %fd23, {%r40,%r41};
	// end inline asm
	add.f64 	%fd28, %fd22, %fd23;
$L__BB35_11:
	or.b32  	%r42, %r9, %r1;
	setp.ne.s32 	%p17, %r42, 0;
	@%p17 bra 	$L__BB35_13;
	cvta.to.global.u64 	%rd8, %rd2;
	mul.wide.u32 	%rd9, %r2, 8;
	add.s64 	%rd10, %rd8, %rd9;
	st.global.f64 	[%rd10], %fd28;
$L__BB35_13:
	ret;

}
	// .globl	_Z10sumReduce5IdLj32EEvPT_S1_j
.visible .entry _Z10sumReduce5IdLj32EEvPT_S1_j(
	.param .u64 .ptr .align 1 _Z10sumReduce5IdLj32EEvPT_S1_j_param_0,
	.param .u64 .ptr .align 1 _Z10sumReduce5IdLj32EEvPT_S1_j_param_1,
	.param .u32 _Z10sumReduce5IdLj32EEvPT_S1_j_param_2
)
{
	.reg .pred 	%p<18>;
	.reg .b32 	%r<44>;
	.reg .b64 	%rd<11>;
	.reg .b64 	%fd<30>;

	ld.param.u64 	%rd3, [_Z10sumReduce5IdLj32EEvPT_S1_j_param_0];
	ld.param.u64 	%rd2, [_Z10sumReduce5IdLj32EEvPT_S1_j_param_1];
	ld.param.u32 	%r10, [_Z10sumReduce5IdLj32EEvPT_S1_j_param_2];
	cvta.to.global.u64 	%rd1, %rd3;
	mov.u32 	%r1, %tid.x;
	mov.u32 	%r2, %ctaid.x;
	mov.u32 	%r3, %ntid.x;
	mul.lo.s32 	%r11, %r3, %r2;
	shl.b32 	%r12, %r11, 1;
	add.s32 	%r4, %r12, %r1;
	setp.ge.u32 	%p1, %r4, %r10;
	mov.f64 	%fd27, 0d0000000000000000;
	@%p1 bra 	$L__BB36_2;
	mul.wide.u32 	%rd4, %r4, 8;
	add.s64 	%rd5, %rd1, %rd4;
	ld.global.f64 	%fd27, [%rd5];
$L__BB36_2:
	add.s32 	%r5, %r4, 32;
	setp.ge.u32 	%p2, %r5, %r10;
	@%p2 bra 	$L__BB36_4;
	mul.wide.u32 	%rd6, %r5, 8;
	add.s64 	%rd7, %rd1, %rd6;
	ld.global.f64 	%fd12, [%rd7];
	add.f64 	%fd27, %fd27, %fd12;
$L__BB36_4:
	shl.b32 	%r13, %r1, 3;
	mov.u32 	%r14, __smem_d;
	add.s32 	%r6, %r14, %r13;
	st.shared.f64 	[%r6], %fd27;
	barrier.sync 	0;
	setp.lt.u32 	%p3, %r3, 66;
	@%p3 bra 	$L__BB36_9;
	mov.u32 	%r43, %r3;
$L__BB36_6:
	shr.u32 	%r8, %r43, 1;
	setp.ge.u32 	%p4, %r1, %r8;
	@%p4 bra 	$L__BB36_8;
	shl.b32 	%r15, %r8, 3;
	add.s32 	%r16, %r6, %r15;
	ld.shared.f64 	%fd13, [%r16];
	add.f64 	%fd27, %fd27, %fd13;
	st.shared.f64 	[%r6], %fd27;
$L__BB36_8:
	barrier.sync 	0;
	setp.gt.u32 	%p5, %r43, 131;
	mov.u32 	%r43, %r8;
	@%p5 bra 	$L__BB36_6;
$L__BB36_9:
	mov.u32 	%r17, %tid.y;
	mov.u32 	%r18, %tid.z;
	mov.u32 	%r19, %ntid.y;
	mad.lo.s32 	%r20, %r18, %r19, %r17;
	mul.lo.s32 	%r9, %r20, %r3;
	add.s32 	%r21, %r9, %r1;
	setp.gt.u32 	%p6, %r21, 31;
	@%p6 bra 	$L__BB36_11;
	// begin inline asm
	mov.b64 {%r22,%r23}, %fd27;
	// end inline asm
	shfl.sync.down.b32	%r25|%p7, %r23, 16, 31, -1;
	shfl.sync.down.b32	%r24|%p8, %r22, 16, 31, -1;
	// begin inline asm
	mov.b64 %fd15, {%r24,%r25};
	// end inline asm
	add.f64 	%fd16, %fd27, %fd15;
	// begin inline asm
	mov.b64 {%r26,%r27}, %fd16;
	// end inline asm
	shfl.sync.down.b32	%r29|%p9, %r27, 8, 31, -1;
	shfl.sync.down.b32	%r28|%p10, %r26, 8, 31, -1;
	// begin inline asm
	mov.b64 %fd17, {%r28,%r29};
	// end inline asm
	add.f64 	%fd18, %fd16, %fd17;
	// begin inline asm
	mov.b64 {%r30,%r31}, %fd18;
	// end inline asm
	shfl.sync.down.b32	%r33|%p11, %r31, 4, 31, -1;
	shfl.sync.down.b32	%r32|%p12, %r30, 4, 31, -1;
	// begin inline asm
	mov.b64 %fd19, {%r32,%r33};
	// end inline asm
	add.f64 	%fd20, %fd18, %fd19;
	// begin inline asm
	mov.b64 {%r34,%r35}, %fd20;
	// end inline asm
	shfl.sync.down.b32	%r37|%p13, %r35, 2, 31, -1;
	shfl.sync.down.b32	%r36|%p14, %r34, 2, 31, -1;
	// begin inline asm
	mov.b64 %fd21, {%r36,%r37};
	// end inline asm
	add.f64 	%fd22, %fd20, %fd21;
	// begin inline asm
	mov.b64 {%r38,%r39}, %fd22;
	// end inline asm
	shfl.sync.down.b32	%r41|%p15, %r39, 1, 31, -1;
	shfl.sync.down.b32	%r40|%p16, %r38, 1, 31, -1;
	// begin inline asm
	mov.b64 %fd23, {%r40,%r41};
	// end inline asm
	add.f64 	%fd27, %fd22, %fd23;
$L__BB36_11:
	or.b32  	%r42, %r9, %r1;
	setp.ne.s32 	%p17, %r42, 0;
	@%p17 bra 	$L__BB36_13;
	cvta.to.global.u64 	%rd8, %rd2;
	mul.wide.u32 	%rd9, %r2, 8;
	add.s64 	%rd10, %rd8, %rd9;
	st.global.f64 	[%rd10], %fd27;
$L__BB36_13:
	ret;

}
	// .globl	_Z10sumReduce5IdLj16EEvPT_S1_j
.visible .entry _Z10sumReduce5IdLj16EEvPT_S1_j(
	.param .u64 .ptr .align 1 _Z10sumReduce5IdLj16EEvPT_S1_j_param_0,
	.param .u64 .ptr .align 1 _Z10sumReduce5IdLj16EEvPT_S1_j_param_1,
	.param .u32 _Z10sumReduce5IdLj16EEvPT_S1_j_param_2
)
{
	.reg .pred 	%p<18>;
	.reg .b32 	%r<44>;
	.reg .b64 	%rd<11>;
	.reg .b64 	%fd<30>;

	ld.param.u64 	%rd3, [_Z10sumReduce5IdLj16EEvPT_S1_j_param_0];
	ld.param.u64 	%rd2, [_Z10sumReduce5IdLj16EEvPT_S1_j_param_1];
	ld.param.u32 	%r10, [_Z10sumReduce5IdLj16EEvPT_S1_j_param_2];
	cvta.to.global.u64 	%rd1, %rd3;
	mov.u32 	%r1, %tid.x;
	mov.u32 	%r2, %ctaid.x;
	mov.u32 	%r3, %ntid.x;
	mul.lo.s32 	%r11, %r3, %r2;
	shl.b32 	%r12, %r11, 1;
	add.s32 	%r4, %r12, %r1;
	setp.ge.u32 	%p1, %r4, %r10;
	mov.f64 	%fd27, 0d0000000000000000;
	@%p1 bra 	$L__BB37_2;
	mul.wide.u32 	%rd4, %r4, 8;
	add.s64 	%rd5, %rd1, %rd4;
	ld.global.f64 	%fd27, [%rd5];
$L__BB37_2:
	add.s32 	%r5, %r4, 16;
	setp.ge.u32 	%p2, %r5, %r10;
	@%p2 bra 	$L__BB37_4;
	mul.wide.u32 	%rd6, %r5, 8;
	add.s64 	%rd7, %rd1, %rd6;
	ld.global.f64 	%fd12, [%rd7];
	add.f64 	%fd27, %fd27, %fd12;
$L__BB37_4:
	shl.b32 	%r13, %r1, 3;
	mov.u32 	%r14, __smem_d;
	add.s32 	%r6, %r14, %r13;
	st.shared.f64 	[%r6], %fd27;
	barrier.sync 	0;
	setp.lt.u32 	%p3, %r3, 66;
	@%p3 bra 	$L__BB37_9;
	mov.u32 	%r43, %r3;
$L__BB37_6:
	shr.u32 	%r8, %r43, 1;
	setp.ge.u32 	%p4, %r1, %r8;
	@%p4 bra 	$L__BB37_8;
	shl.b32 	%r15, %r8, 3;
	add.s32 	%r16, %r6, %r15;
	ld.shared.f64 	%fd13, [%r16];
	add.f64 	%fd27, %fd27, %fd13;
	st.shared.f64 	[%r6], %fd27;
$L__BB37_8:
	barrier.sync 	0;
	setp.gt.u32 	%p5, %r43, 131;
	mov.u32 	%r43, %r8;
	@%p5 bra 	$L__BB37_6;
$L__BB37_9:
	mov.u32 	%r17, %tid.y;
	mov.u32 	%r18, %tid.z;
	mov.u32 	%r19, %ntid.y;
	mad.lo.s32 	%r20, %r18, %r19, %r17;
	mul.lo.s32 	%r9, %r20, %r3;
	add.s32 	%r21, %r9, %r1;
	setp.gt.u32 	%p6, %r21, 31;
	@%p6 bra 	$L__BB37_11;
	// begin inline asm
	mov.b64 {%r22,%r23}, %fd27;
	// end inline asm
	shfl.sync.down.b32	%r25|%p7, %r23, 16, 31, -1;
	shfl.sync.down.b32	%r24|%p8, %r22, 16, 31, -1;
	// begin inline asm
	mov.b64 %fd15, {%r24,%r25};
	// end inline asm
	add.f64 	%fd16, %fd27, %fd15;
	// begin inline asm
	mov.b64 {%r26,%r27}, %fd16;
	// end inline asm
	shfl.sync.down.b32	%r29|%p9, %r27, 8, 31, -1;
	shfl.sync.down.b32	%r28|%p10, %r26, 8, 31, -1;
	// begin inline asm
	mov.b64 %fd17, {%r28,%r29};
	// end inline asm
	add.f64 	%fd18, %fd16, %fd17;
	// begin inline asm
	mov.b64 {%r30,%r31}, %fd18;
	// end inline asm
	shfl.sync.down.b32	%r33|%p11, %r31, 4, 31, -1;
	shfl.sync.down.b32	%r32|%p12, %r30, 4, 31, -1;
	// begin inline asm
	mov.b64 %fd19, {%r32,%r33};
	// end inline asm
	add.f64 	%fd20, %fd18, %fd19;
	// begin inline asm
	mov.b64 {%r34,%r35}, %fd20;
	// end inline asm
	shfl.sync.down.b32	%r37|%p13, %r35, 2, 31, -1;
	shfl.sync.down.b32	%r36|%p14, %r34, 2, 31, -1;
	// begin inline asm
	mov.b64 %fd21, {%r36,%r37};
	// end inline asm
	add.f64 	%fd22, %fd20, %fd21;
	// begin inline asm
	mov.b64 {%r38,%r39}, %fd22;
	// end inline asm
	shfl.sync.down.b32	%r41|%p15, %r39, 1, 31, -1;
	shfl.sync.down.b32	%r40|%p16, %r38, 1, 31, -1;
	// begin inline asm
	mov.b64 %fd23, {%r40,%r41};
	// end inline asm
	add.f64 	%fd27, %fd22, %fd23;
$L__BB37_11:
	or.b32  	%r42, %r9, %r1;
	setp.ne.s32 	%p17, %r42, 0;
	@%p17 bra 	$L__BB37_13;
	cvta.to.global.u64 	%rd8, %rd2;
	mul.wide.u32 	%rd9, %r2, 8;
	add.s64 	%rd10, %rd8, %rd9;
	st.global.f64 	[%rd10], %fd27;
$L__BB37_13:
	ret;

}
	// .globl	_Z10sumReduce5IdLj8EEvPT_S1_j
.visible .entry _Z10sumReduce5IdLj8EEvPT_S1_j(
	.param .u64 .ptr .align 1 _Z10sumReduce5IdLj8EEvPT_S1_j_param_0,
	.param .u64 .ptr .align 1 _Z10sumReduce5IdLj8EEvPT_S1_j_param_1,
	.param .u32 _Z10sumReduce5IdLj8EEvPT_S1_j_param_2
)
{
	.reg .pred 	%p<18>;
	.reg .b32 	%r<44>;
	.reg .b64 	%rd<11>;
	.reg .b64 	%fd<30>;

	ld.param.u64 	%rd3, [_Z10sumReduce5IdLj8EEvPT_S1_j_param_0];
	ld.param.u64 	%rd2, [_Z10sumReduce5IdLj8EEvPT_S1_j_param_1];
	ld.param.u32 	%r10, [_Z10sumReduce5IdLj8EEvPT_S1_j_param_2];
	cvta.to.global.u64 	%rd1, %rd3;
	mov.u32 	%r1, %tid.x;
	mov.u32 	%r2, %ctaid.x;
	mov.u32 	%r3, %ntid.x;
	mul.lo.s32 	%r11, %r3, %r2;
	shl.b32 	%r12, %r11, 1;
	add.s32 	%r4, %r12, %r1;
	setp.ge.u32 	%p1, %r4, %r10;
	mov.f64 	%fd27, 0d0000000000000000;
	@%p1 bra 	$L__BB38_2;
	mul.wide.u32 	%rd4, %r4, 8;
	add.s64 	%rd5, %rd1, %rd4;
	ld.global.f64 	%fd27, [%rd5];
$L__BB38_2:
	add.s32 	%r5, %r4, 8;
	setp.ge.u32 	%p2, %r5, %r10;
	@%p2 bra 	$L__BB38_4;
	mul.wide.u32 	%rd6, %r5, 8;
	add.s64 	%rd7, %rd1, %rd6;
	ld.global.f64 	%fd12, [%rd7];
	add.f64 	%fd27, %fd27, %fd12;
$L__BB38_4:
	shl.b32 	%r13, %r1, 3;
	mov.u32 	%r14, __smem_d;
	add.s32 	%r6, %r14, %r13;
	st.shared.f64 	[%r6], %fd27;
	barrier.sync 	0;
	setp.lt.u32 	%p3, %r3, 66;
	@%p3 bra 	$L__BB38_9;
	mov.u32 	%r43, %r3;
$L__BB38_6:
	shr.u32 	%r8, %r43, 1;
	setp.ge.u32 	%p4, %r1, %r8;
	@%p4 bra 	$L__BB38_8;
	shl.b32 	%r15, %r8, 3;
	add.s32 	%r16, %r6, %r15;
	ld.shared.f64 	%fd13, [%r16];
	add.f64 	%fd27, %fd27, %fd13;
	st.shared.f64 	[%r6], %fd27;
$L__BB38_8:
	barrier.sync 	0;
	setp.gt.u32 	%p5, %r43, 131;
	mov.u32 	%r43, %r8;
	@%p5 bra 	$L__BB38_6;
$L__BB38_9:
	mov.u32 	%r17, %tid.y;
	mov.u32 	%r18, %tid.z;
	mov.u32 	%r19, %ntid.y;
	mad.lo.s32 	%r20, %r18, %r19, %r17;
	mul.lo.s32 	%r9, %r20, %r3;
	add.s32 	%r21, %r9, %r1;
	setp.gt.u32 	%p6, %r21, 31;
	@%p6 bra 	$L__BB38_11;
	// begin inline asm
	mov.b64 {%r22,%r23}, %fd27;
	// end inline asm
	shfl.sync.down.b32	%r25|%p7, %r23, 16, 31, -1;
	shfl.sync.down.b32	%r24|%p8, %r22, 16, 31, -1;
	// begin inline asm
	mov.b64 %fd15, {%r24,%r25};
	// end inline asm
	add.f64 	%fd16, %fd27, %fd15;
	// begin inline asm
	mov.b64 {%r26,%r27}, %fd16;
	// end inline asm
	shfl.sync.down.b32	%r29|%p9, %r27, 8, 31, -1;
	shfl.sync.down.b32	%r28|%p10, %r26, 8, 31, -1;
	// begin inline asm
	mov.b64 %fd17, {%r28,%r29};
	// end inline asm
	add.f64 	%fd18, %fd16, %fd17;
	// begin inline asm
	mov.b64 {%r30,%r31}, %fd18;
	// end inline asm
	shfl.sync.down.b32	%r33|%p11, %r31, 4, 31, -1;
	shfl.sync.down.b32	%r32|%p12, %r30, 4, 31, -1;
	// begin inline asm
	mov.b64 %fd19, {%r32,%r33};
	// end inline asm
	add.f64 	%fd20, %fd18, %fd19;
	// begin inline asm
	mov.b64 {%r34,%r35}, %fd20;
	// end inline asm
	shfl.sync.down.b32	%r37|%p13, %r35, 2, 31, -1;
	shfl.sync.down.b32	%r36|%p14, %r34, 2, 31, -1;
	// begin inline asm
	mov.b64 %fd21, {%r36,%r37};
	// end inline asm
	add.f64 	%fd22, %fd20, %fd21;
	// begin inline asm
	mov.b64 {%r38,%r39}, %fd22;
	// end inline asm
	shfl.sync.down.b32	%r41|%p15, %r39, 1, 31, -1;
	shfl.sync.down.b32	%r40|%p16, %r38, 1, 31, -1;
	// begin inline asm
	mov.b64 %fd23, {%r40,%r41};
	// end inline asm
	add.f64 	%fd27, %fd22, %fd23;
$L__BB38_11:
	or.b32  	%r42, %r9, %r1;
	setp.ne.s32 	%p17, %r42, 0;
	@%p17 bra 	$L__BB38_13;
	cvta.to.global.u64 	%rd8, %rd2;
	mul.wide.u32 	%rd9, %r2, 8;
	add.s64 	%rd10, %rd8, %rd9;
	st.global.f64 	[%rd10], %fd27;
$L__BB38_13:
	ret;

}
	// .globl	_Z10sumReduce5IdLj4EEvPT_S1_j
.visible .entry _Z10sumReduce5IdLj4EEvPT_S1_j(
	.param .u64 .ptr .align 1 _Z10sumReduce5IdLj4EEvPT_S1_j_param_0,
	.param .u64 .ptr .align 1 _Z10sumReduce5IdLj4EEvPT_S1_j_param_1,
	.param .u32 _Z10sumReduce5IdLj4EEvPT_S1_j_param_2
)
{
	.reg .pred 	%p<18>;
	.reg .b32 	%r<44>;
	.reg .b64 	%rd<11>;
	.reg .b64 	%fd<30>;

	ld.param.u64 	%rd3, [_Z10sumReduce5IdLj4EEvPT_S1_j_param_0];
	ld.param.u64 	%rd2, [_Z10sumReduce5IdLj4EEvPT_S1_j_param_1];
	ld.param.u32 	%r10, [_Z10sumReduce5IdLj4EEvPT_S1_j_param_2];
	cvta.to.global.u64 	%rd1, %rd3;
	mov.u32 	%r1, %tid.x;
	mov.u32 	%r2, %ctaid.x;
	mov.u32 	%r3, %ntid.x;
	mul.lo.s32 	%r11, %r3, %r2;
	shl.b32 	%r12, %r11, 1;
	add.s32 	%r4, %r12, %r1;
	setp.ge.u32 	%p1, %r4, %r10;
	mov.f64 	%fd27, 0d0000000000000000;
	@%p1 bra 	$L__BB39_2;
	mul.wide.u32 	%rd4, %r4, 8;
	add.s64 	%rd5, %rd1, %rd4;
	ld.global.f64 	%fd27, [%rd5];
$L__BB39_2:
	add.s32 	%r5, %r4, 4;
	setp.ge.u32 	%p2, %r5, %r10;
	@%p2 bra 	$L__BB39_4;
	mul.wide.u32 	%rd6, %r5, 8;
	add.s64 	%rd7, %rd1, %rd6;
	ld.global.f64 	%fd12, [%rd7];
	add.f64 	%fd27, %fd27, %fd12;
$L__BB39_4:
	shl.b32 	%r13, %r1, 3;
	mov.u32 	%r14, __smem_d;
	add.s32 	%r6, %r14, %r13;
	st.shared.f64 	[%r6], %fd27;
	barrier.sync 	0;
	setp.lt.u32 	%p3, %r3, 66;
	@%p3 bra 	$L__BB39_9;
	mov.u32 	%r43, %r3;
$L__BB39_6:
	shr.u32 	%r8, %r43, 1;
	setp.ge.u32 	%p4, %r1, %r8;
	@%p4 bra 	$L__BB39_8;
	shl.b32 	%r15, %r8, 3;
	add.s32 	%r16, %r6, %r15;
	ld.shared.f64 	%fd13, [%r16];
	add.f64 	%fd27, %fd27, %fd13;
	st.shared.f64 	[%r6], %fd27;
$L__BB39_8:
	barrier.sync 	0;
	setp.gt.u32 	%p5, %r43, 131;
	mov.u32 	%r43, %r8;
	@%p5 bra 	$L__BB39_6;
$L__BB39_9:
	mov.u32 	%r17, %tid.y;
	mov.u32 	%r18, %tid.z;
	mov.u32 	%r19, %ntid.y;
	mad.lo.s32 	%r20, %r18, %r19, %r17;
	mul.lo.s32 	%r9, %r20, %r3;
	add.s32 	%r21, %r9, %r1;
	setp.gt.u32 	%p6, %r21, 31;
	@%p6 bra 	$L__BB39_11;
	// begin inline asm
	mov.b64 {%r22,%r23}, %fd27;
	// end inline asm
	shfl.sync.down.b32	%r25|%p7, %r23, 16, 31, -1;
	shfl.sync.down.b32	%r24|%p8, %r22, 16, 31, -1;
	// begin inline asm
	mov.b64 %fd15, {%r24,%r25};
	// end inline asm
	add.f64 	%fd16, %fd27, %fd15;
	// begin inline asm
	mov.b64 {%r26,%r27}, %fd16;
	// end inline asm
	shfl.sync.down.b32	%r29|%p9, %r27, 8, 31, -1;
	shfl.sync.down.b32	%r28|%p10, %r26, 8, 31, -1;
	// begin inline asm
	mov.b64 %fd17, {%r28,%r29};
	// end inline asm
	add.f64 	%fd18, %fd16, %fd17;
	// begin inline asm
	mov.b64 {%r30,%r31}, %fd18;
	// end inline asm
	shfl.sync.down.b32	%r33|%p11, %r31, 4, 31, -1;
	shfl.sync.down.b32	%r32|%p12, %r30, 4, 31, -1;
	// begin inline asm
	mov.b64 %fd19, {%r32,%r33};
	// end inline asm
	add.f64 	%fd20, %fd18, %fd19;
	// begin inline asm
	mov.b64 {%r34,%r35}, %fd20;
	// end inline asm
	shfl.sync.down.b32	%r37|%p13, %r35, 2, 31, -1;
	shfl.sync.down.b32	%r36|%p14, %r34, 2, 31, -1;
	// begin inline asm
	mov.b64 %fd21, {%r36,%r37};
	// end inline asm
	add.f64 	%fd22, %fd20, %fd21;
	// begin inline asm
	mov.b64 {%r38,%r39}, %fd22;
	// end inline asm
	shfl.sync.down.b32	%r41|%p15, %r39, 1, 31, -1;
	shfl.sync.down.b32	%r40|%p16, %r38, 1, 31, -1;
	// begin inline asm
	mov.b64 %fd23, {%r40,%r41};
	// end inline asm
	add.f64 	%fd27, %fd22, %fd23;
$L__BB39_11:
	or.b32  	%r42, %r9, %r1;
	setp.ne.s32 	%p17, %r42, 0;
	@%p17 bra 	$L__BB39_13;
	cvta.to.global.u64 	%rd8, %rd2;
	mul.wide.u32 	%rd9, %r2, 8;
	add.s64 	%rd10, %rd8, %rd9;
	st.global.f64 	[%rd10], %fd27;
$L__BB39_13:
	ret;

}
	// .globl	_Z10sumReduce5IdLj2EEvPT_S1_j
.visible .entry _Z10sumReduce5IdLj2EEvPT_S1_j(
	.param .u64 .ptr .align 1 _Z10sumReduce5IdLj2EEvPT_S1_j_param_0,
	.param .u64 .ptr .align 1 _Z10sumReduce5IdLj2EEvPT_S1_j_param_1,
	.param .u32 _Z10sumReduce5IdLj2EEvPT_S1_j_param_2
)
{
	.reg .pred 	%p<18>;
	.reg .b32 	%r<44>;
	.reg .b64 	%rd<11>;
	.reg .b64 	%fd<30>;

	ld.param.u64 	%rd3, [_Z10sumReduce5IdLj2EEvPT_S1_j_param_0];
	ld.param.u64 	%rd2, [_Z10sumReduce5IdLj2EEvPT_S1_j_param_1];
	ld.param.u32 	%r10, [_Z10sumReduce5IdLj2EEvPT_S1_j_param_2];
	cvta.to.global.u64 	%rd1, %rd3;
	mov.u32 	%r1, %tid.x;
	mov.u32 	%r2, %ctaid.x;
	mov.u32 	%r3, %ntid.x;
	mul.lo.s32 	%r11, %r3, %r2;
	shl.b32 	%r12, %r11, 1;
	add.s32 	%r4, %r12, %r1;
	setp.ge.u32 	%p1, %r4, %r10;
	mov.f64 	%fd27, 0d0000000000000000;
	@%p1 bra 	$L__BB40_2;
	mul.wide.u32 	%rd4, %r4, 8;
	add.s64 	%rd5, %rd1, %rd4;
	ld.global.f64 	%fd27, [%rd5];
$L__BB40_2:
	add.s32 	%r5, %r4, 2;
	setp.ge.u32 	%p2, %r5, %r10;
	@%p2 bra 	$L__BB40_4;
	mul.wide.u32 	%rd6, %r5, 8;
	add.s64 	%rd7, %rd1, %rd6;
	ld.global.f64 	%fd12, [%rd7];
	add.f64 	%fd27, %fd27, %fd12;
$L__BB40_4:
	shl.b32 	%r13, %r1, 3;
	mov.u32 	%r14, __smem_d;
	add.s32 	%r6, %r14, %r13;
	st.shared.f64 	[%r6], %fd27;
	barrier.sync 	0;
	setp.lt.u32 	%p3, %r3, 66;
	@%p3 bra 	$L__BB40_9;
	mov.u32 	%r43, %r3;
$L__BB40_6:
	shr.u32 	%r8, %r43, 1;
	setp.ge.u32 	%p4, %r1, %r8;
	@%p4 bra 	$L__BB40_8;
	shl.b32 	%r15, %r8, 3;
	add.s32 	%r16, %r6, %r15;
	ld.shared.f64 	%fd13, [%r16];
	add.f64 	%fd27, %fd27, %fd13;
	st.shared.f64 	[%r6], %fd27;
$L__BB40_8:
	barrier.sync 	0;
	setp.gt.u32 	%p5, %r43, 131;
	mov.u32 	%r43, %r8;
	@%p5 bra 	$L__BB40_6;
$L__BB40_9:
	mov.u32 	%r17, %tid.y;
	mov.u32 	%r18, %tid.z;
	mov.u32 	%r19, %ntid.y;
	mad.lo.s32 	%r20, %r18, %r19, %r17;
	mul.lo.s32 	%r9, %r20, %r3;
	add.s32 	%r21, %r9, %r1;
	setp.gt.u32 	%p6, %r21, 31;
	@%p6 bra 	$L__BB40_11;
	// begin inline asm
	mov.b64 {%r22,%r23}, %fd27;
	// end inline asm
	shfl.sync.down.b32	%r25|%p7, %r23, 16, 31, -1;
	shfl.sync.down.b32	%r24|%p8, %r22, 16, 31, -1;
	// begin inline asm
	mov.b64 %fd15, {%r24,%r25};
	// end inline asm
	add.f64 	%fd16, %fd27, %fd15;
	// begin inline asm
	mov.b64 {%r26,%r27}, %fd16;
	// end inline asm
	shfl.sync.down.b32	%r29|%p9, %r27, 8, 31, -1;
	shfl.sync.down.b32	%r28|%p10, %r26, 8, 31, -1;
	// begin inline asm
	mov.b64 %fd17, {%r28,%r29};
	// end inline asm
	add.f64 	%fd18, %fd16, %fd17;
	// begin inline asm
	mov.b64 {%r30,%r31}, %fd18;
	// end inline asm
	shfl.sync.down.b32	%r33|%p11, %r31, 4, 31, -1;
	shfl.sync.down.b32	%r32|%p12, %r30, 4, 31, -1;
	// begin inline asm
	mov.b64 %fd19, {%r32,%r33};
	// end inline asm
	add.f64 	%fd20, %fd18, %fd19;
	// begin inline asm
	mov.b64 {%r34,%r35}, %fd20;
	// end inline asm
	shfl.sync.down.b32	%r37|%p13, %r35, 2, 31, -1;
	shfl.sync.down.b32	%r36|%p14, %r34, 2, 31, -1;
	// begin inline asm
	mov.b64 %fd21, {%r36,%r37};
	// end inline asm
	add.f64 	%fd22, %fd20, %fd21;
	// begin inline asm
	mov.b64 {%r38,%r39}, %fd22;
	// end inline asm
	shfl.sync.down.b32	%r41|%p15, %r39, 1, 31, -1;
	shfl.sync.down.b32	%r40|%p16, %r38, 1, 31, -1;
	// begin inline asm
	mov.b64 %fd23, {%r40,%r41};
	// end inline asm
	add.f64 	%fd27, %fd22, %fd23;
$L__BB40_11:
	or.b32  	%r42, %r9, %r1;
	setp.ne.s32 	%p17, %r42, 0;
	@%p17 bra 	$L__BB40_13;
	cvta.to.global.u64 	%rd8, %rd2;
	mul.wide.u32 	%rd9, %r2, 8;
	add.s64 	%rd10, %rd8, %rd9;
	st.global.f64 	[%rd10], %fd27;
$L__BB40_13:
	ret;

}
	// .globl	_Z10sumReduce5IdLj1EEvPT_S1_j
.visible .entry _Z10sumReduce5IdLj1EEvPT_S1_j(
	.param .u64 .ptr .align 1 _Z10sumReduce5IdLj1EEvPT_S1_j_param_0,
	.param .u64 .ptr .align 1 _Z10sumReduce5IdLj1EEvPT_S1_j_param_1,
	.param .u32 _Z10sumReduce5IdLj1EEvPT_S1_j_param_2
)
{
	.reg .pred 	%p<18>;
	.reg .b32 	%r<44>;
	.reg .b64 	%rd<11>;
	.reg .b64 	%fd<30>;

	ld.param.u64 	%rd3, [_Z10sumReduce5IdLj1EEvPT_S1_j_param_0];
	ld.param.u64 	%rd2, [_Z10sumReduce5IdLj1EEvPT_S1_j_param_1];
	ld.param.u32 	%r10, [_Z10sumReduce5IdLj1EEvPT_S1_j_param_2];
	cvta.to.global.u64 	%rd1, %rd3;
	mov.u32 	%r1, %tid.x;
	mov.u32 	%r2, %ctaid.x;
	mov.u32 	%r3, %ntid.x;
	mul.lo.s32 	%r11, %r3, %r2;
	shl.b32 	%r12, %r11, 1;
	add.s32 	%r4, %r12, %r1;
	setp.ge.u32 	%p1, %r4, %r10;
	mov.f64 	%fd27, 0d0000000000000000;
	@%p1 bra 	$L__BB41_2;
	mul.wide.u32 	%rd4, %r4, 8;
	add.s64 	%rd5, %rd1, %rd4;
	ld.global.f64 	%fd27, [%rd5];
$L__BB41_2:
	add.s32 	%r5, %r4, 1;
	setp.ge.u32 	%p2, %r5, %r10;
	@%p2 bra 	$L__BB41_4;
	mul.wide.u32 	%rd6, %r5, 8;
	add.s64 	%rd7, %rd1, %rd6;
	ld.global.f64 	%fd12, [%rd7];
	add.f64 	%fd27, %fd27, %fd12;
$L__BB41_4:
	shl.b32 	%r13, %r1, 3;
	mov.u32 	%r14, __smem_d;
	add.s32 	%r6, %r14, %r13;
	st.shared.f64 	[%r6], %fd27;
	barrier.sync 	0;
	setp.lt.u32 	%p3, %r3, 66;
	@%p3 bra 	$L__BB41_9;
	mov.u32 	%r43, %r3;
$L__BB41_6:
	shr.u32 	%r8, %r43, 1;
	setp.ge.u32 	%p4, %r1, %r8;
	@%p4 bra 	$L__BB41_8;
	shl.b32 	%r15, %r8, 3;
	add.s32 	%r16, %r6, %r15;
	ld.shared.f64 	%fd13, [%r16];
	add.f64 	%fd27, %fd27, %fd13;
	st.shared.f64 	[%r6], %fd27;
$L__BB41_8:
	barrier.sync 	0;
	setp.gt.u32 	%p5, %r43, 131;
	mov.u32 	%r43, %r8;
	@%p5 bra 	$L__BB41_6;
$L__BB41_9:
	mov.u32 	%r17, %tid.y;
	mov.u32 	%r18, %tid.z;
	mov.u32 	%r19, %ntid.y;
	mad.lo.s32 	%r20, %r18, %r19, %r17;
	mul.lo.s32 	%r9, %r20, %r3;
	add.s32 	%r21, %r9, %r1;
	setp.gt.u32 	%p6, %r21, 31;
	@%p6 bra 	$L__BB41_11;
	// begin inline asm
	mov.b64 {%r22,%r23}, %fd27;
	// end inline asm
	shfl.sync.down.b32	%r25|%p7, %r23, 16, 31, -1;
	shfl.sync.down.b32	%r24|%p8, %r22, 16, 31, -1;
	// begin inline asm
	mov.b64 %fd15, {%r24,%r25};
	// end inline asm
	add.f64 	%fd16, %fd27, %fd15;
	// begin inline asm
	mov.b64 {%r26,%r27}, %fd16;
	// end inline asm
	shfl.sync.down.b32	%r29|%p9, %r27, 8, 31, -1;
	shfl.sync.down.b32	%r28|%p10, %r26, 8, 31, -1;
	// begin inline asm
	mov.b64 %fd17, {%r28,%r29};
	// end inline asm
	add.f64 	%fd18, %fd16, %fd17;
	// begin inline asm
	mov.b64 {%r30,%r31}, %fd18;
	// end inline asm
	shfl.sync.down.b32	%r33|%p11, %r31, 4, 31, -1;
	shfl.sync.down.b32	%r32|%p12, %r30, 4, 31, -1;
	// begin inline asm
	mov.b64 %fd19, {%r32,%r33};
	// end inline asm
	add.f64 	%fd20, %fd18, %fd19;
	// begin inline asm
	mov.b64 {%r34,%r35}, %fd20;
	// end inline asm
	shfl.sync.down.b32	%r37|%p13, %r35, 2, 31, -1;
	shfl.sync.down.b32	%r36|%p14, %r34, 2, 31, -1;
	// begin inline asm
	mov.b64 %fd21, {%r36,%r37};
	// end inline asm
	add.f64 	%fd22, %fd20, %fd21;
	// begin inline asm
	mov.b64 {%r38,%r39}, %fd22;
	// end inline asm
	shfl.sync.down.b32	%r41|%p15, %r39, 1, 31, -1;
	shfl.sync.down.b32	%r40|%p16, %r38, 1, 31, -1;
	// begin inline asm
	mov.b64 %fd23, {%r40,%r41};
	// end inline asm
	add.f64 	%fd27, %fd22, %fd23;
$L__BB41_11:
	or.b32  	%r42, %r9, %r1;
	setp.ne.s32 	%p17, %r42, 0;
	@%p17 bra 	$L__BB41_13;
	cvta.to.global.u64 	%rd8, %rd2;
	mul.wide.u32 	%rd9, %r2, 8;
	add.s64 	%rd10, %rd8, %rd9;
	st.global.f64 	[%rd10], %fd27;
$L__BB41_13:
	ret;

}


// ===== COMPILED SASS (sm_100) =====

	.target	sm_100

	.elftype	@"ET_EXEC"


//--------------------- .note.nv.tkinfo           --------------------------
	.section	.note.nv.tkinfo,"",@"SHT_NOTE"
	.sectionflags	@"SHF_NOTE_NV_TKINFO"
	.tkinfo
        /*0018*/ 	.word	0x00000002
        /*0030*/ 	.string	""
        /*0030*/ 	.string	"ptxas"
        /*0030*/ 	.string	"Cuda compilation tools, release 13.0, V13.0.88"
        /*0030*/ 	.string	"Build cuda_13.0.r13.0/compiler.36424714_0"
        /*0030*/ 	.string	"-arch sm_100 -m 64 "



//--------------------- .note.nv.cuinfo           --------------------------
	.section	.note.nv.cuinfo,"",@"SHT_NOTE"
	.sectionflags	@"SHF_NOTE_NV_CUINFO"
        /*0018*/ 	.short	0x0002
        /*001a*/ 	.short	0x0064
        /*001c*/ 	.short	0x0082
	.zero		2


//--------------------- .nv.info                  --------------------------
	.section	.nv.info,"",@"SHT_CUDA_INFO"
	.align	4


	//----- nvinfo : EIATTR_REGCOUNT
	.align		4
        /*0000*/ 	.byte	0x04, 0x2f
        /*0002*/ 	.short	(.L_1 - .L_0)
	.align		4
.L_0:
        /*0004*/ 	.word	index@(_Z10sumReduce1IiEvPT_S1_j)
        /*0008*/ 	.word	0x0000000b


	//----- nvinfo : EIATTR_FRAME_SIZE
	.align		4
.L_1:
        /*000c*/ 	.byte	0x04, 0x11
        /*000e*/ 	.short	(.L_3 - .L_2)
	.align		4
.L_2:
        /*0010*/ 	.word	index@(_Z10sumReduce1IiEvPT_S1_j)
        /*0014*/ 	.word	0x00000000


	//----- nvinfo : EIATTR_REGCOUNT
	.align		4
.L_3:
        /*0018*/ 	.byte	0x04, 0x2f
        /*001a*/ 	.short	(.L_5 - .L_4)
	.align		4
.L_4:
        /*001c*/ 	.word	index@(_Z10sumReduce2IiEvPT_S1_j)
        /*0020*/ 	.word	0x0000000a


	//----- nvinfo : EIATTR_FRAME_SIZE
	.align		4
.L_5:
        /*0024*/ 	.byte	0x04, 0x11
        /*0026*/ 	.short	(.L_7 - .L_6)
	.align		4
.L_6:
        /*0028*/ 	.word	index@(_Z10sumReduce2IiEvPT_S1_j)
        /*002c*/ 	.word	0x00000000


	//----- nvinfo : EIATTR_REGCOUNT
	.align		4
.L_7:
        /*0030*/ 	.byte	0x04, 0x2f
        /*0032*/ 	.short	(.L_9 - .L_8)
	.align		4
.L_8:
        /*0034*/ 	.word	index@(_Z10sumReduce3IiEvPT_S1_j)
        /*0038*/ 	.word	0x0000000b


	//----- nvinfo : EIATTR_FRAME_SIZE
	.align		4
.L_9:
        /*003c*/ 	.byte	0x04, 0x11
        /*003e*/ 	.short	(.L_11 - .L_10)
	.align		4
.L_10:
        /*0040*/ 	.word	index@(_Z10sumReduce3IiEvPT_S1_j)
        /*0044*/ 	.word	0x00000000


	//----- nvinfo : EIATTR_REGCOUNT
	.align		4
.L_11:
        /*0048*/ 	.byte	0x04, 0x2f
        /*004a*/ 	.short	(.L_13 - .L_12)
	.align		4
.L_12:
        /*004c*/ 	.word	index@(_Z10sumReduce4IiEvPT_S1_j)
        /*0050*/ 	.word	0x00000010


	//----- nvinfo : EIATTR_FRAME_SIZE
	.align		4
.L_13:
        /*0054*/ 	.byte	0x04, 0x11
        /*0056*/ 	.short	(.L_15 - .L_14)
	.align		4
.L_14:
        /*0058*/ 	.word	index@(_Z10sumReduce4IiEvPT_S1_j)
        /*005c*/ 	.word	0x00000000


	//----- nvinfo : EIATTR_REGCOUNT
	.align		4
.L_15:
        /*0060*/ 	.byte	0x04, 0x2f
        /*0062*/ 	.short	(.L_17 - .L_16)
	.align		4
.L_16:
        /*0064*/ 	.word	index@(_Z10sumReduce5IiLj512EEvPT_S1_j)
        /*0068*/ 	.word	0x0000000f


	//----- nvinfo : EIATTR_FRAME_SIZE
	.align		4
.L_17:
        /*006c*/ 	.byte	0x04, 0x11
        /*006e*/ 	.short	(.L_19 - .L_18)
	.align		4
.L_18:
        /*0070*/ 	.word	index@(_Z10sumReduce5IiLj512EEvPT_S1_j)
        /*0074*/ 	.word	0x00000000


	//----- nvinfo : EIATTR_REGCOUNT
	.align		4
.L_19:
        /*0078*/ 	.byte	0x04, 0x2f
        /*007a*/ 	.short	(.L_21 - .L_20)
	.align		4
.L_20:
        /*007c*/ 	.word	index@(_Z10sumReduce5IiLj256EEvPT_S1_j)
        /*0080*/ 	.word	0x0000000f


	//----- nvinfo : EIATTR_FRAME_SIZE
	.align		4
.L_21:
        /*0084*/ 	.byte	0x04, 0x11
        /*0086*/ 	.short	(.L_23 - .L_22)
	.align		4
.L_22:
        /*0088*/ 	.word	index@(_Z10sumReduce5IiLj256EEvPT_S1_j)
        /*008c*/ 	.word	0x00000000


	//----- nvinfo : EIATTR_REGCOUNT
	.align		4
.L_23:
        /*0090*/ 	.byte	0x04, 0x2f
        /*0092*/ 	.short	(.L_25 - .L_24)
	.align		4
.L_24:
        /*0094*/ 	.word	index@(_Z10sumReduce5IiLj128EEvPT_S1_j)
        /*0098*/ 	.word	0x0000000f


	//----- nvinfo : EIATTR_FRAME_SIZE
	.align		4
.L_25:
        /*009c*/ 	.byte	0x04, 0x11
        /*009e*/ 	.short	(.L_27 - .L_26)
	.align		4
.L_26:
        /*00a0*/ 	.word	index@(_Z10sumReduce5IiLj128EEvPT_S1_j)
        /*00a4*/ 	.word	0x00000000


	//----- nvinfo : EIATTR_REGCOUNT
	.align		4
.L_27:
        /*00a8*/ 	.byte	0x04, 0x2f
        /*00aa*/ 	.short	(.L_29 - .L_28)
	.align		4
.L_28:
        /*00ac*/ 	.word	index@(_Z10sumReduce5IiLj64EEvPT_S1_j)
        /*00b0*/ 	.word	0x0000000f


	//----- nvinfo : EIATTR_FRAME_SIZE
	.align		4
.L_29:
        /*00b4*/ 	.byte	0x04, 0x11
        /*00b6*/ 	.short	(.L_31 - .L_30)
	.align		4
.L_30:
        /*00b8*/ 	.word	index@(_Z10sumReduce5IiLj64EEvPT_S1_j)
        /*00bc*/ 	.word	0x00000000


	//----- nvinfo : EIATTR_REGCOUNT
	.align		4
.L_31:
        /*00c0*/ 	.byte	0x04, 0x2f
        /*00c2*/ 	.short	(.L_33 - .L_32)
	.align		4
.L_32:
        /*00c4*/ 	.word	index@(_Z10sumReduce5IiLj32EEvPT_S1_j)
        /*00c8*/ 	.word	0x0000000f


	//----- nvinfo : EIATTR_FRAME_SIZE
	.align		4
.L_33:
        /*00cc*/ 	.byte	0x04, 0x11
        /*00ce*/ 	.short	(.L_35 - .L_34)
	.align		4
.L_34:
        /*00d0*/ 	.word	index@(_Z10sumReduce5IiLj32EEvPT_S1_j)
        /*00d4*/ 	.word	0x00000000


	//----- nvinfo : EIATTR_REGCOUNT
	.align		4
.L_35:
        /*00d8*/ 	.byte	0x04, 0x2f
        /*00da*/ 	.short	(.L_37 - .L_36)
	.align		4
.L_36:
        /*00dc*/ 	.word	index@(_Z10sumReduce5IiLj16EEvPT_S1_j)
        /*00e0*/ 	.word	0x0000000f


	//----- nvinfo : EIATTR_FRAME_SIZE
	.align		4
.L_37:
        /*00e4*/ 	.byte	0x04, 0x11
        /*00e6*/ 	.short	(.L_39 - .L_38)
	.align		4
.L_38:
        /*00e8*/ 	.word	index@(_Z10sumReduce5IiLj16EEvPT_S1_j)
        /*00ec*/ 	.word	0x00000000


	//----- nvinfo : EIATTR_REGCOUNT
	.align		4
.L_39:
        /*00f0*/ 	.byte	0x04, 0x2f
        /*00f2*/ 	.short	(.L_41 - .L_40)
	.align		4
.L_40:
        /*00f4*/ 	.word	index@(_Z10sumReduce5IiLj8EEvPT_S1_j)
        /*00f8*/ 	.word	0x0000000f


	//----- nvinfo : EIATTR_FRAME_SIZE
	.align		4
.L_41:
        /*00fc*/ 	.byte	0x04, 0x11
        /*00fe*/ 	.short	(.L_43 - .L_42)
	.align		4
.L_42:
        /*0100*/ 	.word	index@(_Z10sumReduce5IiLj8EEvPT_S1_j)
        /*0104*/ 	.word	0x00000000


	//----- nvinfo : EIATTR_REGCOUNT
	.align		4
.L_43:
        /*0108*/ 	.byte	0x04, 0x2f
        /*010a*/ 	.short	(.L_45 - .L_44)
	.align		4
.L_44:
        /*010c*/ 	.word	index@(_Z10sumReduce5IiLj4EEvPT_S1_j)
        /*0110*/ 	.word	0x0000000f


	//----- nvinfo : EIATTR_FRAME_SIZE
	.align		4
.L_45:
        /*0114*/ 	.byte	0x04, 0x11
        /*0116*/ 	.short	(.L_47 - .L_46)
	.align		4
.L_46:
        /*0118*/ 	.word	index@(_Z10sumReduce5IiLj4EEvPT_S1_j)
        /*011c*/ 	.word	0x00000000


	//----- nvinfo : EIATTR_REGCOUNT
	.align		4
.L_47:
        /*0120*/ 	.byte	0x04, 0x2f
        /*0122*/ 	.short	(.L_49 - .L_48)
	.align		4
.L_48:
        /*0124*/ 	.word	index@(_Z10sumReduce5IiLj2EEvPT_S1_j)
        /*0128*/ 	.word	0x0000000f


	//----- nvinfo : EIATTR_FRAME_SIZE
	.align		4
.L_49:
        /*012c*/ 	.byte	0x04, 0x11
        /*012e*/ 	.short	(.L_51 - .L_50)
	.align		4
.L_50:
        /*0130*/ 	.word	index@(_Z10sumReduce5IiLj2EEvPT_S1_j)
        /*0134*/ 	.word	0x00000000


	//----- nvinfo : EIATTR_REGCOUNT
	.align		4
.L_51:
        /*0138*/ 	.byte	0x04, 0x2f
        /*013a*/ 	.short	(.L_53 - .L_52)
	.align		4
.L_52:
        /*013c*/ 	.word	index@(_Z10sumReduce5IiLj1EEvPT_S1_j)
        /*0140*/ 	.word	0x0000000f


	//----- nvinfo : EIATTR_FRAME_SIZE
	.align		4
.L_53:
        /*0144*/ 	.byte	0x04, 0x11
        /*0146*/ 	.short	(.L_55 - .L_54)
	.align		4
.L_54:
        /*0148*/ 	.word	index@(_Z10sumReduce5IiLj1EEvPT_S1_j)
        /*014c*/ 	.word	0x00000000


	//----- nvinfo : EIATTR_REGCOUNT
	.align		4
.L_55:
        /*0150*/ 	.byte	0x04, 0x2f
        /*0152*/ 	.short	(.L_57 - .L_56)
	.align		4
.L_56:
        /*0154*/ 	.word	index@(_Z10sumReduce1IfEvPT_S1_j)
        /*0158*/ 	.word	0x0000000b


	//----- nvinfo : EIATTR_FRAME_SIZE
	.align		4
.L_57:
        /*015c*/ 	.byte	0x04, 0x11
        /*015e*/ 	.short	(.L_59 - .L_58)
	.align		4
.L_58:
        /*0160*/ 	.word	index@(_Z10sumReduce1IfEvPT_S1_j)
        /*0164*/ 	.word	0x00000000


	//----- nvinfo : EIATTR_REGCOUNT
	.align		4
.L_59:
        /*0168*/ 	.byte	0x04, 0x2f
        /*016a*/ 	.short	(.L_61 - .L_60)
	.align		4
.L_60:
        /*016c*/ 	.word	index@(_Z10sumReduce2IfEvPT_S1_j)
        /*0170*/ 	.word	0x0000000a


	//----- nvinfo : EIATTR_FRAME_SIZE
	.align		4
.L_61:
        /*0174*/ 	.byte	0x04, 0x11
        /*0176*/ 	.short	(.L_63 - .L_62)
	.align		4
.L_62:
        /*0178*/ 	.word	index@(_Z10sumReduce2IfEvPT_S1_j)
        /*017c*/ 	.word	0x00000000


	//----- nvinfo : EIATTR_REGCOUNT
	.align		4
.L_63:
        /*0180*/ 	.byte	0x04, 0x2f
        /*0182*/ 	.short	(.L_65 - .L_64)
	.align		4
.L_64:
        /*0184*/ 	.word	index@(_Z10sumReduce3IfEvPT_S1_j)
        /*0188*/ 	.word	0x0000000b


	//----- nvinfo : EIATTR_FRAME_SIZE
	.align		4
.L_65:
        /*018c*/ 	.byte	0x04, 0x11
        /*018e*/ 	.short	(.L_67 - .L_66)
	.align		4
.L_66:
        /*0190*/ 	.word	index@(_Z10sumReduce3IfEvPT_S1_j)
        /*0194*/ 	.word	0x00000000


	//----- nvinfo : EIATTR_REGCOUNT
	.align		4
.L_67:
        /*0198*/ 	.byte	0x04, 0x2f
        /*019a*/ 	.short	(.L_69 - .L_68)
	.align		4
.L_68:
        /*019c*/ 	.word	index@(_Z10sumReduce4IfEvPT_S1_j)
        /*01a0*/ 	.word	0x00000010


	//----- nvinfo : EIATTR_FRAME_SIZE
	.align		4
.L_69:
        /*01a4*/ 	.byte	0x04, 0x11
        /*01a6*/ 	.short	(.L_71 - .L_70)
	.align		4
.L_70:
        /*01a8*/ 	.word	index@(_Z10sumReduce4IfEvPT_S1_j)
        /*01ac*/ 	.word	0x00000000


	//----- nvinfo : EIATTR_REGCOUNT
	.align		4
.L_71:
        /*01b0*/ 	.byte	0x04, 0x2f
        /*01b2*/ 	.short	(.L_73 - .L_72)
	.align		4
.L_72:
        /*01b4*/ 	.word	index@(_Z10sumReduce5IfLj512EEvPT_S1_j)
        /*01b8*/ 	.word	0x0000000f


	//----- nvinfo : EIATTR_FRAME_SIZE
	.align		4
.L_73:
        /*01bc*/ 	.byte	0x04, 0x11
        /*01be*/ 	.short	(.L_75 - .L_74)
	.align		4
.L_74:
        /*01c0*/ 	.word	index@(_Z10sumReduce5IfLj512EEvPT_S1_j)
        /*01c4*/ 	.word	0x00000000


	//----- nvinfo : EIATTR_REGCOUNT
	.align		4
.L_75:
        /*01c8*/ 	.byte	0x04, 0x2f
        /*01ca*/ 	.short	(.L_77 - .L_76)
	.align		4
.L_76:
        /*01cc*/ 	.word	index@(_Z10sumReduce5IfLj256EEvPT_S1_j)
        /*01d0*/ 	.word	0x0000000f


	//----- nvinfo : EIATTR_FRAME_SIZE
	.align		4
.L_77:
        /*01d4*/ 	.byte	0x04, 0x11
        /*01d6*/ 	.short	(.L_79 - .L_78)
	.align		4
.L_78:
        /*01d8*/ 	.word	index@(_Z10sumReduce5IfLj256EEvPT_S1_j)
        /*01dc*/ 	.word	0x00000000


	//----- nvinfo : EIATTR_REGCOUNT
	.align		4
.L_79:
        /*01e0*/ 	.byte	0x04, 0x2f
        /*01e2*/ 	.short	(.L_81 - .L_80)
	.align		4
.L_80:
        /*01e4*/ 	.word	index@(_Z10sumReduce5IfLj128EEvPT_S1_j)
        /*01e8*/ 	.word	0x0000000f


	//----- nvinfo : EIATTR_FRAME_SIZE
	.align		4
.L_81:
        /*01ec*/ 	.byte	0x04, 0x11
        /*01ee*/ 	.short	(.L_83 - .L_82)
	.align		4
.L_82:
        /*01f0*/ 	.word	index@(_Z10sumReduce5IfLj128EEvPT_S1_j)
        /*01f4*/ 	.word	0x00000000


	//----- nvinfo : EIATTR_REGCOUNT
	.align		4
.L_83:
        /*01f8*/ 	.byte	0x04, 0x2f
        /*01fa*/ 	.short	(.L_85 - .L_84)
	.align		4
.L_84:
        /*01fc*/ 	.word	index@(_Z10sumReduce5IfLj64EEvPT_S1_j)
        /*0200*/ 	.word	0x0000000f


	//----- nvinfo : EIATTR_FRAME_SIZE
	.align		4
.L_85:
        /*0204*/ 	.byte	0x04, 0x11
        /*0206*/ 	.short	(.L_87 - .L_86)
	.align		4
.L_86:
        /*0208*/ 	.word	index@(_Z10sumReduce5IfLj64EEvPT_S1_j)
        /*020c*/ 	.word	0x00000000


	//----- nvinfo : EIATTR_REGCOUNT
	.align		4
.L_87:
        /*0210*/ 	.byte	0x04, 0x2f
        /*0212*/ 	.short	(.L_89 - .L_88)
	.align		4
.L_88:
        /*0214*/ 	.word	index@(_Z10sumReduce5IfLj32EEvPT_S1_j)
        /*0218*/ 	.word	0x0000000f


	//----- nvinfo : EIATTR_FRAME_SIZE
	.align		4
.L_89:
        /*021c*/ 	.byte	0x04, 0x11
        /*021e*/ 	.short	(.L_91 - .L_90)
	.align		4
.L_90:
        /*0220*/ 	.word	index@(_Z10sumReduce5IfLj32EEvPT_S1_j)
        /*0224*/ 	.word	0x00000000


	//----- nvinfo : EIATTR_REGCOUNT
	.align		4
.L_91:
        /*0228*/ 	.byte	0x04, 0x2f
        /*022a*/ 	.short	(.L_93 - .L_92)
	.align		4
.L_92:
        /*022c*/ 	.word	index@(_Z10sumReduce5IfLj16EEvPT_S1_j)
        /*0230*/ 	.word	0x0000000f


	//----- nvinfo : EIATTR_FRAME_SIZE
	.align		4
.L_93:
        /*0234*/ 	.byte	0x04, 0x11
        /*0236*/ 	.short	(.L_95 - .L_94)
	.align		4
.L_94:
        /*0238*/ 	.word	index@(_Z10sumReduce5IfLj16EEvPT_S1_j)
        /*023c*/ 	.word	0x00000000


	//----- nvinfo : EIATTR_REGCOUNT
	.align		4
.L_95:
        /*0240*/ 	.byte	0x04, 0x2f
        /*0242*/ 	.short	(.L_97 - .L_96)
	.align		4
.L_96:
        /*0244*/ 	.word	index@(_Z10sumReduce5IfLj8EEvPT_S1_j)
        /*0248*/ 	.word	0x0000000f


	//----- nvinfo : EIATTR_FRAME_SIZE
	.align		4
.L_97:
        /*024c*/ 	.byte	0x04, 0x11
        /*024e*/ 	.short	(.L_99 - .L_98)
	.align		4
.L_98:
        /*0250*/ 	.word	index@(_Z10sumReduce5IfLj8EEvPT_S1_j)
        /*0254*/ 	.word	0x00000000


	//----- nvinfo : EIATTR_REGCOUNT
	.align		4
.L_99:
        /*0258*/ 	.byte	0x04, 0x2f
        /*025a*/ 	.short	(.L_101 - .L_100)
	.align		4
.L_100:
        /*025c*/ 	.word	index@(_Z10sumReduce5IfLj4EEvPT_S1_j)
        /*0260*/ 	.word	0x0000000f


	//----- nvinfo : EIATTR_FRAME_SIZE
	.align		4
.L_101:
        /*0264*/ 	.byte	0x04, 0x11
        /*0266*/ 	.short	(.L_103 - .L_102)
	.align		4
.L_102:
        /*0268*/ 	.word	index@(_Z10sumReduce5IfLj4EEvPT_S1_j)
        /*026c*/ 	.word	0x00000000


	//----- nvinfo : EIATTR_REGCOUNT
	.align		4
.L_103:
        /*0270*/ 	.byte	0x04, 0x2f
        /*0272*/ 	.short	(.L_105 - .L_104)
	.align		4
.L_104:
        /*0274*/ 	.word	index@(_Z10sumReduce5IfLj2EEvPT_S1_j)
        /*0278*/ 	.word	0x0000000f


	//----- nvinfo : EIATTR_FRAME_SIZE
	.align		4
.L_105:
        /*027c*/ 	.byte	0x04, 0x11
        /*027e*/ 	.short	(.L_107 - .L_106)
	.align		4
.L_106:
        /*0280*/ 	.word	index@(_Z10sumReduce5IfLj2EEvPT_S1_j)
        /*0284*/ 	.word	0x00000000


	//----- nvinfo : EIATTR_REGCOUNT
	.align		4
.L_107:
        /*0288*/ 	.byte	0x04, 0x2f
        /*028a*/ 	.short	(.L_109 - .L_108)
	.align		4
.L_108:
        /*028c*/ 	.word	index@(_Z10sumReduce5IfLj1EEvPT_S1_j)
        /*0290*/ 	.word	0x0000000f


	//----- nvinfo : EIATTR_FRAME_SIZE
	.align		4
.L_109:
        /*0294*/ 	.byte	0x04, 0x11
        /*0296*/ 	.short	(.L_111 - .L_110)
	.align		4
.L_110:
        /*0298*/ 	.word	index@(_Z10sumReduce5IfLj1EEvPT_S1_j)
        /*029c*/ 	.word	0x00000000


	//----- nvinfo : EIATTR_REGCOUNT
	.align		4
.L_111:
        /*02a0*/ 	.byte	0x04, 0x2f
        /*02a2*/ 	.short	(.L_113 - .L_112)
	.align		4
.L_112:
        /*02a4*/ 	.word	index@(_Z10sumReduce1IdEvPT_S1_j)
        /*02a8*/ 	.word	0x0000000d


	//----- nvinfo : EIATTR_FRAME_SIZE
	.align		4
.L_113:
        /*02ac*/ 	.byte	0x04, 0x11
        /*02ae*/ 	.short	(.L_115 - .L_114)
	.align		4
.L_114:
        /*02b0*/ 	.word	index@(_Z10sumReduce1IdEvPT_S1_j)
        /*02b4*/ 	.word	0x00000000


	//----- nvinfo : EIATTR_REGCOUNT
	.align		4
.L_115:
        /*02b8*/ 	.byte	0x04, 0x2f
        /*02ba*/ 	.short	(.L_117 - .L_116)
	.align		4
.L_116:
        /*02bc*/ 	.word	index@(_Z10sumReduce2IdEvPT_S1_j)
        /*02c0*/ 	.word	0x0000000c


	//----- nvinfo : EIATTR_FRAME_SIZE
	.align		4
.L_117:
        /*02c4*/ 	.byte	0x04, 0x11
        /*02c6*/ 	.short	(.L_119 - .L_118)
	.align		4
.L_118:
        /*02c8*/ 	.word	index@(_Z10sumReduce2IdEvPT_S1_j)
        /*02cc*/ 	.word	0x00000000


	//----- nvinfo : EIATTR_REGCOUNT
	.align		4
.L_119:
        /*02d0*/ 	.byte	0x04, 0x2f
        /*02d2*/ 	.short	(.L_121 - .L_120)
	.align		4
.L_120:
        /*02d4*/ 	.word	index@(_Z10sumReduce3IdEvPT_S1_j)
        /*02d8*/ 	.word	0x0000000d


	//----- nvinfo : EIATTR_FRAME_SIZE
	.align		4
.L_121:
        /*02dc*/ 	.byte	0x04, 0x11
        /*02de*/ 	.short	(.L_123 - .L_122)
	.align		4
.L_122:
        /*02e0*/ 	.word	index@(_Z10sumReduce3IdEvPT_S1_j)
        /*02e4*/ 	.word	0x00000000


	//----- nvinfo : EIATTR_REGCOUNT
	.align		4
.L_123:
        /*02e8*/ 	.byte	0x04, 0x2f
        /*02ea*/ 	.short	(.L_125 - .L_124)
	.align		4
.L_124:
        /*02ec*/ 	.word	index@(_Z10sumReduce4IdEvPT_S1_j)
        /*02f0*/ 	.word	0x00000010


	//----- nvinfo : EIATTR_FRAME_SIZE
	.align		4
.L_125:
        /*02f4*/ 	.byte	0x04, 0x11
        /*02f6*/ 	.short	(.L_127 - .L_126)
	.align		4
.L_126:
        /*02f8*/ 	.word	index@(_Z10sumReduce4IdEvPT_S1_j)
        /*02fc*/ 	.word	0x00000000


	//----- nvinfo : EIATTR_REGCOUNT
	.align		4
.L_127:
        /*0300*/ 	.byte	0x04, 0x2f
        /*0302*/ 	.short	(.L_129 - .L_128)
	.align		4
.L_128:
        /*0304*/ 	.word	index@(_Z10sumReduce5IdLj512EEvPT_S1_j)
        /*0308*/ 	.word	0x00000014


	//----- nvinfo : EIATTR_FRAME_SIZE
	.align		4
.L_129:
        /*030c*/ 	.byte	0x04, 0x11
        /*030e*/ 	.short	(.L_131 - .L_130)
	.align		4
.L_130:
        /*0310*/ 	.word	index@(_Z10sumReduce5IdLj512EEvPT_S1_j)
        /*0314*/ 	.word	0x00000000


	//----- nvinfo : EIATTR_REGCOUNT
	.align		4
.L_131:
        /*0318*/ 	.byte	0x04, 0x2f
        /*031a*/ 	.short	(.L_133 - .L_132)
	.align		4
.L_132:
        /*031c*/ 	.word	index@(_Z10sumReduce5IdLj256EEvPT_S1_j)
        /*0320*/ 	.word	0x00000014


	//----- nvinfo : EIATTR_FRAME_SIZE
	.align		4
.L_133:
        /*0324*/ 	.byte	0x04, 0x11
        /*0326*/ 	.short	(.L_135 - .L_134)
	.align		4
.L_134:
        /*0328*/ 	.word	index@(_Z10sumReduce5IdLj256EEvPT_S1_j)
        /*032c*/ 	.word	0x00000000


	//----- nvinfo : EIATTR_REGCOUNT
	.align		4
.L_135:
        /*0330*/ 	.byte	0x04, 0x2f
        /*0332*/ 	.short	(.L_137 - .L_136)
	.align		4
.L_136:
        /*0334*/ 	.word	index@(_Z10sumReduce5IdLj128EEvPT_S1_j)
        /*0338*/ 	.word	0x00000014


	//----- nvinfo : EIATTR_FRAME_SIZE
	.align		4
.L_137:
        /*033c*/ 	.byte	0x04, 0x11
        /*033e*/ 	.short	(.L_139 - .L_138)
	.align		4
.L_138:
        /*0340*/ 	.word	index@(_Z10sumReduce5IdLj128EEvPT_S1_j)
        /*0344*/ 	.word	0x00000000


	//----- nvinfo : EIATTR_REGCOUNT
	.align		4
.L_139:
        /*0348*/ 	.byte	0x04, 0x2f
        /*034a*/ 	.short	(.L_141 - .L_140)
	.align		4
.L_140:
        /*034c*/ 	.word	index@(_Z10sumReduce5IdLj64EEvPT_S1_j)
        /*0350*/ 	.word	0x00000014


	//----- nvinfo : EIATTR_FRAME_SIZE
	.align		4
.L_141:
        /*0354*/ 	.byte	0x04, 0x11
        /*0356*/ 	.short	(.L_143 - .L_142)
	.align		4
.L_142:
        /*0358*/ 	.word	index@(_Z10sumReduce5IdLj64EEvPT_S1_j)
        /*035c*/ 	.word	0x00000000


	//----- nvinfo : EIATTR_REGCOUNT
	.align		4
.L_143:
        /*0360*/ 	.byte	0x04, 0x2f
        /*0362*/ 	.short	(.L_145 - .L_144)
	.align		4
.L_144:
        /*0364*/ 	.word	index@(_Z10sumReduce5IdLj32EEvPT_S1_j)
        /*0368*/ 	.word	0x00000014


	//----- nvinfo : EIATTR_FRAME_SIZE
	.align		4
.L_145:
        /*036c*/ 	.byte	0x04, 0x11
        /*036e*/ 	.short	(.L_147 - .L_146)
	.align		4
.L_146:
        /*0370*/ 	.word	index@(_Z10sumReduce5IdLj32EEvPT_S1_j)
        /*0374*/ 	.word	0x00000000


	//----- nvinfo : EIATTR_REGCOUNT
	.align		4
.L_147:
        /*0378*/ 	.byte	0x04, 0x2f
        /*037a*/ 	.short	(.L_149 - .L_148)
	.align		4
.L_148:
        /*037c*/ 	.word	index@(_Z10sumReduce5IdLj16EEvPT_S1_j)
        /*0380*/ 	.word	0x00000014


	//----- nvinfo : EIATTR_FRAME_SIZE
	.align		4
.L_149:
        /*0384*/ 	.byte	0x04, 0x11
        /*0386*/ 	.short	(.L_151 - .L_150)
	.align		4
.L_150:
        /*0388*/ 	.word	index@(_Z10sumReduce5IdLj16EEvPT_S1_j)
        /*038c*/ 	.word	0x00000000


	//----- nvinfo : EIATTR_REGCOUNT
	.align		4
.L_151:
        /*0390*/ 	.byte	0x04, 0x2f
        /*0392*/ 	.short	(.L_153 - .L_152)
	.align		4
.L_152:
        /*0394*/ 	.word	index@(_Z10sumReduce5IdLj8EEvPT_S1_j)
        /*0398*/ 	.word	0x00000014


	//----- nvinfo : EIATTR_FRAME_SIZE
	.align		4
.L_153:
        /*039c*/ 	.byte	0x04, 0x11
        /*039e*/ 	.short	(.L_155 - .L_154)
	.align		4
.L_154:
        /*03a0*/ 	.word	index@(_Z10sumReduce5IdLj8EEvPT_S1_j)
        /*03a4*/ 	.word	0x00000000


	//----- nvinfo : EIATTR_REGCOUNT
	.align		4
.L_155:
        /*03a8*/ 	.byte	0x04, 0x2f
        /*03aa*/ 	.short	(.L_157 - .L_156)
	.align		4
.L_156:
        /*03ac*/ 	.word	index@(_Z10sumReduce5IdLj4EEvPT_S1_j)
        /*03b0*/ 	.word	0x00000014


	//----- nvinfo : EIATTR_FRAME_SIZE
	.align		4
.L_157:
        /*03b4*/ 	.byte	0x04, 0x11
        /*03b6*/ 	.short	(.L_159 - .L_158)
	.align		4
.L_158:
        /*03b8*/ 	.word	index@(_Z10sumReduce5IdLj4EEvPT_S1_j)
        /*03bc*/ 	.word	0x00000000


	//----- nvinfo : EIATTR_REGCOUNT
	.align		4
.L_159:
        /*03c0*/ 	.byte	0x04, 0x2f
        /*03c2*/ 	.short	(.L_161 - .L_160)
	.align		4
.L_160:
        /*03c4*/ 	.word	index@(_Z10sumReduce5IdLj2EEvPT_S1_j)
        /*03c8*/ 	.word	0x00000014


	//----- nvinfo : EIATTR_FRAME_SIZE
	.align		4
.L_161:
        /*03cc*/ 	.byte	0x04, 0x11
        /*03ce*/ 	.short	(.L_163 - .L_162)
	.align		4
.L_162:
        /*03d0*/ 	.word	index@(_Z10sumReduce5IdLj2EEvPT_S1_j)
        /*03d4*/ 	.word	0x00000000


	//----- nvinfo : EIATTR_REGCOUNT
	.align		4
.L_163:
        /*03d8*/ 	.byte	0x04, 0x2f
        /*03da*/ 	.short	(.L_165 - .L_164)
	.align		4
.L_164:
        /*03dc*/ 	.word	index@(_Z10sumReduce5IdLj1EEvPT_S1_j)
        /*03e0*/ 	.word	0x00000014


	//----- nvinfo : EIATTR_FRAME_SIZE
	.align		4
.L_165:
        /*03e4*/ 	.byte	0x04, 0x11
        /*03e6*/ 	.short	(.L_167 - .L_166)
	.align		4
.L_166:
        /*03e8*/ 	.word	index@(_Z10sumReduce5IdLj1EEvPT_S1_j)
        /*03ec*/ 	.word	0x00000000


	//----- nvinfo : EIATTR_MIN_STACK_SIZE
	.align		4
.L_167:
        /*03f0*/ 	.byte	0x04, 0x12
        /*03f2*/ 	.short	(.L_169 - .L_168)
	.align		4
.L_168:
        /*03f4*/ 	.word	index@(_Z10sumReduce5IdLj1EEvPT_S1_j)
        /*03f8*/ 	.word	0x00000000


	//----- nvinfo : EIATTR_MIN_STACK_SIZE
	.align		4
.L_169:
        /*03fc*/ 	.byte	0x04, 0x12
        /*03fe*/ 	.short	(.L_171 - .L_170)
	.align		4
.L_170:
        /*0400*/ 	.word	index@(_Z10sumReduce5IdLj2EEvPT_S1_j)
        /*0404*/ 	.word	0x00000000


	//----- nvinfo : EIATTR_MIN_STACK_SIZE
	.align		4
.L_171:
        /*0408*/ 	.byte	0x04, 0x12
        /*040a*/ 	.short	(.L_173 - .L_172)
	.align		4
.L_172:
        /*040c*/ 	.word	index@(_Z10sumReduce5IdLj4EEvPT_S1_j)
        /*0410*/ 	.word	0x00000000


	//----- nvinfo : EIATTR_MIN_STACK_SIZE
	.align		4
.L_173:
        /*0414*/ 	.byte	0x04, 0x12
        /*0416*/ 	.short	(.L_175 - .L_174)
	.align		4
.L_174:
        /*0418*/ 	.word	index@(_Z10sumReduce5IdLj8EEvPT_S1_j)
        /*041c*/ 	.word	0x00000000


	//----- nvinfo : EIATTR_MIN_STACK_SIZE
	.align		4
.L_175:
        /*0420*/ 	.byte	0x04, 0x12
        /*0422*/ 	.short	(.L_177 - .L_176)
	.align		4
.L_176:
        /*0424*/ 	.word	index@(_Z10sumReduce5IdLj16EEvPT_S1_j)
        /*0428*/ 	.word	0x00000000


	//----- nvinfo : EIATTR_MIN_STACK_SIZE
	.align		4
.L_177:
        /*042c*/ 	.byte	0x04, 0x12
        /*042e*/ 	.short	(.L_179 - .L_178)
	.align		4
.L_178:
        /*0430*/ 	.word	index@(_Z10sumReduce5IdLj32EEvPT_S1_j)
        /*0434*/ 	.word	0x00000000


	//----- nvinfo : EIATTR_MIN_STACK_SIZE
	.align		4
.L_179:
        /*0438*/ 	.byte	0x04, 0x12
        /*043a*/ 	.short	(.L_181 - .L_180)
	.align		4
.L_180:
        /*043c*/ 	.word	index@(_Z10sumReduce5IdLj64EEvPT_S1_j)
        /*0440*/ 	.word	0x00000000


	//----- nvinfo : EIATTR_MIN_STACK_SIZE
	.align		4
.L_181:
        /*0444*/ 	.byte	0x04, 0x12
        /*0446*/ 	.short	(.L_183 - .L_182)
	.align		4
.L_182:
        /*0448*/ 	.word	index@(_Z10sumReduce5IdLj128EEvPT_S1_j)
        /*044c*/ 	.word	0x00000000


	//----- nvinfo : EIATTR_MIN_STACK_SIZE
	.align		4
.L_183:
        /*0450*/ 	.byte	0x04, 0x12
        /*0452*/ 	.short	(.L_185 - .L_184)
	.align		4
.L_184:
        /*0454*/ 	.word	index@(_Z10sumReduce5IdLj256EEvPT_S1_j)
        /*0458*/ 	.word	0x00000000


	//----- nvinfo : EIATTR_MIN_STACK_SIZE
	.align		4
.L_185:
        /*045c*/ 	.byte	0x04, 0x12
        /*045e*/ 	.short	(.L_187 - .L_186)
	.align		4
.L_186:
        /*0460*/ 	.word	index@(_Z10sumReduce5IdLj512EEvPT_S1_j)
        /*0464*/ 	.word	0x00000000


	//----- nvinfo : EIATTR_MIN_STACK_SIZE
	.align		4
.L_187:
        /*0468*/ 	.byte	0x04, 0x12
        /*046a*/ 	.short	(.L_189 - .L_188)
	.align		4
.L_188:
        /*046c*/ 	.word	index@(_Z10sumReduce4IdEvPT_S1_j)
        /*0470*/ 	.word	0x00000000


	//----- nvinfo : EIATTR_MIN_STACK_SIZE
	.align		4
.L_189:
        /*0474*/ 	.byte	0x04, 0x12
        /*0476*/ 	.short	(.L_191 - .L_190)
	.align		4
.L_190:
        /*0478*/ 	.word	index@(_Z10sumReduce3IdEvPT_S1_j)
        /*047c*/ 	.word	0x00000000


	//----- nvinfo : EIATTR_MIN_STACK_SIZE
	.align		4
.L_191:
        /*0480*/ 	.byte	0x04, 0x12
        /*0482*/ 	.short	(.L_193 - .L_192)
	.align		4
.L_192:
        /*0484*/ 	.word	index@(_Z10sumReduce2IdEvPT_S1_j)
        /*0488*/ 	.word	0x00000000


	//----- nvinfo : EIATTR_MIN_STACK_SIZE
	.align		4
.L_193:
        /*048c*/ 	.byte	0x04, 0x12
        /*048e*/ 	.short	(.L_195 - .L_194)
	.align		4
.L_194:
        /*0490*/ 	.word	index@(_Z10sumReduce1IdEvPT_S1_j)
        /*0494*/ 	.word	0x00000000


	//----- nvinfo : EIATTR_MIN_STACK_SIZE
	.align		4
.L_195:
        /*0498*/ 	.byte	0x04, 0x12
        /*049a*/ 	.short	(.L_197 - .L_196)
	.align		4
.L_196:
        /*049c*/ 	.word	index@(_Z10sumReduce5IfLj1EEvPT_S1_j)
        /*04a0*/ 	.word	0x00000000


	//----- nvinfo : EIATTR_MIN_STACK_SIZE
	.align		4
.L_197:
        /*04a4*/ 	.byte	0x04, 0x12
        /*04a6*/ 	.short	(.L_199 - .L_198)
	.align		4
.L_198:
        /*04a8*/ 	.word	index@(_Z10sumReduce5IfLj2EEvPT_S1_j)
        /*04ac*/ 	.word	0x00000000


	//----- nvinfo : EIATTR_MIN_STACK_SIZE
	.align		4
.L_199:
        /*04b0*/ 	.byte	0x04, 0x12
        /*04b2*/ 	.short	(.L_201 - .L_200)
	.align		4
.L_200:
        /*04b4*/ 	.word	index@(_Z10sumReduce5IfLj4EEvPT_S1_j)
        /*04b8*/ 	.word	0x00000000


	//----- nvinfo : EIATTR_MIN_STACK_SIZE
	.align		4
.L_201:
        /*04bc*/ 	.byte	0x04, 0x12
        /*04be*/ 	.short	(.L_203 - .L_202)
	.align		4
.L_202:
        /*04c0*/ 	.word	index@(_Z10sumReduce5IfLj8EEvPT_S1_j)
        /*04c4*/ 	.word	0x00000000


	//----- nvinfo : EIATTR_MIN_STACK_SIZE
	.align		4
.L_203:
        /*04c8*/ 	.byte	0x04, 0x12
        /*04ca*/ 	.short	(.L_205 - .L_204)
	.align		4
.L_204:
        /*04cc*/ 	.word	index@(_Z10sumReduce5IfLj16EEvPT_S1_j)
        /*04d0*/ 	.word	0x00000000


	//----- nvinfo : EIATTR_MIN_STACK_SIZE
	.align		4
.L_205:
        /*04d4*/ 	.byte	0x04, 0x12
        /*04d6*/ 	.short	(.L_207 - .L_206)
	.align		4
.L_206:
        /*04d8*/ 	.word	index@(_Z10sumReduce5IfLj32EEvPT_S1_j)
        /*04dc*/ 	.word	0x00000000


	//----- nvinfo : EIATTR_MIN_STACK_SIZE
	.align		4
.L_207:
        /*04e0*/ 	.byte	0x04, 0x12
        /*04e2*/ 	.short	(.L_209 - .L_208)
	.align		4
.L_208:
        /*04e4*/ 	.word	index@(_Z10sumReduce5IfLj64EEvPT_S1_j)
        /*04e8*/ 	.word	0x00000000


	//----- nvinfo : EIATTR_MIN_STACK_SIZE
	.align		4
.L_209:
        /*04ec*/ 	.byte	0x04, 0x12
        /*04ee*/ 	.short	(.L_211 - .L_210)
	.align		4
.L_210:
        /*04f0*/ 	.word	index@(_Z10sumReduce5IfLj128EEvPT_S1_j)
        /*04f4*/ 	.word	0x00000000


	//----- nvinfo : EIATTR_MIN_STACK_SIZE
	.align		4
.L_211:
        /*04f8*/ 	.byte	0x04, 0x12
        /*04fa*/ 	.short	(.L_213 - .L_212)
	.align		4
.L_212:
        /*04fc*/ 	.word	index@(_Z10sumReduce5IfLj256EEvPT_S1_j)
        /*0500*/ 	.word	0x00000000


	//----- nvinfo : EIATTR_MIN_STACK_SIZE
	.align		4
.L_213:
        /*0504*/ 	.byte	0x04, 0x12
        /*0506*/ 	.short	(.L_215 - .L_214)
	.align		4
.L_214:
        /*0508*/ 	.word	index@(_Z10sumReduce5IfLj512EEvPT_S1_j)
        /*050c*/ 	.word	0x00000000


	//----- nvinfo : EIATTR_MIN_STACK_SIZE
	.align		4
.L_215:
        /*0510*/ 	.byte	0x04, 0x12
        /*0512*/ 	.short	(.L_217 - .L_216)
	.align		4
.L_216:
        /*0514*/ 	.word	index@(_Z10sumReduce4IfEvPT_S1_j)
        /*0518*/ 	.word	0x00000000


	//----- nvinfo : EIATTR_MIN_STACK_SIZE
	.align		4
.L_217:
        /*051c*/ 	.byte	0x04, 0x12
        /*051e*/ 	.short	(.L_219 - .L_218)
	.align		4
.L_218:
        /*0520*/ 	.word	index@(_Z10sumReduce3IfEvPT_S1_j)
        /*0524*/ 	.word	0x00000000


	//----- nvinfo : EIATTR_MIN_STACK_SIZE
	.align		4
.L_219:
        /*0528*/ 	.byte	0x04, 0x12
        /*052a*/ 	.short	(.L_221 - .L_220)
	.align		4
.L_220:
        /*052c*/ 	.word	index@(_Z10sumReduce2IfEvPT_S1_j)
        /*0530*/ 	.word	0x00000000


	//----- nvinfo : EIATTR_MIN_STACK_SIZE
	.align		4
.L_221:
        /*0534*/ 	.byte	0x04, 0x12
        /*0536*/ 	.short	(.L_223 - .L_222)
	.align		4
.L_222:
        /*0538*/ 	.word	index@(_Z10sumReduce1IfEvPT_S1_j)
        /*053c*/ 	.word	0x00000000


	//----- nvinfo : EIATTR_MIN_STACK_SIZE
	.align		4
.L_223:
        /*0540*/ 	.byte	0x04, 0x12
        /*0542*/ 	.short	(.L_225 - .L_224)
	.align		4
.L_224:
        /*0544*/ 	.word	index@(_Z10sumReduce5IiLj1EEvPT_S1_j)
        /*0548*/ 	.word	0x00000000


	//----- nvinfo : EIATTR_MIN_STACK_SIZE
	.align		4
.L_225:
        /*054c*/ 	.byte	0x04, 0x12
        /*054e*/ 	.short	(.L_227 - .L_226)
	.align		4
.L_226:
        /*0550*/ 	.word	index@(_Z10sumReduce5IiLj2EEvPT_S1_j)
        /*0554*/ 	.word	0x00000000


	//----- nvinfo : EIATTR_MIN_STACK_SIZE
	.align		4
.L_227:
        /*0558*/ 	.byte	0x04, 0x12
        /*055a*/ 	.short	(.L_229 - .L_228)
	.align		4
.L_228:
        /*055c*/ 	.word	index@(_Z10sumReduce5IiLj4EEvPT_S1_j)
        /*0560*/ 	.word	0x00000000


	//----- nvinfo : EIATTR_MIN_STACK_SIZE
	.align		4
.L_229:
        /*0564*/ 	.byte	0x04, 0x12
        /*0566*/ 	.short	(.L_231 - .L_230)
	.align		4
.L_230:
        /*0568*/ 	.word	index@(_Z10sumReduce5IiLj8EEvPT_S1_j)
        /*056c*/ 	.word	0x00000000


	//----- nvinfo : EIATTR_MIN_STACK_SIZE
	.align		4
.L_231:
        /*0570*/ 	.byte	0x04, 0x12
        /*0572*/ 	.short	(.L_233 - .L_232)
	.align		4
.L_232:
        /*0574*/ 	.word	index@(_Z10sumReduce5IiLj16EEvPT_S1_j)
        /*0578*/ 	.word	0x00000000


	//----- nvinfo : EIATTR_MIN_STACK_SIZE
	.align		4
.L_233:
        /*057c*/ 	.byte	0x04, 0x12
        /*057e*/ 	.short	(.L_235 - .L_234)
	.align		4
.L_234:
        /*0580*/ 	.word	index@(_Z10sumReduce5IiLj32EEvPT_S1_j)
        /*0584*/ 	.word	0x00000000


	//----- nvinfo : EIATTR_MIN_STACK_SIZE
	.align		4
.L_235:
        /*0588*/ 	.byte	0x04, 0x12
        /*058a*/ 	.short	(.L_237 - .L_236)
	.align		4
.L_236:
        /*058c*/ 	.word	index@(_Z10sumReduce5IiLj64EEvPT_S1_j)
        /*0590*/ 	.word	0x00000000


	//----- nvinfo : EIATTR_MIN_STACK_SIZE
	.align		4
.L_237:
        /*0594*/ 	.byte	0x04, 0x12
        /*0596*/ 	.short	(.L_239 - .L_238)
	.align		4
.L_238:
        /*0598*/ 	.word	index@(_Z10sumReduce5IiLj128EEvPT_S1_j)
        /*059c*/ 	.word	0x00000000


	//----- nvinfo : EIATTR_MIN_STACK_SIZE
	.align		4
.L_239:
        /*05a0*/ 	.byte	0x04, 0x12
        /*05a2*/ 	.short	(.L_241 - .L_240)
	.align		4
.L_240:
        /*05a4*/ 	.word	index@(_Z10sumReduce5IiLj256EEvPT_S1_j)
        /*05a8*/ 	.word	0x00000000


	//----- nvinfo : EIATTR_MIN_STACK_SIZE
	.align		4
.L_241:
        /*05ac*/ 	.byte	0x04, 0x12
        /*05ae*/ 	.short	(.L_243 - .L_242)
	.align		4
.L_242:
        /*05b0*/ 	.word	index@(_Z10sumReduce5IiLj512EEvPT_S1_j)
        /*05b4*/ 	.word	0x00000000


	//----- nvinfo : EIATTR_MIN_STACK_SIZE
	.align		4
.L_243:
        /*05b8*/ 	.byte	0x04, 0x12
        /*05ba*/ 	.short	(.L_245 - .L_244)
	.align		4
.L_244:
        /*05bc*/ 	.word	index@(_Z10sumReduce4IiEvPT_S1_j)
        /*05c0*/ 	.word	0x00000000


	//----- nvinfo : EIATTR_MIN_STACK_SIZE
	.align		4
.L_245:
        /*05c4*/ 	.byte	0x04, 0x12
        /*05c6*/ 	.short	(.L_247 - .L_246)
	.align		4
.L_246:
        /*05c8*/ 	.word	index@(_Z10sumReduce3IiEvPT_S1_j)
        /*05cc*/ 	.word	0x00000000


	//----- nvinfo : EIATTR_MIN_STACK_SIZE
	.align		4
.L_247:
        /*05d0*/ 	.byte	0x04, 0x12
        /*05d2*/ 	.short	(.L_249 - .L_248)
	.align		4
.L_248:
        /*05d4*/ 	.word	index@(_Z10sumReduce2IiEvPT_S1_j)
        /*05d8*/ 	.word	0x00000000


	//----- nvinfo : EIATTR_MIN_STACK_SIZE
	.align		4
.L_249:
        /*05dc*/ 	.byte	0x04, 0x12
        /*05de*/ 	.short	(.L_251 - .L_250)
	.align		4
.L_250:
        /*05e0*/ 	.word	index@(_Z10sumReduce1IiEvPT_S1_j)
        /*05e4*/ 	.word	0x00000000
.L_251:


//--------------------- .nv.compat                --------------------------
	.section	.nv.compat,"",@"SHT_CUDA_COMPAT_INFO"
	.align	4
        /*0000*/ 	.byte	0x02, 0x09, 0x00, 0x00, 0x02, 0x02, 0x01, 0x00, 0x02, 0x05, 0x05, 0x00, 0x03, 0x07, 0x01, 0x01
        /*0010*/ 	.byte	0x02, 0x03, 0x00, 0x00, 0x02, 0x06, 0x01, 0x00, 0x04, 0x0b, 0x08, 0x00, 0x01, 0x00, 0x00, 0x00
        /*0020*/ 	.byte	0x00, 0x00, 0x00, 0x00


//--------------------- .nv.info._Z10sumReduce5IdLj1EEvPT_S1_j --------------------------
	.section	.nv.info._Z10sumReduce5IdLj1EEvPT_S1_j,"",@"SHT_CUDA_INFO"
	.sectionflags	@""
	.align	4


	//----- nvinfo : EIATTR_CUDA_API_VERSION
	.align		4
        /*0000*/ 	.byte	0x04, 0x37
        /*0002*/ 	.short	(.L_253 - .L_252)
.L_252:
        /*0004*/ 	.word	0x00000082


	//----- nvinfo : EIATTR_KPARAM_INFO
	.align		4
.L_253:
        /*0008*/ 	.byte	0x04, 0x17
        /*000a*/ 	.short	(.L_255 - .L_254)
.L_254:
        /*000c*/ 	.word	0x00000000
        /*0010*/ 	.short	0x0002
        /*0012*/ 	.short	0x0010
        /*0014*/ 	.byte	0x00, 0xf0, 0x11, 0x00


	//----- nvinfo : EIATTR_KPARAM_INFO
	.align		4
.L_255:
        /*0018*/ 	.byte	0x04, 0x17
        /*001a*/ 	.short	(.L_257 - .L_256)
.L_256:
        /*001c*/ 	.word	0x00000000
        /*0020*/ 	.short	0x0001
        /*0022*/ 	.short	0x0008
        /*0024*/ 	.byte	0x00, 0xf5, 0x21, 0x00


	//----- nvinfo : EIATTR_KPARAM_INFO
	.align		4
.L_257:
        /*0028*/ 	.byte	0x04, 0x17
        /*002a*/ 	.short	(.L_259 - .L_258)
.L_258:
        /*002c*/ 	.word	0x00000000
        /*0030*/ 	.short	0x0000
        /*0032*/ 	.short	0x0000
        /*0034*/ 	.byte	0x00, 0xf5, 0x21, 0x00


	//----- nvinfo : EIATTR_SPARSE_MMA_MASK
	.align		4
.L_259:
        /*0038*/ 	.byte	0x03, 0x50
        /*003a*/ 	.short	0x0000


	//----- nvinfo : EIATTR_MAXREG_COUNT
	.align		4
        /*003c*/ 	.byte	0x03, 0x1b
        /*003e*/ 	.short	0x00ff


	//----- nvinfo : EIATTR_NUM_BARRIERS
	.align		4
        /*0040*/ 	.byte	0x02, 0x4c
        /*0042*/ 	.byte	0x01
	.zero		1


	//----- nvinfo : EIATTR_MERCURY_ISA_VERSION
	.align		4
        /*0044*/ 	.byte	0x03, 0x5f
        /*0046*/ 	.short	0x0101


	//----- nvinfo : EIATTR_COOP_GROUP_MASK_REGIDS
	.align		4
        /*0048*/ 	.byte	0x04, 0x29
        /*004a*/ 	.short	(.L_261 - .L_260)


	//   ....[0]....
.L_260:
        /*004c*/ 	.word	0xffffffff


	//   ....[1]....
        /*0050*/ 	.word	0xffffffff


	//   ....[2]....
        /*0054*/ 	.word	0xffffffff


	//   ....[3]....
        /*0058*/ 	.word	0xffffffff


	//   ....[4]....
        /*005c*/ 	.word	0xffffffff


	//   ....[5]....
        /*0060*/ 	.word	0xffffffff


	//   ....[6]....
        /*0064*/ 	.word	0xffffffff


	//   ....[7]....
        /*0068*/ 	.word	0xffffffff


	//   ....[8]....
        /*006c*/ 	.word	0xffffffff


	//   ....[9]....
        /*0070*/ 	.word	0xffffffff


	//   ....[10]....
        /*0074*/ 	.word	0xffffffff


	//   ....[11]....
        /*0078*/ 	.word	0xffffffff


	//   ....[12]....
        /*007c*/ 	.word	0x0500000c


	//   ....[13]....
        /*0080*/ 	.word	0x0500000c


	//   ....[14]....
        /*0084*/ 	.word	0x0500000c


	//   ....[15]....
        /*0088*/ 	.word	0x0500000c


	//   ....[16]....
        /*008c*/ 	.word	0x0500000c


	//   ....[17]....
        /*0090*/ 	.word	0x0500000c


	//   ....[18]....
        /*0094*/ 	.word	0x0500000c


	//   ....[19]....
        /*0098*/ 	.word	0x0500000c


	//   ....[20]....
        /*009c*/ 	.word	0x0500000c


	//   ....[21]....
        /*00a0*/ 	.word	0x0500000c


	//----- nvinfo : EIATTR_COOP_GROUP_INSTR_OFFSETS
	.align		4
.L_261:
        /*00a4*/ 	.byte	0x04, 0x28
        /*00a6*/ 	.short	(.L_263 - .L_262)


	//   ....[0]....
.L_262:
        /*00a8*/ 	.word	0x00000200


	//   ....[1]....
        /*00ac*/ 	.word	0x00000290


	//   ....[2]....
        /*00b0*/ 	.word	0x00000310


	//   ....[3]....
        /*00b4*/ 	.word	0x00000320


	//   ....[4]....
        /*00b8*/ 	.word	0x00000340


	//   ....[5]....
        /*00bc*/ 	.word	0x00000350


	//   ....[6]....
        /*00c0*/ 	.word	0x00000390


	//   ....[7]....
        /*00c4*/ 	.word	0x000003a0


	//   ....[8]....
        /*00c8*/ 	.word	0x000003e0


	//   ....[9]....
        /*00cc*/ 	.word	0x000003f0


	//   ....[10]....
        /*00d0*/ 	.word	0x00000410


	//   ....[11]....
        /*00d4*/ 	.word	0x00000420


	//   ....[12]....
        /*00d8*/ 	.word	0x00000500


	//   ....[13]....
        /*00dc*/ 	.word	0x00000550


	//   ....[14]....
        /*00e0*/ 	.word	0x000005c0


	//   ....[15]....
        /*00e4*/ 	.word	0x00000610


	//   ....[16]....
        /*00e8*/ 	.word	0x00000680


	//   ....[17]....
        /*00ec*/ 	.word	0x000006d0


	//   ....[18]....
        /*00f0*/ 	.word	0x00000740


	//   ....[19]....
        /*00f4*/ 	.word	0x00000790


	//   ....[20]....
        /*00f8*/ 	.word	0x00000800


	//   ....[21]....
        /*00fc*/ 	.word	0x00000850


	//----- nvinfo : EIATTR_VRC_CTA_INIT_COUNT
	.align		4
.L_263:
        /*0100*/ 	.byte	0x02, 0x4a
	.zero		1
	.zero		1


	//----- nvinfo : EIATTR_EXIT_INSTR_OFFSETS
	.align		4
        /*0104*/ 	.byte	0x04, 0x1c
        /*0106*/ 	.short	(.L_265 - .L_264)


	//   ....[0]....
.L_264:
        /*0108*/ 	.word	0x00000460


	//   ....[1]....
        /*010c*/ 	.word	0x000004a0


	//----- nvinfo : EIATTR_CRS_STACK_SIZE
	.align		4
.L_265:
        /*0110*/ 	.byte	0x04, 0x1e
        /*0112*/ 	.short	(.L_267 - .L_266)
.L_266:
        /*0114*/ 	.word	0x00000000


	//----- nvinfo : EIATTR_CBANK_PARAM_SIZE
	.align		4
.L_267:
        /*0118*/ 	.byte	0x03, 0x19
        /*011a*/ 	.short	0x0014


	//----- nvinfo : EIATTR_PARAM_CBANK
	.align		4
        /*011c*/ 	.byte	0x04, 0x0a
        /*011e*/ 	.short	(.L_269 - .L_268)
	.align		4
.L_268:
        /*0120*/ 	.word	index@(.nv.constant0._Z10sumReduce5IdLj1EEvPT_S1_j)
        /*0124*/ 	.short	0x0380
        /*0126*/ 	.short	0x0014


	//----- nvinfo : EIATTR_SW_WAR
	.align		4
.L_269:
        /*0128*/ 	.byte	0x04, 0x36
        /*012a*/ 	.short	(.L_271 - .L_270)
.L_270:
        /*012c*/ 	.word	0x00000008
.L_271:


//--------------------- .nv.info._Z10sumReduce5IdLj2EEvPT_S1_j --------------------------
	.section	.nv.info._Z10sumReduce5IdLj2EEvPT_S1_j,"",@"SHT_CUDA_INFO"
	.sectionflags	@""
	.align	4


	//----- nvinfo : EIATTR_CUDA_API_VERSION
	.align		4
        /*0000*/ 	.byte	0x04, 0x37
        /*0002*/ 	.short	(.L_273 - .L_272)
.L_272:
        /*0004*/ 	.word	0x00000082


	//----- nvinfo : EIATTR_KPARAM_INFO
	.align		4
.L_273:
        /*0008*/ 	.byte	0x04, 0x17
        /*000a*/ 	.short	(.L_275 - .L_274)
.L_274:
        /*000c*/ 	.word	0x00000000
        /*0010*/ 	.short	0x0002
        /*0012*/ 	.short	0x0010
        /*0014*/ 	.byte	0x00, 0xf0, 0x11, 0x00


	//----- nvinfo : EIATTR_KPARAM_INFO
	.align		4
.L_275:
        /*0018*/ 	.byte	0x04, 0x17
        /*001a*/ 	.short	(.L_277 - .L_276)
.L_276:
        /*001c*/ 	.word	0x00000000
        /*0020*/ 	.short	0x0001
        /*0022*/ 	.short	0x0008
        /*0024*/ 	.byte	0x00, 0xf5, 0x21, 0x00


	//----- nvinfo : EIATTR_KPARAM_INFO
	.align		4
.L_277:
        /*0028*/ 	.byte	0x04, 0x17
        /*002a*/ 	.short	(.L_279 - .L_278)
.L_278:
        /*002c*/ 	.word	0x00000000
        /*0030*/ 	.short	0x0000
        /*0032*/ 	.short	0x0000
        /*0034*/ 	.byte	0x00, 0xf5, 0x21, 0x00


	//----- nvinfo : EIATTR_SPARSE_MMA_MASK
	.align		4
.L_279:
        /*0038*/ 	.byte	0x03, 0x50
        /*003a*/ 	.short	0x0000


	//----- nvinfo : EIATTR_MAXREG_COUNT
	.align		4
        /*003c*/ 	.byte	0x03, 0x1b
        /*003e*/ 	.short	0x00ff


	//----- nvinfo : EIATTR_NUM_BARRIERS
	.align		4
        /*0040*/ 	.byte	0x02, 0x4c
        /*0042*/ 	.byte	0x01
	.zero		1


	//----- nvinfo : EIATTR_MERCURY_ISA_VERSION
	.align		4
        /*0044*/ 	.byte	0x03, 0x5f
        /*0046*/ 	.short	0x0101


	//----- nvinfo : EIATTR_COOP_GROUP_MASK_REGIDS
	.align		4
        /*0048*/ 	.byte	0x04, 0x29
        /*004a*/ 	.short	(.L_281 - .L_280)


	//   ....[0]....
.L_280:
        /*004c*/ 	.word	0xffffffff


	//   ....[1]....
        /*0050*/ 	.word	0xffffffff


	//   ....[2]....
        /*0054*/ 	.word	0xffffffff


	//   ....[3]....
        /*0058*/ 	.word	0xffffffff


	//   ....[4]....
        /*005c*/ 	.word	0xffffffff


	//   ....[5]....
        /*0060*/ 	.word	0xffffffff


	//   ....[6]....
        /*0064*/ 	.word	0xffffffff


	//   ....[7]....
        /*0068*/ 	.word	0xffffffff


	//   ....[8]....
        /*006c*/ 	.word	0xffffffff


	//   ....[9]....
        /*0070*/ 	.word	0xffffffff


	//   ....[10]....
        /*0074*/ 	.word	0xffffffff


	//   ....[11]....
        /*0078*/ 	.word	0xffffffff


	//   ....[12]....
        /*007c*/ 	.word	0x0500000c


	//   ....[13]....
        /*0080*/ 	.word	0x0500000c


	//   ....[14]....
        /*0084*/ 	.word	0x0500000c


	//   ....[15]....
        /*0088*/ 	.word	0x0500000c


	//   ....[16]....
        /*008c*/ 	.word	0x0500000c


	//   ....[17]....
        /*0090*/ 	.word	0x0500000c


	//   ....[18]....
        /*0094*/ 	.word	0x0500000c


	//   ....[19]....
        /*0098*/ 	.word	0x0500000c


	//   ....[20]....
        /*009c*/ 	.word	0x0500000c


	//   ....[21]....
        /*00a0*/ 	.word	0x0500000c


	//----- nvinfo : EIATTR_COOP_GROUP_INSTR_OFFSETS
	.align		4
.L_281:
        /*00a4*/ 	.byte	0x04, 0x28
        /*00a6*/ 	.short	(.L_283 - .L_282)


	//   ....[0]....
.L_282:
        /*00a8*/ 	.word	0x00000200


	//   ....[1]....
        /*00ac*/ 	.word	0x00000290


	//   ....[2]....
        /*00b0*/ 	.word	0x00000310


	//   ....[3]....
        /*00b4*/ 	.word	0x00000320


	//   ....[4]....
        /*00b8*/ 	.word	0x00000340


	//   ....[5]....
        /*00bc*/ 	.word	0x00000350


	//   ....[6]....
        /*00c0*/ 	.word	0x00000390


	//   ....[7]....
        /*00c4*/ 	.word	0x000003a0


	//   ....[8]....
        /*00c8*/ 	.word	0x000003e0


	//   ....[9]....
        /*00cc*/ 	.word	0x000003f0


	//   ....[10]....
        /*00d0*/ 	.word	0x00000410


	//   ....[11]....
        /*00d4*/ 	.word	0x00000420


	//   ....[12]....
        /*00d8*/ 	.word	0x00000500


	//   ....[13]....
        /*00dc*/ 	.word	0x00000550


	//   ....[14]....
        /*00e0*/ 	.word	0x000005c0


	//   ....[15]....
        /*00e4*/ 	.word	0x00000610


	//   ....[16]....
        /*00e8*/ 	.word	0x00000680


	//   ....[17]....
        /*00ec*/ 	.word	0x000006d0


	//   ....[18]....
        /*00f0*/ 	.word	0x00000740


	//   ....[19]....
        /*00f4*/ 	.word	0x00000790


	//   ....[20]....
        /*00f8*/ 	.word	0x00000800


	//   ....[21]....
        /*00fc*/ 	.word	0x00000850


	//----- nvinfo : EIATTR_VRC_CTA_INIT_COUNT
	.align		4
.L_283:
        /*0100*/ 	.byte	0x02, 0x4a
	.zero		1
	.zero		1


	//----- nvinfo : EIATTR_EXIT_INSTR_OFFSETS
	.align		4
        /*0104*/ 	.byte	0x04, 0x1c
        /*0106*/ 	.short	(.L_285 - .L_284)


	//   ....[0]....
.L_284:
        /*0108*/ 	.word	0x00000460


	//   ....[1]....
        /*010c*/ 	.word	0x000004a0


	//----- nvinfo : EIATTR_CRS_STACK_SIZE
	.align		4
.L_285:
        /*0110*/ 	.byte	0x04, 0x1e
        /*0112*/ 	.short	(.L_287 - .L_286)
.L_286:
        /*0114*/ 	.word	0x00000000


	//----- nvinfo : EIATTR_CBANK_PARAM_SIZE
	.align		4
.L_287:
        /*0118*/ 	.byte	0x03, 0x19
        /*011a*/ 	.short	0x0014


	//----- nvinfo : EIATTR_PARAM_CBANK
	.align		4
        /*011c*/ 	.byte	0x04, 0x0a
        /*011e*/ 	.short	(.L_289 - .L_288)
	.align		4
.L_288:
        /*0120*/ 	.word	index@(.nv.constant0._Z10sumReduce5IdLj2EEvPT_S1_j)
        /*0124*/ 	.short	0x0380
        /*0126*/ 	.short	0x0014


	//----- nvinfo : EIATTR_SW_WAR
	.align		4
.L_289:
        /*0128*/ 	.byte	0x04, 0x36
        /*012a*/ 	.short	(.L_291 - .L_290)
.L_290:
        /*012c*/ 	.word	0x00000008
.L_291:


//--------------------- .nv.info._Z10sumReduce5IdLj4EEvPT_S1_j --------------------------
	.section	.nv.info._Z10sumReduce5IdLj4EEvPT_S1_j,"",@"SHT_CUDA_INFO"
	.sectionflags	@""
	.align	4


	//----- nvinfo : EIATTR_CUDA_API_VERSION
	.align		4
        /*0000*/ 	.byte	0x04, 0x37
        /*0002*/ 	.short	(.L_293 - .L_292)
.L_292:
        /*0004*/ 	.word	0x00000082


	//----- nvinfo : EIATTR_KPARAM_INFO
	.align		4
.L_293:
        /*0008*/ 	.byte	0x04, 0x17
        /*000a*/ 	.short	(.L_295 - .L_294)
.L_294:
        /*000c*/ 	.word	0x00000000
        /*0010*/ 	.short	0x0002
        /*0012*/ 	.short	0x0010
        /*0014*/ 	.byte	0x00, 0xf0, 0x11, 0x00


	//----- nvinfo : EIATTR_KPARAM_INFO
	.align		4
.L_295:
        /*0018*/ 	.byte	0x04, 0x17
        /*001a*/ 	.short	(.L_297 - .L_296)
.L_296:
        /*001c*/ 	.word	0x00000000
        /*0020*/ 	.short	0x0001
        /*0022*/ 	.short	0x0008
        /*0024*/ 	.byte	0x00, 0xf5, 0x21, 0x00


	//----- nvinfo : EIATTR_KPARAM_INFO
	.align		4
.L_297:
        /*0028*/ 	.byte	0x04, 0x17
        /*002a*/ 	.short	(.L_299 - .L_298)
.L_298:
        /*002c*/ 	.word	0x00000000
        /*0030*/ 	.short	0x0000
        /*0032*/ 	.short	0x0000
        /*0034*/ 	.byte	0x00, 0xf5, 0x21, 0x00


	//----- nvinfo : EIATTR_SPARSE_MMA_MASK
	.align		4
.L_299:
        /*0038*/ 	.byte	0x03, 0x50
        /*003a*/ 	.short	0x0000


	//----- nvinfo : EIATTR_MAXREG_COUNT
	.align		4
        /*003c*/ 	.byte	0x03, 0x1b
        /*003e*/ 	.short	0x00ff


	//----- nvinfo : EIATTR_NUM_BARRIERS
	.align		4
        /*0040*/ 	.byte	0x02, 0x4c
        /*0042*/ 	.byte	0x01
	.zero		1


	//----- nvinfo : EIATTR_MERCURY_ISA_VERSION
	.align		4
        /*0044*/ 	.byte	0x03, 0x5f
        /*0046*/ 	.short	0x0101


	//----- nvinfo : EIATTR_COOP_GROUP_MASK_REGIDS
	.align		4
        /*0048*/ 	.byte	0x04, 0x29
        /*004a*/ 	.short	(.L_301 - .L_300)


	//   ....[0]....
.L_300:
        /*004c*/ 	.word	0xffffffff


	//   ....[1]....
        /*0050*/ 	.word	0xffffffff


	//   ....[2]....
        /*0054*/ 	.word	0xffffffff


	//   ....[3]....
        /*0058*/ 	.word	0xffffffff


	//   ....[4]....
        /*005c*/ 	.word	0xffffffff


	//   ....[5]....
        /*0060*/ 	.word	0xffffffff


	//   ....[6]....
        /*0064*/ 	.word	0xffffffff


	//   ....[7]....
        /*0068*/ 	.word	0xffffffff


	//   ....[8]....
        /*006c*/ 	.word	0xffffffff


	//   ....[9]....
        /*0070*/ 	.word	0xffffffff


	//   ....[10]....
        /*0074*/ 	.word	0xffffffff


	//   ....[11]....
        /*0078*/ 	.word	0xffffffff


	//   ....[12]....
        /*007c*/ 	.word	0x0500000c


	//   ....[13]....
        /*0080*/ 	.word	0x0500000c


	//   ....[14]....
        /*0084*/ 	.word	0x0500000c


	//   ....[15]....
        /*0088*/ 	.word	0x0500000c


	//   ....[16]....
        /*008c*/ 	.word	0x0500000c


	//   ....[17]....
        /*0090*/ 	.word	0x0500000c


	//   ....[18]....
        /*0094*/ 	.word	0x0500000c


	//   ....[19]....
        /*0098*/ 	.word	0x0500000c


	//   ....[20]....
        /*009c*/ 	.word	0x0500000c


	//   ....[21]....
        /*00a0*/ 	.word	0x0500000c


	//----- nvinfo : EIATTR_COOP_GROUP_INSTR_OFFSETS
	.align		4
.L_301:
        /*00a4*/ 	.byte	0x04, 0x28
        /*00a6*/ 	.short	(.L_303 - .L_302)


	//   ....[0]....
.L_302:
        /*00a8*/ 	.word	0x00000200


	//   ....[1]....
        /*00ac*/ 	.word	0x00000290


	//   ....[2]....
        /*00b0*/ 	.word	0x00000310


	//   ....[3]....
        /*00b4*/ 	.word	0x00000320


	//   ....[4]....
        /*00b8*/ 	.word	0x00000340


	//   ....[5]....
        /*00bc*/ 	.word	0x00000350


	//   ....[6]....
        /*00c0*/ 	.word	0x00000390


	//   ....[7]....
        /*00c4*/ 	.word	0x000003a0


	//   ....[8]....
        /*00c8*/ 	.word	0x000003e0


	//   ....[9]....
        /*00cc*/ 	.word	0x000003f0


	//   ....[10]....
        /*00d0*/ 	.word	0x00000410


	//   ....[11]....
        /*00d4*/ 	.word	0x00000420


	//   ....[12]....
        /*00d8*/ 	.word	0x00000500


	//   ....[13]....
        /*00dc*/ 	.word	0x00000550


	//   ....[14]....
        /*00e0*/ 	.word	0x000005c0


	//   ....[15]....
        /*00e4*/ 	.word	0x00000610


	//   ....[16]....
        /*00e8*/ 	.word	0x00000680


	//   ....[17]....
        /*00ec*/ 	.word	0x000006d0


	//   ....[18]....
        /*00f0*/ 	.word	0x00000740


	//   ....[19]....
        /*00f4*/ 	.word	0x00000790


	//   ....[20]....
        /*00f8*/ 	.word	0x00000800


	//   ....[21]....
        /*00fc*/ 	.word	0x00000850


	//----- nvinfo : EIATTR_VRC_CTA_INIT_COUNT
	.align		4
.L_303:
        /*0100*/ 	.byte	0x02, 0x4a
	.zero		1
	.zero		1


	//----- nvinfo : EIATTR_EXIT_INSTR_OFFSETS
	.align		4
        /*0104*/ 	.byte	0x04, 0x1c
        /*0106*/ 	.short	(.L_305 - .L_304)


	//   ....[0]....
.L_304:
        /*0108*/ 	.word	0x00000460


	//   ....[1]....
        /*010c*/ 	.word	0x000004a0


	//----- nvinfo : EIATTR_CRS_STACK_SIZE
	.align		4
.L_305:
        /*0110*/ 	.byte	0x04, 0x1e
        /*0112*/ 	.short	(.L_307 - .L_306)
.L_306:
        /*0114*/ 	.word	0x00000000


	//----- nvinfo : EIATTR_CBANK_PARAM_SIZE
	.align		4
.L_307:
        /*0118*/ 	.byte	0x03, 0x19
        /*011a*/ 	.short	0x0014


	//----- nvinfo : EIATTR_PARAM_CBANK
	.align		4
        /*011c*/ 	.byte	0x04, 0x0a
        /*011e*/ 	.short	(.L_309 - .L_308)
	.align		4
.L_308:
        /*0120*/ 	.word	index@(.nv.constant0._Z10sumReduce5IdLj4EEvPT_S1_j)
        /*0124*/ 	.short	0x0380
        /*0126*/ 	.short	0x0014


	//----- nvinfo : EIATTR_SW_WAR
	.align		4
.L_309:
        /*0128*/ 	.byte	0x04, 0x36
        /*012a*/ 	.short	(.L_311 - .L_310)
.L_310:
        /*012c*/ 	.word	0x00000008
.L_311:


//--------------------- .nv.info._Z10sumReduce5IdLj8EEvPT_S1_j --------------------------
	.section	.nv.info._Z10sumReduce5IdLj8EEvPT_S1_j,"",@"SHT_CUDA_INFO"
	.sectionflags	@""
	.align	4


	//----- nvinfo : EIATTR_CUDA_API_VERSION
	.align		4
        /*0000*/ 	.byte	0x04, 0x37
        /*0002*/ 	.short	(.L_313 - .L_312)
.L_312:
        /*0004*/ 	.word	0x00000082


	//----- nvinfo : EIATTR_KPARAM_INFO
	.align		4
.L_313:
        /*0008*/ 	.byte	0x04, 0x17
        /*000a*/ 	.short	(.L_315 - .L_314)
.L_314:
        /*000c*/ 	.word	0x00000000
        /*0010*/ 	.short	0x0002
        /*0012*/ 	.short	0x0010
        /*0014*/ 	.byte	0x00, 0xf0, 0x11, 0x00


	//----- nvinfo : EIATTR_KPARAM_INFO
	.align		4
.L_315:
        /*0018*/ 	.byte	0x04, 0x17
        /*001a*/ 	.short	(.L_317 - .L_316)
.L_316:
        /*001c*/ 	.word	0x00000000
        /*0020*/ 	.short	0x0001
        /*0022*/ 	.short	0x0008
        /*0024*/ 	.byte	0x00, 0xf5, 0x21, 0x00


	//----- nvinfo : EIATTR_KPARAM_INFO
	.align		4
.L_317:
        /*0028*/ 	.byte	0x04, 0x17
        /*002a*/ 	.short	(.L_319 - .L_318)
.L_318:
        /*002c*/ 	.word	0x00000000
        /*0030*/ 	.short	0x0000
        /*0032*/ 	.short	0x0000
        /*0034*/ 	.byte	0x00, 0xf5, 0x21, 0x00


	//----- nvinfo : EIATTR_SPARSE_MMA_MASK
	.align		4
.L_319:
        /*0038*/ 	.byte	0x03, 0x50
        /*003a*/ 	.short	0x0000


	//----- nvinfo : EIATTR_MAXREG_COUNT
	.align		4
        /*003c*/ 	.byte	0x03, 0x1b
        /*003e*/ 	.short	0x00ff


	//----- nvinfo : EIATTR_NUM_BARRIERS
	.align		4
        /*0040*/ 	.byte	0x02, 0x4c
        /*0042*/ 	.byte	0x01
	.zero		1


	//----- nvinfo : EIATTR_MERCURY_ISA_VERSION
	.align		4
        /*0044*/ 	.byte	0x03, 0x5f
        /*0046*/ 	.short	0x0101


	//----- nvinfo : EIATTR_COOP_GROUP_MASK_REGIDS
	.align		4
        /*0048*/ 	.byte	0x04, 0x29
        /*004a*/ 	.short	(.L_321 - .L_320)


	//   ....[0]....
.L_320:
        /*004c*/ 	.word	0xffffffff


	//   ....[1]....
        /*0050*/ 	.word	0xffffffff


	//   ....[2]....
        /*0054*/ 	.word	0xffffffff


	//   ....[3]....
        /*0058*/ 	.word	0xffffffff


	//   ....[4]....
        /*005c*/ 	.word	0xffffffff


	//   ....[5]....
        /*0060*/ 	.word	0xffffffff


	//   ....[6]....
        /*0064*/ 	.word	0xffffffff


	//   ....[7]....
        /*0068*/ 	.word	0xffffffff


	//   ....[8]....
        /*006c*/ 	.word	0xffffffff


	//   ....[9]....
        /*0070*/ 	.word	0xffffffff


	//   ....[10]....
        /*0074*/ 	.word	0xffffffff


	//   ....[11]....
        /*0078*/ 	.word	0xffffffff


	//   ....[12]....
        /*007c*/ 	.word	0x0500000c


	//   ....[13]....
        /*0080*/ 	.word	0x0500000c


	//   ....[14]....
        /*0084*/ 	.word	0x0500000c


	//   ....[15]....
        /*0088*/ 	.word	0x0500000c


	//   ....[16]....
        /*008c*/ 	.word	0x0500000c


	//   ....[17]....
        /*0090*/ 	.word	0x0500000c


	//   ....[18]....
        /*0094*/ 	.word	0x0500000c


	//   ....[19]....
        /*0098*/ 	.word	0x0500000c


	//   ....[20]....
        /*009c*/ 	.word	0x0500000c


	//   ....[21]....
        /*00a0*/ 	.word	0x0500000c


	//----- nvinfo : EIATTR_COOP_GROUP_INSTR_OFFSETS
	.align		4
.L_321:
        /*00a4*/ 	.byte	0x04, 0x28
        /*00a6*/ 	.short	(.L_323 - .L_322)


	//   ....[0]....
.L_322:
        /*00a8*/ 	.word	0x00000200


	//   ....[1]....
        /*00ac*/ 	.word	0x00000290


	//   ....[2]....
        /*00b0*/ 	.word	0x00000310


	//   ....[3]....
        /*00b4*/ 	.word	0x00000320


	//   ....[4]....
        /*00b8*/ 	.word	0x00000340


	//   ....[5]....
        /*00bc*/ 	.word	0x00000350


	//   ....[6]....
        /*00c0*/ 	.word	0x00000390


	//   ....[7]....
        /*00c4*/ 	.word	0x000003a0


	//   ....[8]....
        /*00c8*/ 	.word	0x000003e0


	//   ....[9]....
        /*00cc*/ 	.word	0x000003f0


	//   ....[10]....
        /*00d0*/ 	.word	0x00000410


	//   ....[11]....
        /*00d4*/ 	.word	0x00000420


	//   ....[12]....
        /*00d8*/ 	.word	0x00000500


	//   ....[13]....
        /*00dc*/ 	.word	0x00000550


	//   ....[14]....
        /*00e0*/ 	.word	0x000005c0


	//   ....[15]....
        /*00e4*/ 	.word	0x00000610


	//   ....[16]....
        /*00e8*/ 	.word	0x00000680


	//   ....[17]....
        /*00ec*/ 	.word	0x000006d0


	//   ....[18]....
        /*00f0*/ 	.word	0x00000740


	//   ....[19]....
        /*00f4*/ 	.word	0x00000790


	//   ....[20]....
        /*00f8*/ 	.word	0x00000800


	//   ....[21]....
        /*00fc*/ 	.word	0x00000850


	//----- nvinfo : EIATTR_VRC_CTA_INIT_COUNT
	.align		4
.L_323:
        /*0100*/ 	.byte	0x02, 0x4a
	.zero		1
	.zero		1


	//----- nvinfo : EIATTR_EXIT_INSTR_OFFSETS
	.align		4
        /*0104*/ 	.byte	0x04, 0x1c
        /*0106*/ 	.short	(.L_325 - .L_324)


	//   ....[0]....
.L_324:
        /*0108*/ 	.word	0x00000460


	//   ....[1]....
        /*010c*/ 	.word	0x000004a0


	//----- nvinfo : EIATTR_CRS_STACK_SIZE
	.align		4
.L_325:
        /*0110*/ 	.byte	0x04, 0x1e
        /*0112*/ 	.short	(.L_327 - .L_326)
.L_326:
        /*0114*/ 	.word	0x00000000


	//----- nvinfo : EIATTR_CBANK_PARAM_SIZE
	.align		4
.L_327:
        /*0118*/ 	.byte	0x03, 0x19
        /*011a*/ 	.short	0x0014


	//----- nvinfo : EIATTR_PARAM_CBANK
	.align		4
        /*011c*/ 	.byte	0x04, 0x0a
        /*011e*/ 	.short	(.L_329 - .L_328)
	.align		4
.L_328:
        /*0120*/ 	.word	index@(.nv.constant0._Z10sumReduce5IdLj8EEvPT_S1_j)
        /*0124*/ 	.short	0x0380
        /*0126*/ 	.short	0x0014


	//----- nvinfo : EIATTR_SW_WAR
	.align		4
.L_329:
        /*0128*/ 	.byte	0x04, 0x36
        /*012a*/ 	.short	(.L_331 - .L_330)
.L_330:
        /*012c*/ 	.word	0x00000008
.L_331:


//--------------------- .nv.info._Z10sumReduce5IdLj16EEvPT_S1_j --------------------------
	.section	.nv.info._Z10sumReduce5IdLj16EEvPT_S1_j,"",@"SHT_CUDA_INFO"
	.sectionflags	@""
	.align	4


	//----- nvinfo : EIATTR_CUDA_API_VERSION
	.align		4
        /*0000*/ 	.byte	0x04, 0x37
        /*0002*/ 	.short	(.L_333 - .L_332)
.L_332:
        /*0004*/ 	.word	0x00000082


	//----- nvinfo : EIATTR_KPARAM_INFO
	.align		4
.L_333:
        /*0008*/ 	.byte	0x04, 0x17
        /*000a*/ 	.short	(.L_335 - .L_334)
.L_334:
        /*000c*/ 	.word	0x00000000
        /*0010*/ 	.short	0x0002
        /*0012*/ 	.short	0x0010
        /*0014*/ 	.byte	0x00, 0xf0, 0x11, 0x00


	//----- nvinfo : EIATTR_KPARAM_INFO
	.align		4
.L_335:
        /*0018*/ 	.byte	0x04, 0x17
        /*001a*/ 	.short	(.L_337 - .L_336)
.L_336:
        /*001c*/ 	.word	0x00000000
        /*0020*/ 	.short	0x0001
        /*0022*/ 	.short	0x0008
        /*0024*/ 	.byte	0x00, 0xf5, 0x21, 0x00


	//----- nvinfo : EIATTR_KPARAM_INFO
	.align		4
.L_337:
        /*0028*/ 	.byte	0x04, 0x17
        /*002a*/ 	.short	(.L_339 - .L_338)
.L_338:
        /*002c*/ 	.word	0x00000000
        /*0030*/ 	.short	0x0000
        /*0032*/ 	.short	0x0000
        /*0034*/ 	.byte	0x00, 0xf5, 0x21, 0x00


	//----- nvinfo : EIATTR_SPARSE_MMA_MASK
	.align		4
.L_339:
        /*0038*/ 	.byte	0x03, 0x50
        /*003a*/ 	.short	0x0000


	//----- nvinfo : EIATTR_MAXREG_COUNT
	.align		4
        /*003c*/ 	.byte	0x03, 0x1b
        /*003e*/ 	.short	0x00ff


	//----- nvinfo : EIATTR_NUM_BARRIERS
	.align		4
        /*0040*/ 	.byte	0x02, 0x4c
        /*0042*/ 	.byte	0x01
	.zero		1


	//----- nvinfo : EIATTR_MERCURY_ISA_VERSION
	.align		4
        /*0044*/ 	.byte	0x03, 0x5f
        /*0046*/ 	.short	0x0101


	//----- nvinfo : EIATTR_COOP_GROUP_MASK_REGIDS
	.align		4
        /*0048*/ 	.byte	0x04, 0x29
        /*004a*/ 	.short	(.L_341 - .L_340)


	//   ....[0]....
.L_340:
        /*004c*/ 	.word	0xffffffff


	//   ....[1]....
        /*0050*/ 	.word	0xffffffff


	//   ....[2]....
        /*0054*/ 	.word	0xffffffff


	//   ....[3]....
        /*0058*/ 	.word	0xffffffff


	//   ....[4]....
        /*005c*/ 	.word	0xffffffff


	//   ....[5]....
        /*0060*/ 	.word	0xffffffff


	//   ....[6]....
        /*0064*/ 	.word	0xffffffff


	//   ....[7]....
        /*0068*/ 	.word	0xffffffff


	//   ....[8]....
        /*006c*/ 	.word	0xffffffff


	//   ....[9]....
        /*0070*/ 	.word	0xffffffff


	//   ....[10]....
        /*0074*/ 	.word	0xffffffff


	//   ....[11]....
        /*0078*/ 	.word	0xffffffff


	//   ....[12]....
        /*007c*/ 	.word	0x0500000c


	//   ....[13]....
        /*0080*/ 	.word	0x0500000c


	//   ....[14]....
        /*0084*/ 	.word	0x0500000c


	//   ....[15]....
        /*0088*/ 	.word	0x0500000c


	//   ....[16]....
        /*008c*/ 	.word	0x0500000c


	//   ....[17]....
        /*0090*/ 	.word	0x0500000c


	//   ....[18]....
        /*0094*/ 	.word	0x0500000c


	//   ....[19]....
        /*0098*/ 	.word	0x0500000c


	//   ....[20]....
        /*009c*/ 	.word	0x0500000c


	//   ....[21]....
        /*00a0*/ 	.word	0x0500000c


	//----- nvinfo : EIATTR_COOP_GROUP_INSTR_OFFSETS
	.align		4
.L_341:
        /*00a4*/ 	.byte	0x04, 0x28
        /*00a6*/ 	.short	(.L_343 - .L_342)


	//   ....[0]....
.L_342:
        /*00a8*/ 	.word	0x00000200


	//   ....[1]....
        /*00ac*/ 	.word	0x00000290


	//   ....[2]....
        /*00b0*/ 	.word	0x00000310


	//   ....[3]....
        /*00b4*/ 	.word	0x00000320


	//   ....[4]....
        /*00b8*/ 	.word	0x00000340


	//   ....[5]....
        /*00bc*/ 	.word	0x00000350


	//   ....[6]....
        /*00c0*/ 	.word	0x00000390


	//   ....[7]....
        /*00c4*/ 	.word	0x000003a0


	//   ....[8]....
        /*00c8*/ 	.word	0x000003e0


	//   ....[9]....
        /*00cc*/ 	.word	0x000003f0


	//   ....[10]....
        /*00d0*/ 	.word	0x00000410


	//   ....[11]....
        /*00d4*/ 	.word	0x00000420


	//   ....[12]....
        /*00d8*/ 	.word	0x00000500


	//   ....[13]....
        /*00dc*/ 	.word	0x00000550


	//   ....[14]....
        /*00e0*/ 	.word	0x000005c0


	//   ....[15]....
        /*00e4*/ 	.word	0x00000610


	//   ....[16]....
        /*00e8*/ 	.word	0x00000680


	//   ....[17]....
        /*00ec*/ 	.word	0x000006d0


	//   ....[18]....
        /*00f0*/ 	.word	0x00000740


	//   ....[19]....
        /*00f4*/ 	.word	0x00000790


	//   ....[20]....
        /*00f8*/ 	.word	0x00000800


	//   ....[21]....
        /*00fc*/ 	.word	0x00000850


	//----- nvinfo : EIATTR_VRC_CTA_INIT_COUNT
	.align		4
.L_343:
        /*0100*/ 	.byte	0x02, 0x4a
	.zero		1
	.zero		1


	//----- nvinfo : EIATTR_EXIT_INSTR_OFFSETS
	.align		4
        /*0104*/ 	.byte	0x04, 0x1c
        /*0106*/ 	.short	(.L_345 - .L_344)


	//   ....[0]....
.L_344:
        /*0108*/ 	.word	0x00000460


	//   ....[1]....
        /*010c*/ 	.word	0x000004a0


	//----- nvinfo : EIATTR_CRS_STACK_SIZE
	.align		4
.L_345:
        /*0110*/ 	.byte	0x04, 0x1e
        /*0112*/ 	.short	(.L_347 - .L_346)
.L_346:
        /*0114*/ 	.word	0x00000000


	//----- nvinfo : EIATTR_CBANK_PARAM_SIZE
	.align		4
.L_347:
        /*0118*/ 	.byte	0x03, 0x19
        /*011a*/ 	.short	0x0014


	//----- nvinfo : EIATTR_PARAM_CBANK
	.align		4
        /*011c*/ 	.byte	0x04, 0x0a
        /*011e*/ 	.short	(.L_349 - .L_348)
	.align		4
.L_348:
        /*0120*/ 	.word	index@(.nv.constant0._Z10sumReduce5IdLj16EEvPT_S1_j)
        /*0124*/ 	.short	0x0380
        /*0126*/ 	.short	0x0014


	//----- nvinfo : EIATTR_SW_WAR
	.align		4
.L_349:
        /*0128*/ 	.byte	0x04, 0x36
        /*012a*/ 	.short	(.L_351 - .L_350)
.L_350:
        /*012c*/ 	.word	0x00000008
.L_351:


//--------------------- .nv.info._Z10sumReduce5IdLj32EEvPT_S1_j --------------------------
	.section	.nv.info._Z10sumReduce5IdLj32EEvPT_S1_j,"",@"SHT_CUDA_INFO"
	.sectionflags	@""
	.align	4


	//----- nvinfo : EIATTR_CUDA_API_VERSION
	.align		4
        /*0000*/ 	.byte	0x04, 0x37
        /*0002*/ 	.short	(.L_353 - .L_352)
.L_352:
        /*0004*/ 	.word	0x00000082


	//----- nvinfo : EIATTR_KPARAM_INFO
	.align		4
.L_353:
        /*0008*/ 	.byte	0x04, 0x17
        /*000a*/ 	.short	(.L_355 - .L_354)
.L_354:
        /*000c*/ 	.word	0x00000000
        /*0010*/ 	.short	0x0002
        /*0012*/ 	.short	0x0010
        /*0014*/ 	.byte	0x00, 0xf0, 0x11, 0x00


	//----- nvinfo : EIATTR_KPARAM_INFO
	.align		4
.L_355:
        /*0018*/ 	.byte	0x04, 0x17
        /*001a*/ 	.short	(.L_357 - .L_356)
.L_356:
        /*001c*/ 	.word	0x00000000
        /*0020*/ 	.short	0x0001
        /*0022*/ 	.short	0x0008
        /*0024*/ 	.byte	0x00, 0xf5, 0x21, 0x00


	//----- nvinfo : EIATTR_KPARAM_INFO
	.align		4
.L_357:
        /*0028*/ 	.byte	0x04, 0x17
        /*002a*/ 	.short	(.L_359 - .L_358)
.L_358:
        /*002c*/ 	.word	0x00000000
        /*0030*/ 	.short	0x0000
        /*0032*/ 	.short	0x0000
        /*0034*/ 	.byte	0x00, 0xf5, 0x21, 0x00


	//----- nvinfo : EIATTR_SPARSE_MMA_MASK
	.align		4
.L_359:
        /*0038*/ 	.byte	0x03, 0x50
        /*003a*/ 	.short	0x0000


	//----- nvinfo : EIATTR_MAXREG_COUNT
	.align		4
        /*003c*/ 	.byte	0x03, 0x1b
        /*003e*/ 	.short	0x00ff


	//----- nvinfo : EIATTR_NUM_BARRIERS
	.align		4
        /*0040*/ 	.byte	0x02, 0x4c
        /*0042*/ 	.byte	0x01
	.zero		1


	//----- nvinfo : EIATTR_MERCURY_ISA_VERSION
	.align		4
        /*0044*/ 	.byte	0x03, 0x5f
        /*0046*/ 	.short	0x0101


	//----- nvinfo : EIATTR_COOP_GROUP_MASK_REGIDS
	.align		4
        /*0048*/ 	.byte	0x04, 0x29
        /*004a*/ 	.short	(.L_361 - .L_360)


	//   ....[0]....
.L_360:
        /*004c*/ 	.word	0xffffffff


	//   ....[1]....
        /*0050*/ 	.word	0xffffffff


	//   ....[2]....
        /*0054*/ 	.word	0xffffffff


	//   ....[3]....
        /*0058*/ 	.word	0xffffffff


	//   ....[4]....
        /*005c*/ 	.word	0xffffffff


	//   ....[5]....
        /*0060*/ 	.word	0xffffffff


	//   ....[6]....
        /*0064*/ 	.word	0xffffffff


	//   ....[7]....
        /*0068*/ 	.word	0xffffffff


	//   ....[8]....
        /*006c*/ 	.word	0xffffffff


	//   ....[9]....
        /*0070*/ 	.word	0xffffffff


	//   ....[10]....
        /*0074*/ 	.word	0xffffffff


	//   ....[11]....
        /*0078*/ 	.word	0xffffffff


	//   ....[12]....
        /*007c*/ 	.word	0x0500000c


	//   ....[13]....
        /*0080*/ 	.word	0x0500000c


	//   ....[14]....
        /*0084*/ 	.word	0x0500000c


	//   ....[15]....
        /*0088*/ 	.word	0x0500000c


	//   ....[16]....
        /*008c*/ 	.word	0x0500000c


	//   ....[17]....
        /*0090*/ 	.word	0x0500000c


	//   ....[18]....
        /*0094*/ 	.word	0x0500000c


	//   ....[19]....
        /*0098*/ 	.word	0x0500000c


	//   ....[20]....
        /*009c*/ 	.word	0x0500000c


	//   ....[21]....
        /*00a0*/ 	.word	0x0500000c


	//----- nvinfo : EIATTR_COOP_GROUP_INSTR_OFFSETS
	.align		4
.L_361:
        /*00a4*/ 	.byte	0x04, 0x28
        /*00a6*/ 	.short	(.L_363 - .L_362)


	//   ....[0]....
.L_362:
        /*00a8*/ 	.word	0x00000200


	//   ....[1]....
        /*00ac*/ 	.word	0x00000290


	//   ....[2]....
        /*00b0*/ 	.word	0x00000310


	//   ....[3]....
        /*00b4*/ 	.word	0x00000320


	//   ....[4]....
        /*00b8*/ 	.word	0x00000340


	//   ....[5]....
        /*00bc*/ 	.word	0x00000350


	//   ....[6]....
        /*00c0*/ 	.word	0x00000390


	//   ....[7]....
        /*00c4*/ 	.word	0x000003a0


	//   ....[8]....
        /*00c8*/ 	.word	0x000003e0


	//   ....[9]....
        /*00cc*/ 	.word	0x000003f0


	//   ....[10]....
        /*00d0*/ 	.word	0x00000410


	//   ....[11]....
        /*00d4*/ 	.word	0x00000420


	//   ....[12]....
        /*00d8*/ 	.word	0x00000500


	//   ....[13]....
        /*00dc*/ 	.word	0x00000550


	//   ....[14]....
        /*00e0*/ 	.word	0x000005c0


	//   ....[15]....
        /*00e4*/ 	.word	0x00000610


	//   ....[16]....
        /*00e8*/ 	.word	0x00000680


	//   ....[17]....
        /*00ec*/ 	.word	0x000006d0


	//   ....[18]....
        /*00f0*/ 	.word	0x00000740


	//   ....[19]....
        /*00f4*/ 	.word	0x00000790


	//   ....[20]....
        /*00f8*/ 	.word	0x00000800


	//   ....[21]....
        /*00fc*/ 	.word	0x00000850


	//----- nvinfo : EIATTR_VRC_CTA_INIT_COUNT
	.align		4
.L_363:
        /*0100*/ 	.byte	0x02, 0x4a
	.zero		1
	.zero		1


	//----- nvinfo : EIATTR_EXIT_INSTR_OFFSETS
	.align		4
        /*0104*/ 	.byte	0x04, 0x1c
        /*0106*/ 	.short	(.L_365 - .L_364)


	//   ....[0]....
.L_364:
        /*0108*/ 	.word	0x00000460


	//   ....[1]....
        /*010c*/ 	.word	0x000004a0


	//----- nvinfo : EIATTR_CRS_STACK_SIZE
	.align		4
.L_365:
        /*0110*/ 	.byte	0x04, 0x1e
        /*0112*/ 	.short	(.L_367 - .L_366)
.L_366:
        /*0114*/ 	.word	0x00000000


	//----- nvinfo : EIATTR_CBANK_PARAM_SIZE
	.align		4
.L_367:
        /*0118*/ 	.byte	0x03, 0x19
        /*011a*/ 	.short	0x0014


	//----- nvinfo : EIATTR_PARAM_CBANK
	.align		4
        /*011c*/ 	.byte	0x04, 0x0a
        /*011e*/ 	.short	(.L_369 - .L_368)
	.align		4
.L_368:
        /*0120*/ 	.word	index@(.nv.constant0._Z10sumReduce5IdLj32EEvPT_S1_j)
        /*0124*/ 	.short	0x0380
        /*0126*/ 	.short	0x0014


	//----- nvinfo : EIATTR_SW_WAR
	.align		4
.L_369:
        /*0128*/ 	.byte	0x04, 0x36
        /*012a*/ 	.short	(.L_371 - .L_370)
.L_370:
        /*012c*/ 	.word	0x00000008
.L_371:


//--------------------- .nv.info._Z10sumReduce5IdLj64EEvPT_S1_j --------------------------
	.section	.nv.info._Z10sumReduce5IdLj64EEvPT_S1_j,"",@"SHT_CUDA_INFO"
	.sectionflags	@""
	.align	4


	//----- nvinfo : EIATTR_CUDA_API_VERSION
	.align		4
        /*0000*/ 	.byte	0x04, 0x37
        /*0002*/ 	.short	(.L_373 - .L_372)
.L_372:
        /*0004*/ 	.word	0x00000082


	//----- nvinfo : EIATTR_KPARAM_INFO
	.align		4
.L_373:
        /*0008*/ 	.byte	0x04, 0x17
        /*000a*/ 	.short	(.L_375 - .L_374)
.L_374:
        /*000c*/ 	.word	0x00000000
        /*0010*/ 	.short	0x0002
        /*0012*/ 	.short	0x0010
        /*0014*/ 	.byte	0x00, 0xf0, 0x11, 0x00


	//----- nvinfo : EIATTR_KPARAM_INFO
	.align		4
.L_375:
        /*0018*/ 	.byte	0x04, 0x17
        /*001a*/ 	.short	(.L_377 - .L_376)
.L_376:
        /*001c*/ 	.word	0x00000000
        /*0020*/ 	.short	0x0001
        /*0022*/ 	.short	0x0008
        /*0024*/ 	.byte	0x00, 0xf5, 0x21, 0x00


	//----- nvinfo : EIATTR_KPARAM_INFO
	.align		4
.L_377:
        /*0028*/ 	.byte	0x04, 0x17
        /*002a*/ 	.short	(.L_379 - .L_378)
.L_378:
        /*002c*/ 	.word	0x00000000
        /*0030*/ 	.short	0x0000
        /*0032*/ 	.short	0x0000
        /*0034*/ 	.byte	0x00, 0xf5, 0x21, 0x00


	//----- nvinfo : EIATTR_SPARSE_MMA_MASK
	.align		4
.L_379:
        /*0038*/ 	.byte	0x03, 0x50
        /*003a*/ 	.short	0x0000


	//----- nvinfo : EIATTR_MAXREG_COUNT
	.align		4
        /*003c*/ 	.byte	0x03, 0x1b
        /*003e*/ 	.short	0x00ff


	//----- nvinfo : EIATTR_NUM_BARRIERS
	.align		4
        /*0040*/ 	.byte	0x02, 0x4c
        /*0042*/ 	.byte	0x01
	.zero		1


	//----- nvinfo : EIATTR_MERCURY_ISA_VERSION
	.align		4
        /*0044*/ 	.byte	0x03, 0x5f
        /*0046*/ 	.short	0x0101


	//----- nvinfo : EIATTR_COOP_GROUP_MASK_REGIDS
	.align		4
        /*0048*/ 	.byte	0x04, 0x29
        /*004a*/ 	.short	(.L_381 - .L_380)


	//   ....[0]....
.L_380:
        /*004c*/ 	.word	0xffffffff


	//   ....[1]....
        /*0050*/ 	.word	0xffffffff


	//   ....[2]....
        /*0054*/ 	.word	0xffffffff


	//   ....[3]....
        /*0058*/ 	.word	0xffffffff


	//   ....[4]....
        /*005c*/ 	.word	0xffffffff


	//   ....[5]....
        /*0060*/ 	.word	0xffffffff


	//   ....[6]....
        /*0064*/ 	.word	0xffffffff


	//   ....[7]....
        /*0068*/ 	.word	0xffffffff


	//   ....[8]....
        /*006c*/ 	.word	0xffffffff


	//   ....[9]....
        /*0070*/ 	.word	0xffffffff


	//   ....[10]....
        /*0074*/ 	.word	0xffffffff


	//   ....[11]....
        /*0078*/ 	.word	0xffffffff


	//   ....[12]....
        /*007c*/ 	.word	0x0500000c


	//   ....[13]....
        /*0080*/ 	.word	0x0500000c


	//   ....[14]....
        /*0084*/ 	.word	0x0500000c


	//   ....[15]....
        /*0088*/ 	.word	0x0500000c


	//   ....[16]....
        /*008c*/ 	.word	0x0500000c


	//   ....[17]....
        /*0090*/ 	.word	0x0500000c


	//   ....[18]....
        /*0094*/ 	.word	0x0500000c


	//   ....[19]....
        /*0098*/ 	.word	0x0500000c


	//   ....[20]....
        /*009c*/ 	.word	0x0500000c


	//   ....[21]....
        /*00a0*/ 	.word	0x0500000c


	//----- nvinfo : EIATTR_COOP_GROUP_INSTR_OFFSETS
	.align		4
.L_381:
        /*00a4*/ 	.byte	0x04, 0x28
        /*00a6*/ 	.short	(.L_383 - .L_382)


	//   ....[0]....
.L_382:
        /*00a8*/ 	.word	0x00000200


	//   ....[1]....
        /*00ac*/ 	.word	0x00000290


	//   ....[2]....
        /*00b0*/ 	.word	0x00000330


	//   ....[3]....
        /*00b4*/ 	.word	0x00000340


	//   ....[4]....
        /*00b8*/ 	.word	0x00000360


	//   ....[5]....
        /*00bc*/ 	.word	0x00000370


	//   ....[6]....
        /*00c0*/ 	.word	0x000003b0


	//   ....[7]....
        /*00c4*/ 	.word	0x000003c0


	//   ....[8]....
        /*00c8*/ 	.word	0x00000400


	//   ....[9]....
        /*00cc*/ 	.word	0x00000410


	//   ....[10]....
        /*00d0*/ 	.word	0x00000450


	//   ....[11]....
        /*00d4*/ 	.word	0x00000460


	//   ....[12]....
        /*00d8*/ 	.word	0x00000540


	//   ....[13]....
        /*00dc*/ 	.word	0x00000590


	//   ....[14]....
        /*00e0*/ 	.word	0x00000600


	//   ....[15]....
        /*00e4*/ 	.word	0x00000650


	//   ....[16]....
        /*00e8*/ 	.word	0x000006c0


	//   ....[17]....
        /*00ec*/ 	.word	0x00000710


	//   ....[18]....
        /*00f0*/ 	.word	0x00000780


	//   ....[19]....
        /*00f4*/ 	.word	0x000007d0


	//   ....[20]....
        /*00f8*/ 	.word	0x00000840


	//   ....[21]....
        /*00fc*/ 	.word	0x00000890


	//----- nvinfo : EIATTR_VRC_CTA_INIT_COUNT
	.align		4
.L_383:
        /*0100*/ 	.byte	0x02, 0x4a
	.zero		1
	.zero		1


	//----- nvinfo : EIATTR_EXIT_INSTR_OFFSETS
	.align		4
        /*0104*/ 	.byte	0x04, 0x1c
        /*0106*/ 	.short	(.L_385 - .L_384)


	//   ....[0]....
.L_384:
        /*0108*/ 	.word	0x000004a0


	//   ....[1]....
        /*010c*/ 	.word	0x000004e0


	//----- nvinfo : EIATTR_CRS_STACK_SIZE
	.align		4
.L_385:
        /*0110*/ 	.byte	0x04, 0x1e
        /*0112*/ 	.short	(.L_387 - .L_386)
.L_386:
        /*0114*/ 	.word	0x00000000


	//----- nvinfo : EIATTR_CBANK_PARAM_SIZE
	.align		4
.L_387:
        /*0118*/ 	.byte	0x03, 0x19
        /*011a*/ 	.short	0x0014


	//----- nvinfo : EIATTR_PARAM_CBANK
	.align		4
        /*011c*/ 	.byte	0x04, 0x0a
        /*011e*/ 	.short	(.L_389 - .L_388)
	.align		4
.L_388:
        /*0120*/ 	.word	index@(.nv.constant0._Z10sumReduce5IdLj64EEvPT_S1_j)
        /*0124*/ 	.short	0x0380
        /*0126*/ 	.short	0x0014


	//----- nvinfo : EIATTR_SW_WAR
	.align		4
.L_389:
        /*0128*/ 	.byte	0x04, 0x36
        /*012a*/ 	.short	(.L_391 - .L_390)
.L_390:
        /*012c*/ 	.word	0x00000008
.L_391:


//--------------------- .nv.info._Z10sumReduce5IdLj128EEvPT_S1_j --------------------------
	.section	.nv.info._Z10sumReduce5IdLj128EEvPT_S1_j,"",@"SHT_CUDA_INFO"
	.sectionflags	@""
	.align	4


	//----- nvinfo : EIATTR_CUDA_API_VERSION
	.align		4
        /*0000*/ 	.byte	0x04, 0x37
        /*0002*/ 	.short	(.L_393 - .L_392)
.L_392:
        /*0004*/ 	.word	0x00000082


	//----- nvinfo : EIATTR_KPARAM_INFO
	.align		4
.L_393:
        /*0008*/ 	.byte	0x04, 0x17
        /*000a*/ 	.short	(.L_395 - .L_394)
.L_394:
        /*000c*/ 	.word	0x00000000
        /*0010*/ 	.short	0x0002
        /*0012*/ 	.short	0x0010
        /*0014*/ 	.byte	0x00, 0xf0, 0x11, 0x00


	//----- nvinfo : EIATTR_KPARAM_INFO
	.align		4
.L_395:
        /*0018*/ 	.byte	0x04, 0x17
        /*001a*/ 	.short	(.L_397 - .L_396)
.L_396:
        /*001c*/ 	.word	0x00000000
        /*0020*/ 	.short	0x0001
        /*0022*/ 	.short	0x0008
        /*0024*/ 	.byte	0x00, 0xf5, 0x21, 0x00


	//----- nvinfo : EIATTR_KPARAM_INFO
	.align		4
.L_397:
        /*0028*/ 	.byte	0x04, 0x17
        /*002a*/ 	.short	(.L_399 - .L_398)
.L_398:
        /*002c*/ 	.word	0x00000000
        /*0030*/ 	.short	0x0000
        /*0032*/ 	.short	0x0000
        /*0034*/ 	.byte	0x00, 0xf5, 0x21, 0x00


	//----- nvinfo : EIATTR_SPARSE_MMA_MASK
	.align		4
.L_399:
        /*0038*/ 	.byte	0x03, 0x50
        /*003a*/ 	.short	0x0000


	//----- nvinfo : EIATTR_MAXREG_COUNT
	.align		4
        /*003c*/ 	.byte	0x03, 0x1b
        /*003e*/ 	.short	0x00ff


	//----- nvinfo : EIATTR_NUM_BARRIERS
	.align		4
        /*0040*/ 	.byte	0x02, 0x4c
        /*0042*/ 	.byte	0x01
	.zero		1


	//----- nvinfo : EIATTR_MERCURY_ISA_VERSION
	.align		4
        /*0044*/ 	.byte	0x03, 0x5f
        /*0046*/ 	.short	0x0101


	//----- nvinfo : EIATTR_COOP_GROUP_MASK_REGIDS
	.align		4
        /*0048*/ 	.byte	0x04, 0x29
        /*004a*/ 	.short	(.L_401 - .L_400)


	//   ....[0]....
.L_400:
        /*004c*/ 	.word	0xffffffff


	//   ....[1]....
        /*0050*/ 	.word	0xffffffff


	//   ....[2]....
        /*0054*/ 	.word	0xffffffff


	//   ....[3]....
        /*0058*/ 	.word	0xffffffff


	//   ....[4]....
        /*005c*/ 	.word	0xffffffff


	//   ....[5]....
        /*0060*/ 	.word	0xffffffff


	//   ....[6]....
        /*0064*/ 	.word	0xffffffff


	//   ....[7]....
        /*0068*/ 	.word	0xffffffff


	//   ....[8]....
        /*006c*/ 	.word	0xffffffff


	//   ....[9]....
        /*0070*/ 	.word	0xffffffff


	//   ....[10]....
        /*0074*/ 	.word	0xffffffff


	//   ....[11]....
        /*0078*/ 	.word	0xffffffff


	//   ....[12]....
        /*007c*/ 	.word	0x0500000c


	//   ....[13]....
        /*0080*/ 	.word	0x0500000c


	//   ....[14]....
        /*0084*/ 	.word	0x0500000c


	//   ....[15]....
        /*0088*/ 	.word	0x0500000c


	//   ....[16]....
        /*008c*/ 	.word	0x0500000c


	//   ....[17]....
        /*0090*/ 	.word	0x0500000c


	//   ....[18]....
        /*0094*/ 	.word	0x0500000c


	//   ....[19]....
        /*0098*/ 	.word	0x0500000c


	//   ....[20]....
        /*009c*/ 	.word	0x0500000c


	//   ....[21]....
        /*00a0*/ 	.word	0x0500000c


	//----- nvinfo : EIATTR_COOP_GROUP_INSTR_OFFSETS
	.align		4
.L_401:
        /*00a4*/ 	.byte	0x04, 0x28
        /*00a6*/ 	.short	(.L_403 - .L_402)


	//   ....[0]....
.L_402:
        /*00a8*/ 	.word	0x00000200


	//   ....[1]....
        /*00ac*/ 	.word	0x00000290


	//   ....[2]....
        /*00b0*/ 	.word	0x00000330


	//   ....[3]....
        /*00b4*/ 	.word	0x00000340


	//   ....[4]....
        /*00b8*/ 	.word	0x00000360


	//   ....[5]....
        /*00bc*/ 	.word	0x00000370


	//   ....[6]....
        /*00c0*/ 	.word	0x000003b0


	//   ....[7]....
        /*00c4*/ 	.word	0x000003c0


	//   ....[8]....
        /*00c8*/ 	.word	0x00000400


	//   ....[9]....
        /*00cc*/ 	.word	0x00000410


	//   ....[10]....
        /*00d0*/ 	.word	0x00000450


	//   ....[11]....
        /*00d4*/ 	.word	0x00000460


	//   ....[12]....
        /*00d8*/ 	.word	0x00000540


	//   ....[13]....
        /*00dc*/ 	.word	0x00000590


	//   ....[14]....
        /*00e0*/ 	.word	0x00000600


	//   ....[15]....
        /*00e4*/ 	.word	0x00000650


	//   ....[16]....
        /*00e8*/ 	.word	0x000006c0


	//   ....[17]....
        /*00ec*/ 	.word	0x00000710


	//   ....[18]....
        /*00f0*/ 	.word	0x00000780


	//   ....[19]....
        /*00f4*/ 	.word	0x000007d0


	//   ....[20]....
        /*00f8*/ 	.word	0x00000840


	//   ....[21]....
        /*00fc*/ 	.word	0x00000890


	//----- nvinfo : EIATTR_VRC_CTA_INIT_COUNT
	.align		4
.L_403:
        /*0100*/ 	.byte	0x02, 0x4a
	.zero		1
	.zero		1


	//----- nvinfo : EIATTR_EXIT_INSTR_OFFSETS
	.align		4
        /*0104*/ 	.byte	0x04, 0x1c
        /*0106*/ 	.short	(.L_405 - .L_404)


	//   ....[0]....
.L_404:
        /*0108*/ 	.word	0x000004a0


	//   ....[1]....
        /*010c*/ 	.word	0x000004e0


	//----- nvinfo : EIATTR_CRS_STACK_SIZE
	.align		4
.L_405:
        /*0110*/ 	.byte	0x04, 0x1e
        /*0112*/ 	.short	(.L_407 - .L_406)
.L_406:
        /*0114*/ 	.word	0x00000000


	//----- nvinfo : EIATTR_CBANK_PARAM_SIZE
	.align		4
.L_407:
        /*0118*/ 	.byte	0x03, 0x19
        /*011a*/ 	.short	0x0014


	//----- nvinfo : EIATTR_PARAM_CBANK
	.align		4
        /*011c*/ 	.byte	0x04, 0x0a
        /*011e*/ 	.short	(.L_409 - .L_408)
	.align		4
.L_408:
        /*0120*/ 	.word	index@(.nv.constant0._Z10sumReduce5IdLj128EEvPT_S1_j)
        /*0124*/ 	.short	0x0380
        /*0126*/ 	.short	0x0014


	//----- nvinfo : EIATTR_SW_WAR
	.align		4
.L_409:
        /*0128*/ 	.byte	0x04, 0x36
        /*012a*/ 	.short	(.L_411 - .L_410)
.L_410:
        /*012c*/ 	.word	0x00000008
.L_411:


//--------------------- .nv.info._Z10sumReduce5IdLj256EEvPT_S1_j --------------------------
	.section	.nv.info._Z10sumReduce5IdLj256EEvPT_S1_j,"",@"SHT_CUDA_INFO"
	.sectionflags	@""
	.align	4


	//----- nvinfo : EIATTR_CUDA_API_VERSION
	.align		4
        /*0000*/ 	.byte	0x04, 0x37
        /*0002*/ 	.short	(.L_413 - .L_412)
.L_412:
        /*0004*/ 	.word	0x00000082


	//----- nvinfo : EIATTR_KPARAM_INFO
	.align		4
.L_413:
        /*0008*/ 	.byte	0x04, 0x17
        /*000a*/ 	.short	(.L_415 - .L_414)
.L_414:
        /*000c*/ 	.word	0x00000000
        /*0010*/ 	.short	0x0002
        /*0012*/ 	.short	0x0010
        /*0014*/ 	.byte	0x00, 0xf0, 0x11, 0x00


	//----- nvinfo : EIATTR_KPARAM_INFO
	.align		4
.L_415:
        /*0018*/ 	.byte	0x04, 0x17
        /*001a*/ 	.short	(.L_417 - .L_416)
.L_416:
        /*001c*/ 	.word	0x00000000
        /*0020*/ 	.short	0x0001
        /*0022*/ 	.short	0x0008
        /*0024*/ 	.byte	0x00, 0xf5, 0x21, 0x00


	//----- nvinfo : EIATTR_KPARAM_INFO
	.align		4
.L_417:
        /*0028*/ 	.byte	0x04, 0x17
        /*002a*/ 	.short	(.L_419 - .L_418)
.L_418:
        /*002c*/ 	.word	0x00000000
        /*0030*/ 	.short	0x0000
        /*0032*/ 	.short	0x0000
        /*0034*/ 	.byte	0x00, 0xf5, 0x21, 0x00


	//----- nvinfo : EIATTR_SPARSE_MMA_MASK
	.align		4
.L_419:
        /*0038*/ 	.byte	0x03, 0x50
        /*003a*/ 	.short	0x0000


	//----- nvinfo : EIATTR_MAXREG_COUNT
	.align		4
        /*003c*/ 	.byte	0x03, 0x1b
        /*003e*/ 	.short	0x00ff


	//----- nvinfo : EIATTR_NUM_BARRIERS
	.align		4
        /*0040*/ 	.byte	0x02, 0x4c
        /*0042*/ 	.byte	0x01
	.zero		1


	//----- nvinfo : EIATTR_MERCURY_ISA_VERSION
	.align		4
        /*0044*/ 	.byte	0x03, 0x5f
        /*0046*/ 	.short	0x0101


	//----- nvinfo : EIATTR_COOP_GROUP_MASK_REGIDS
	.align		4
        /*0048*/ 	.byte	0x04, 0x29
        /*004a*/ 	.short	(.L_421 - .L_420)


	//   ....[0]....
.L_420:
        /*004c*/ 	.word	0xffffffff


	//   ....[1]....
        /*0050*/ 	.word	0xffffffff


	//   ....[2]....
        /*0054*/ 	.word	0xffffffff


	//   ....[3]....
        /*0058*/ 	.word	0xffffffff


	//   ....[4]....
        /*005c*/ 	.word	0xffffffff


	//   ....[5]....
        /*0060*/ 	.word	0xffffffff


	//   ....[6]....
        /*0064*/ 	.word	0xffffffff


	//   ....[7]....
        /*0068*/ 	.word	0xffffffff


	//   ....[8]....
        /*006c*/ 	.word	0xffffffff


	//   ....[9]....
        /*0070*/ 	.word	0xffffffff


	//   ....[10]....
        /*0074*/ 	.word	0xffffffff


	//   ....[11]....
        /*0078*/ 	.word	0xffffffff


	//   ....[12]....
        /*007c*/ 	.word	0x0500000c


	//   ....[13]....
        /*0080*/ 	.word	0x0500000c


	//   ....[14]....
        /*0084*/ 	.word	0x0500000c


	//   ....[15]....
        /*0088*/ 	.word	0x0500000c


	//   ....[16]....
        /*008c*/ 	.word	0x0500000c


	//   ....[17]....
        /*0090*/ 	.word	0x0500000c


	//   ....[18]....
        /*0094*/ 	.word	0x0500000c


	//   ....[19]....
        /*0098*/ 	.word	0x0500000c


	//   ....[20]....
        /*009c*/ 	.word	0x0500000c


	//   ....[21]....
        /*00a0*/ 	.word	0x0500000c


	//----- nvinfo : EIATTR_COOP_GROUP_INSTR_OFFSETS
	.align		4
.L_421:
        /*00a4*/ 	.byte	0x04, 0x28
        /*00a6*/ 	.short	(.L_423 - .L_422)


	//   ....[0]....
.L_422:
        /*00a8*/ 	.word	0x00000200


	//   ....[1]....
        /*00ac*/ 	.word	0x00000290


	//   ....[2]....
        /*00b0*/ 	.word	0x00000330


	//   ....[3]....
        /*00b4*/ 	.word	0x00000340


	//   ....[4]....
        /*00b8*/ 	.word	0x00000360


	//   ....[5]....
        /*00bc*/ 	.word	0x00000370


	//   ....[6]....
        /*00c0*/ 	.word	0x000003b0


	//   ....[7]....
        /*00c4*/ 	.word	0x000003c0


	//   ....[8]....
        /*00c8*/ 	.word	0x00000400


	//   ....[9]....
        /*00cc*/ 	.word	0x00000410


	//   ....[10]....
        /*00d0*/ 	.word	0x00000450


	//   ....[11]....
        /*00d4*/ 	.word	0x00000460


	//   ....[12]....
        /*00d8*/ 	.word	0x00000540


	//   ....[13]....
        /*00dc*/ 	.word	0x00000590


	//   ....[14]....
        /*00e0*/ 	.word	0x00000600


	//   ....[15]....
        /*00e4*/ 	.word	0x00000650


	//   ....[16]....
        /*00e8*/ 	.word	0x000006c0


	//   ....[17]....
        /*00ec*/ 	.word	0x00000710


	//   ....[18]....
        /*00f0*/ 	.word	0x00000780


	//   ....[19]....
        /*00f4*/ 	.word	0x000007d0


	//   ....[20]....
        /*00f8*/ 	.word	0x00000840


	//   ....[21]....
        /*00fc*/ 	.word	0x00000890


	//----- nvinfo : EIATTR_VRC_CTA_INIT_COUNT
	.align		4
.L_423:
        /*0100*/ 	.byte	0x02, 0x4a
	.zero		1
	.zero		1


	//----- nvinfo : EIATTR_EXIT_INSTR_OFFSETS
	.align		4
        /*0104*/ 	.byte	0x04, 0x1c
        /*0106*/ 	.short	(.L_425 - .L_424)


	//   ....[0]....
.L_424:
        /*0108*/ 	.word	0x000004a0


	//   ....[1]....
        /*010c*/ 	.word	0x000004e0


	//----- nvinfo : EIATTR_CRS_STACK_SIZE
	.align		4
.L_425:
        /*0110*/ 	.byte	0x04, 0x1e
        /*0112*/ 	.short	(.L_427 - .L_426)
.L_426:
        /*0114*/ 	.word	0x00000000


	//----- nvinfo : EIATTR_CBANK_PARAM_SIZE
	.align		4
.L_427:
        /*0118*/ 	.byte	0x03, 0x19
        /*011a*/ 	.short	0x0014


	//----- nvinfo : EIATTR_PARAM_CBANK
	.align		4
        /*011c*/ 	.byte	0x04, 0x0a
        /*011e*/ 	.short	(.L_429 - .L_428)
	.align		4
.L_428:
        /*0120*/ 	.word	index@(.nv.constant0._Z10sumReduce5IdLj256EEvPT_S1_j)
        /*0124*/ 	.short	0x0380
        /*0126*/ 	.short	0x0014


	//----- nvinfo : EIATTR_SW_WAR
	.align		4
.L_429:
        /*0128*/ 	.byte	0x04, 0x36
        /*012a*/ 	.short	(.L_431 - .L_430)
.L_430:
        /*012c*/ 	.word	0x00000008
.L_431:


//--------------------- .nv.info._Z10sumReduce5IdLj512EEvPT_S1_j --------------------------
	.section	.nv.info._Z10sumReduce5IdLj512EEvPT_S1_j,"",@"SHT_CUDA_INFO"
	.sectionflags	@""
	.align	4


	//----- nvinfo : EIATTR_CUDA_API_VERSION
	.align		4
        /*0000*/ 	.byte	0x04, 0x37
        /*0002*/ 	.short	(.L_433 - .L_432)
.L_432:
        /*0004*/ 	.word	0x00000082


	//----- nvinfo : EIATTR_KPARAM_INFO
	.align		4
.L_433:
        /*0008*/ 	.byte	0x04, 0x17
        /*000a*/ 	.short	(.L_435 - .L_434)
.L_434:
        /*000c*/ 	.word	0x00000000
        /*0010*/ 	.short	0x0002
        /*0012*/ 	.short	0x0010
        /*0014*/ 	.byte	0x00, 0xf0, 0x11, 0x00


	//----- nvinfo : EIATTR_KPARAM_INFO
	.align		4
.L_435:
        /*0018*/ 	.byte	0x04, 0x17
        /*001a*/ 	.short	(.L_437 - .L_436)
.L_436:
        /*001c*/ 	.word	0x00000000
        /*0020*/ 	.short	0x0001
        /*0022*/ 	.short	0x0008
        /*0024*/ 	.byte	0x00, 0xf5, 0x21, 0x00


	//----- nvinfo : EIATTR_KPARAM_INFO
	.align		4
.L_437:
        /*0028*/ 	.byte	0x04, 0x17
        /*002a*/ 	.short	(.L_439 - .L_438)
.L_438:
        /*002c*/ 	.word	0x00000000
        /*0030*/ 	.short	0x0000
        /*0032*/ 	.short	0x0000
        /*0034*/ 	.byte	0x00, 0xf5, 0x21, 0x00


	//----- nvinfo : EIATTR_SPARSE_MMA_MASK
	.align		4
.L_439:
        /*0038*/ 	.byte	0x03, 0x50
        /*003a*/ 	.short	0x0000


	//----- nvinfo : EIATTR_MAXREG_COUNT
	.align		4
        /*003c*/ 	.byte	0x03, 0x1b
        /*003e*/ 	.short	0x00ff


	//----- nvinfo : EIATTR_NUM_BARRIERS
	.align		4
        /*0040*/ 	.byte	0x02, 0x4c
        /*0042*/ 	.byte	0x01
	.zero		1


	//----- nvinfo : EIATTR_MERCURY_ISA_VERSION
	.align		4
        /*0044*/ 	.byte	0x03, 0x5f
        /*0046*/ 	.short	0x0101


	//----- nvinfo : EIATTR_COOP_GROUP_MASK_REGIDS
	.align		4
        /*0048*/ 	.byte	0x04, 0x29
        /*004a*/ 	.short	(.L_441 - .L_440)


	//   ....[0]....
.L_440:
        /*004c*/ 	.word	0xffffffff


	//   ....[1]....
        /*0050*/ 	.word	0xffffffff


	//   ....[2]....
        /*0054*/ 	.word	0xffffffff


	//   ....[3]....
        /*0058*/ 	.word	0xffffffff


	//   ....[4]....
        /*005c*/ 	.word	0xffffffff


	//   ....[5]....
        /*0060*/ 	.word	0xffffffff


	//   ....[6]....
        /*0064*/ 	.word	0xffffffff


	//   ....[7]....
        /*0068*/ 	.word	0xffffffff


	//   ....[8]....
        /*006c*/ 	.word	0xffffffff


	//   ....[9]....
        /*0070*/ 	.word	0xffffffff


	//   ....[10]....
        /*0074*/ 	.word	0xffffffff


	//   ....[11]....
        /*0078*/ 	.word	0xffffffff


	//   ....[12]....
        /*007c*/ 	.word	0x0500000c


	//   ....[13]....
        /*0080*/ 	.word	0x0500000c


	//   ....[14]....
        /*0084*/ 	.word	0x0500000c


	//   ....[15]....
        /*0088*/ 	.word	0x0500000c


	//   ....[16]....
        /*008c*/ 	.word	0x0500000c


	//   ....[17]....
        /*0090*/ 	.word	0x0500000c


	//   ....[18]....
        /*0094*/ 	.word	0x0500000c


	//   ....[19]....
        /*0098*/ 	.word	0x0500000c


	//   ....[20]....
        /*009c*/ 	.word	0x0500000c


	//   ....[21]....
        /*00a0*/ 	.word	0x0500000c


	//----- nvinfo : EIATTR_COOP_GROUP_INSTR_OFFSETS
	.align		4
.L_441:
        /*00a4*/ 	.byte	0x04, 0x28
        /*00a6*/ 	.short	(.L_443 - .L_442)


	//   ....[0]....
.L_442:
        /*00a8*/ 	.word	0x00000200


	//   ....[1]....
        /*00ac*/ 	.word	0x00000290


	//   ....[2]....
        /*00b0*/ 	.word	0x00000330


	//   ....[3]....
        /*00b4*/ 	.word	0x00000340


	//   ....[4]....
        /*00b8*/ 	.word	0x00000360


	//   ....[5]....
        /*00bc*/ 	.word	0x00000370


	//   ....[6]....
        /*00c0*/ 	.word	0x000003b0


	//   ....[7]....
        /*00c4*/ 	.word	0x000003c0


	//   ....[8]....
        /*00c8*/ 	.word	0x00000400


	//   ....[9]....
        /*00cc*/ 	.word	0x00000410


	//   ....[10]....
        /*00d0*/ 	.word	0x00000450


	//   ....[11]....
        /*00d4*/ 	.word	0x00000460


	//   ....[12]....
        /*00d8*/ 	.word	0x00000540


	//   ....[13]....
        /*00dc*/ 	.word	0x00000590


	//   ....[14]....
        /*00e0*/ 	.word	0x00000600


	//   ....[15]....
        /*00e4*/ 	.word	0x00000650


	//   ....[16]....
        /*00e8*/ 	.word	0x000006c0


	//   ....[17]....
        /*00ec*/ 	.word	0x00000710


	//   ....[18]....
        /*00f0*/ 	.word	0x00000780


	//   ....[19]....
        /*00f4*/ 	.word	0x000007d0


	//   ....[20]....
        /*00f8*/ 	.word	0x00000840


	//   ....[21]....
        /*00fc*/ 	.word	0x00000890


	//----- nvinfo : EIATTR_VRC_CTA_INIT_COUNT
	.align		4
.L_443:
        /*0100*/ 	.byte	0x02, 0x4a
	.zero		1
	.zero		1


	//----- nvinfo : EIATTR_EXIT_INSTR_OFFSETS
	.align		4
        /*0104*/ 	.byte	0x04, 0x1c
        /*0106*/ 	.short	(.L_445 - .L_444)


	//   ....[0]....
.L_444:
        /*0108*/ 	.word	0x000004a0


	//   ....[1]....
        /*010c*/ 	.word	0x000004e0


	//----- nvinfo : EIATTR_CRS_STACK_SIZE
	.align		4
.L_445:
        /*0110*/ 	.byte	0x04, 0x1e
        /*0112*/ 	.short	(.L_447 - .L_446)
.L_446:
        /*0114*/ 	.word	0x00000000


	//----- nvinfo : EIATTR_CBANK_PARAM_SIZE
	.align		4
.L_447:
        /*0118*/ 	.byte	0x03, 0x19
        /*011a*/ 	.short	0x0014


	//----- nvinfo : EIATTR_PARAM_CBANK
	.align		4
        /*011c*/ 	.byte	0x04, 0x0a
        /*011e*/ 	.short	(.L_449 - .L_448)
	.align		4
.L_448:
        /*0120*/ 	.word	index@(.nv.constant0._Z10sumReduce5IdLj512EEvPT_S1_j)
        /*0124*/ 	.short	0x0380
        /*0126*/ 	.short	0x0014


	//----- nvinfo : EIATTR_SW_WAR
	.align		4
.L_449:
        /*0128*/ 	.byte	0x04, 0x36
        /*012a*/ 	.short	(.L_451 - .L_450)
.L_450:
        /*012c*/ 	.word	0x00000008
.L_451:


//--------------------- .nv.info._Z10sumReduce4IdEvPT_S1_j --------------------------
	.section	.nv.info._Z10sumReduce4IdEvPT_S1_j,"",@"SHT_CUDA_INFO"
	.sectionflags	@""
	.align	4


	//----- nvinfo : EIATTR_CUDA_API_VERSION
	.align		4
        /*0000*/ 	.byte	0x04, 0x37
        /*0002*/ 	.short	(.L_453 - .L_452)
.L_452:
        /*0004*/ 	.word	0x00000082


	//----- nvinfo : EIATTR_KPARAM_INFO
	.align		4
.L_453:
        /*0008*/ 	.byte	0x04, 0x17
        /*000a*/ 	.short	(.L_455 - .L_454)
.L_454:
        /*000c*/ 	.word	0x00000000
        /*0010*/ 	.short	0x0002
        /*0012*/ 	.short	0x0010
        /*0014*/ 	.byte	0x00, 0xf0, 0x11, 0x00


	//----- nvinfo : EIATTR_KPARAM_INFO
	.align		4
.L_455:
        /*0018*/ 	.byte	0x04, 0x17
        /*001a*/ 	.short	(.L_457 - .L_456)
.L_456:
        /*001c*/ 	.word	0x00000000
        /*0020*/ 	.short	0x0001
        /*0022*/ 	.short	0x0008
        /*0024*/ 	.byte	0x00, 0xf5, 0x21, 0x00


	//----- nvinfo : EIATTR_KPARAM_INFO
	.align		4
.L_457:
        /*0028*/ 	.byte	0x04, 0x17
        /*002a*/ 	.short	(.L_459 - .L_458)
.L_458:
        /*002c*/ 	.word	0x00000000
        /*0030*/ 	.short	0x0000
        /*0032*/ 	.short	0x0000
        /*0034*/ 	.byte	0x00, 0xf5, 0x21, 0x00


	//----- nvinfo : EIATTR_SPARSE_MMA_MASK
	.align		4
.L_459:
        /*0038*/ 	.byte	0x03, 0x50
        /*003a*/ 	.short	0x0000


	//----- nvinfo : EIATTR_MAXREG_COUNT
	.align		4
        /*003c*/ 	.byte	0x03, 0x1b
        /*003e*/ 	.short	0x00ff


	//----- nvinfo : EIATTR_NUM_BARRIERS
	.align		4
        /*0040*/ 	.byte	0x02, 0x4c
        /*0042*/ 	.byte	0x01
	.zero		1


	//----- nvinfo : EIATTR_MERCURY_ISA_VERSION
	.align		4
        /*0044*/ 	.byte	0x03, 0x5f
        /*0046*/ 	.short	0x0101


	//----- nvinfo : EIATTR_VRC_CTA_INIT_COUNT
	.align		4
        /*0048*/ 	.byte	0x02, 0x4a
	.zero		1
	.zero		1


	//----- nvinfo : EIATTR_EXIT_INSTR_OFFSETS
	.align		4
        /*004c*/ 	.byte	0x04, 0x1c
        /*004e*/ 	.short	(.L_461 - .L_460)


	//   ....[0]....
.L_460:
        /*0050*/ 	.word	0x00000270


	//   ....[1]....
        /*0054*/ 	.word	0x000002b0


	//----- nvinfo : EIATTR_CBANK_PARAM_SIZE
	.align		4
.L_461:
        /*0058*/ 	.byte	0x03, 0x19
        /*005a*/ 	.short	0x0014


	//----- nvinfo : EIATTR_PARAM_CBANK
	.align		4
        /*005c*/ 	.byte	0x04, 0x0a
        /*005e*/ 	.short	(.L_463 - .L_462)
	.align		4
.L_462:
        /*0060*/ 	.word	index@(.nv.constant0._Z10sumReduce4IdEvPT_S1_j)
        /*0064*/ 	.short	0x0380
        /*0066*/ 	.short	0x0014


	//----- nvinfo : EIATTR_SW_WAR
	.align		4
.L_463:
        /*0068*/ 	.byte	0x04, 0x36
        /*006a*/ 	.short	(.L_465 - .L_464)
.L_464:
        /*006c*/ 	.word	0x00000008
.L_465:


//--------------------- .nv.info._Z10sumReduce3IdEvPT_S1_j --------------------------
	.section	.nv.info._Z10sumReduce3IdEvPT_S1_j,"",@"SHT_CUDA_INFO"
	.sectionflags	@""
	.align	4


	//----- nvinfo : EIATTR_CUDA_API_VERSION
	.align		4
        /*0000*/ 	.byte	0x04, 0x37
        /*0002*/ 	.short	(.L_467 - .L_466)
.L_466:
        /*0004*/ 	.word	0x00000082


	//----- nvinfo : EIATTR_KPARAM_INFO
	.align		4
.L_467:
        /*0008*/ 	.byte	0x04, 0x17
        /*000a*/ 	.short	(.L_469 - .L_468)
.L_468:
        /*000c*/ 	.word	0x00000000
        /*0010*/ 	.short	0x0002
        /*0012*/ 	.short	0x0010
        /*0014*/ 	.byte	0x00, 0xf0, 0x11, 0x00


	//----- nvinfo : EIATTR_KPARAM_INFO
	.align		4
.L_469:
        /*0018*/ 	.byte	0x04, 0x17
        /*001a*/ 	.short	(.L_471 - .L_470)
.L_470:
        /*001c*/ 	.word	0x00000000
        /*0020*/ 	.short	0x0001
        /*0022*/ 	.short	0x0008
        /*0024*/ 	.byte	0x00, 0xf5, 0x21, 0x00


	//----- nvinfo : EIATTR_KPARAM_INFO
	.align		4
.L_471:
        /*0028*/ 	.byte	0x04, 0x17
        /*002a*/ 	.short	(.L_473 - .L_472)
.L_472:
        /*002c*/ 	.word	0x00000000
        /*0030*/ 	.short	0x0000
        /*0032*/ 	.short	0x0000
        /*0034*/ 	.byte	0x00, 0xf5, 0x21, 0x00


	//----- nvinfo : EIATTR_SPARSE_MMA_MASK
	.align		4
.L_473:
        /*0038*/ 	.byte	0x03, 0x50
        /*003a*/ 	.short	0x0000


	//----- nvinfo : EIATTR_MAXREG_COUNT
	.align		4
        /*003c*/ 	.byte	0x03, 0x1b
        /*003e*/ 	.short	0x00ff


	//----- nvinfo : EIATTR_NUM_BARRIERS
	.align		4
        /*0040*/ 	.byte	0x02, 0x4c
        /*0042*/ 	.byte	0x01
	.zero		1


	//----- nvinfo : EIATTR_MERCURY_ISA_VERSION
	.align		4
        /*0044*/ 	.byte	0x03, 0x5f
        /*0046*/ 	.short	0x0101


	//----- nvinfo : EIATTR_VRC_CTA_INIT_COUNT
	.align		4
        /*0048*/ 	.byte	0x02, 0x4a
	.zero		1
	.zero		1


	//----- nvinfo : EIATTR_EXIT_INSTR_OFFSETS
	.align		4
        /*004c*/ 	.byte	0x04, 0x1c
        /*004e*/ 	.short	(.L_475 - .L_474)


	//   ....[0]....
.L_474:
        /*0050*/ 	.word	0x00000210


	//   ....[1]....
        /*0054*/ 	.word	0x00000290


	//----- nvinfo : EIATTR_CBANK_PARAM_SIZE
	.align		4
.L_475:
        /*0058*/ 	.byte	0x03, 0x19
        /*005a*/ 	.short	0x0014


	//----- nvinfo : EIATTR_PARAM_CBANK
	.align		4
        /*005c*/ 	.byte	0x04, 0x0a
        /*005e*/ 	.short	(.L_477 - .L_476)
	.align		4
.L_476:
        /*0060*/ 	.word	index@(.nv.constant0._Z10sumReduce3IdEvPT_S1_j)
        /*0064*/ 	.short	0x0380
        /*0066*/ 	.short	0x0014


	//----- nvinfo : EIATTR_SW_WAR
	.align		4
.L_477:
        /*0068*/ 	.byte	0x04, 0x36
        /*006a*/ 	.short	(.L_479 - .L_478)
.L_478:
        /*006c*/ 	.word	0x00000008
.L_479:


//--------------------- .nv.info._Z10sumReduce2IdEvPT_S1_j --------------------------
	.section	.nv.info._Z10sumReduce2IdEvPT_S1_j,"",@"SHT_CUDA_INFO"
	.sectionflags	@""
	.align	4


	//----- nvinfo : EIATTR_CUDA_API_VERSION
	.align		4
        /*0000*/ 	.byte	0x04, 0x37
        /*0002*/ 	.short	(.L_481 - .L_480)
.L_480:
        /*0004*/ 	.word	0x00000082


	//----- nvinfo : EIATTR_KPARAM_INFO
	.align		4
.L_481:
        /*0008*/ 	.byte	0x04, 0x17
        /*000a*/ 	.short	(.L_483 - .L_482)
.L_482:
        /*000c*/ 	.word	0x00000000
        /*0010*/ 	.short	0x0002
        /*0012*/ 	.short	0x0010
        /*0014*/ 	.byte	0x00, 0xf0, 0x11, 0x00


	//----- nvinfo : EIATTR_KPARAM_INFO
	.align		4
.L_483:
        /*0018*/ 	.byte	0x04, 0x17
        /*001a*/ 	.short	(.L_485 - .L_484)
.L_484:
        /*001c*/ 	.word	0x00000000
        /*0020*/ 	.short	0x0001
        /*0022*/ 	.short	0x0008
        /*0024*/ 	.byte	0x00, 0xf5, 0x21, 0x00


	//----- nvinfo : EIATTR_KPARAM_INFO
	.align		4
.L_485:
        /*0028*/ 	.byte	0x04, 0x17
        /*002a*/ 	.short	(.L_487 - .L_486)
.L_486:
        /*002c*/ 	.word	0x00000000
        /*0030*/ 	.short	0x0000
        /*0032*/ 	.short	0x0000
        /*0034*/ 	.byte	0x00, 0xf5, 0x21, 0x00


	//----- nvinfo : EIATTR_SPARSE_MMA_MASK
	.align		4
.L_487:
        /*0038*/ 	.byte	0x03, 0x50
        /*003a*/ 	.short	0x0000


	//----- nvinfo : EIATTR_MAXREG_COUNT
	.align		4
        /*003c*/ 	.byte	0x03, 0x1b
        /*003e*/ 	.short	0x00ff


	//----- nvinfo : EIATTR_NUM_BARRIERS
	.align		4
        /*0040*/ 	.byte	0x02, 0x4c
        /*0042*/ 	.byte	0x01
	.zero		1


	//----- nvinfo : EIATTR_MERCURY_ISA_VERSION
	.align		4
        /*0044*/ 	.byte	0x03, 0x5f
        /*0046*/ 	.short	0x0101


	//----- nvinfo : EIATTR_VRC_CTA_INIT_COUNT
	.align		4
        /*0048*/ 	.byte	0x02, 0x4a
	.zero		1
	.zero		1


	//----- nvinfo : EIATTR_EXIT_INSTR_OFFSETS
	.align		4
        /*004c*/ 	.byte	0x04, 0x1c
        /*004e*/ 	.short	(.L_489 - .L_488)


	//   ....[0]....
.L_488:
        /*0050*/ 	.word	0x00000240


	//   ....[1]....
        /*0054*/ 	.word	0x000002c0


	//----- nvinfo : EIATTR_CBANK_PARAM_SIZE
	.align		4
.L_489:
        /*0058*/ 	.byte	0x03, 0x19
        /*005a*/ 	.short	0x0014


	//----- nvinfo : EIATTR_PARAM_CBANK
	.align		4
        /*005c*/ 	.byte	0x04, 0x0a
        /*005e*/ 	.short	(.L_491 - .L_490)
	.align		4
.L_490:
        /*0060*/ 	.word	index@(.nv.constant0._Z10sumReduce2IdEvPT_S1_j)
        /*0064*/ 	.short	0x0380
        /*0066*/ 	.short	0x0014


	//----- nvinfo : EIATTR_SW_WAR
	.align		4
.L_491:
        /*0068*/ 	.byte	0x04, 0x36
        /*006a*/ 	.short	(.L_493 - .L_492)
.L_492:
        /*006c*/ 	.word	0x00000008
.L_493:


//--------------------- .nv.info._Z10sumReduce1IdEvPT_S1_j --------------------------
	.section	.nv.info._Z10sumReduce1IdEvPT_S1_j,"",@"SHT_CUDA_INFO"
	.sectionflags	@""
	.align	4


	//----- nvinfo : EIATTR_CUDA_API_VERSION
	.align		4
        /*0000*/ 	.byte	0x04, 0x37
        /*0002*/ 	.short	(.L_495 - .L_494)
.L_494:
        /*0004*/ 	.word	0x00000082


	//----- nvinfo : EIATTR_KPARAM_INFO
	.align		4
.L_495:
        /*0008*/ 	.byte	0x04, 0x17
        /*000a*/ 	.short	(.L_497 - .L_496)
.L_496:
        /*000c*/ 	.word	0x00000000
        /*0010*/ 	.short	0x0002
        /*0012*/ 	.short	0x0010
        /*0014*/ 	.byte	0x00, 0xf0, 0x11, 0x00


	//----- nvinfo : EIATTR_KPARAM_INFO
	.align		4
.L_497:
        /*0018*/ 	.byte	0x04, 0x17
        /*001a*/ 	.short	(.L_499 - .L_498)
.L_498:
        /*001c*/ 	.word	0x00000000
        /*0020*/ 	.short	0x0001
        /*0022*/ 	.short	0x0008
        /*0024*/ 	.byte	0x00, 0xf5, 0x21, 0x00


	//----- nvinfo : EIATTR_KPARAM_INFO
	.align		4
.L_499:
        /*0028*/ 	.byte	0x04, 0x17
        /*002a*/ 	.short	(.L_501 - .L_500)
.L_500:
        /*002c*/ 	.word	0x00000000
        /*0030*/ 	.short	0x0000
        /*0032*/ 	.short	0x0000
        /*0034*/ 	.byte	0x00, 0xf5, 0x21, 0x00


	//----- nvinfo : EIATTR_SPARSE_MMA_MASK
	.align		4
.L_501:
        /*0038*/ 	.byte	0x03, 0x50
        /*003a*/ 	.short	0x0000


	//----- nvinfo : EIATTR_MAXREG_COUNT
	.align		4
        /*003c*/ 	.byte	0x03, 0x1b
        /*003e*/ 	.short	0x00ff


	//----- nvinfo : EIATTR_NUM_BARRIERS
	.align		4
        /*0040*/ 	.byte	0x02, 0x4c
        /*0042*/ 	.byte	0x01
	.zero		1


	//----- nvinfo : EIATTR_MERCURY_ISA_VERSION
	.align		4
        /*0044*/ 	.byte	0x03, 0x5f
        /*0046*/ 	.short	0x0101


	//----- nvinfo : EIATTR_VRC_CTA_INIT_COUNT
	.align		4
        /*0048*/ 	.byte	0x02, 0x4a
	.zero		1
	.zero		1


	//----- nvinfo : EIATTR_EXIT_INSTR_OFFSETS
	.align		4
        /*004c*/ 	.byte	0x04, 0x1c
        /*004e*/ 	.short	(.L_503 - .L_502)


	//   ....[0]....
.L_502:
        /*0050*/ 	.word	0x00000220


	//   ....[1]....
        /*0054*/ 	.word	0x000002a0


	//----- nvinfo : EIATTR_CBANK_PARAM_SIZE
	.align		4
.L_503:
        /*0058*/ 	.byte	0x03, 0x19
        /*005a*/ 	.short	0x0014


	//----- nvinfo : EIATTR_PARAM_CBANK
	.align		4
        /*005c*/ 	.byte	0x04, 0x0a
        /*005e*/ 	.short	(.L_505 - .L_504)
	.align		4
.L_504:
        /*0060*/ 	.word	index@(.nv.constant0._Z10sumReduce1IdEvPT_S1_j)
        /*0064*/ 	.short	0x0380
        /*0066*/ 	.short	0x0014


	//----- nvinfo : EIATTR_SW_WAR
	.align		4
.L_505:
        /*0068*/ 	.byte	0x04, 0x36
        /*006a*/ 	.short	(.L_507 - .L_506)
.L_506:
        /*006c*/ 	.word	0x00000008
.L_507:


//--------------------- .nv.info._Z10sumReduce5IfLj1EEvPT_S1_j --------------------------
	.section	.nv.info._Z10sumReduce5IfLj1EEvPT_S1_j,"",@"SHT_CUDA_INFO"
	.sectionflags	@""
	.align	4


	//----- nvinfo : EIATTR_CUDA_API_VERSION
	.align		4
        /*0000*/ 	.byte	0x04, 0x37
        /*0002*/ 	.short	(.L_509 - .L_508)
.L_508:
        /*0004*/ 	.word	0x00000082


	//----- nvinfo : EIATTR_KPARAM_INFO
	.align		4
.L_509:
        /*0008*/ 	.byte	0x04, 0x17
        /*000a*/ 	.short	(.L_511 - .L_510)
.L_510:
        /*000c*/ 	.word	0x00000000
        /*0010*/ 	.short	0x0002
        /*0012*/ 	.short	0x0010
        /*0014*/ 	.byte	0x00, 0xf0, 0x11, 0x00


	//----- nvinfo : EIATTR_KPARAM_INFO
	.align		4
.L_511:
        /*0018*/ 	.byte	0x04, 0x17
        /*001a*/ 	.short	(.L_513 - .L_512)
.L_512:
        /*001c*/ 	.word	0x00000000
        /*0020*/ 	.short	0x0001
        /*0022*/ 	.short	0x0008
        /*0024*/ 	.byte	0x00, 0xf5, 0x21, 0x00


	//----- nvinfo : EIATTR_KPARAM_INFO
	.align		4
.L_513:
        /*0028*/ 	.byte	0x04, 0x17
        /*002a*/ 	.short	(.L_515 - .L_514)
.L_514:
        /*002c*/ 	.word	0x00000000
        /*0030*/ 	.short	0x0000
        /*0032*/ 	.short	0x0000
        /*0034*/ 	.byte	0x00, 0xf5, 0x21, 0x00


	//----- nvinfo : EIATTR_SPARSE_MMA_MASK
	.align		4
.L_515:
        /*0038*/ 	.byte	0x03, 0x50
        /*003a*/ 	.short	0x0000


	//----- nvinfo : EIATTR_MAXREG_COUNT
	.align		4
        /*003c*/ 	.byte	0x03, 0x1b
        /*003e*/ 	.short	0x00ff


	//----- nvinfo : EIATTR_NUM_BARRIERS
	.align		4
        /*0040*/ 	.byte	0x02, 0x4c
        /*0042*/ 	.byte	0x01
	.zero		1


	//----- nvinfo : EIATTR_MERCURY_ISA_VERSION
	.align		4
        /*0044*/ 	.byte	0x03, 0x5f
        /*0046*/ 	.short	0x0101


	//----- nvinfo : EIATTR_COOP_GROUP_MASK_REGIDS
	.align		4
        /*0048*/ 	.byte	0x04, 0x29
        /*004a*/ 	.short	(.L_517 - .L_516)


	//   ....[0]....
.L_516:
        /*004c*/ 	.word	0xffffffff


	//   ....[1]....
        /*0050*/ 	.word	0xffffffff


	//   ....[2]....
        /*0054*/ 	.word	0xffffffff


	//   ....[3]....
        /*0058*/ 	.word	0xffffffff


	//   ....[4]....
        /*005c*/ 	.word	0xffffffff


	//   ....[5]....
        /*0060*/ 	.word	0xffffffff


	//   ....[6]....
        /*0064*/ 	.word	0xffffffff


	//   ....[7]....
        /*0068*/ 	.word	0x0500000a


	//   ....[8]....
        /*006c*/ 	.word	0x0500000a


	//   ....[9]....
        /*0070*/ 	.word	0x0500000a


	//   ....[10]....
        /*0074*/ 	.word	0x0500000a


	//   ....[11]....
        /*0078*/ 	.word	0x0500000a


	//----- nvinfo : EIATTR_COOP_GROUP_INSTR_OFFSETS
	.align		4
.L_517:
        /*007c*/ 	.byte	0x04, 0x28
        /*007e*/ 	.short	(.L_519 - .L_518)


	//   ....[0]....
.L_518:
        /*0080*/ 	.word	0x00000200


	//   ....[1]....
        /*0084*/ 	.word	0x00000290


	//   ....[2]....
        /*0088*/ 	.word	0x00000310


	//   ....[3]....
        /*008c*/ 	.word	0x00000330


	//   ....[4]....
        /*0090*/ 	.word	0x00000350


	//   ....[5]....
        /*0094*/ 	.word	0x00000370


	//   ....[6]....
        /*0098*/ 	.word	0x00000390


	//   ....[7]....
        /*009c*/ 	.word	0x00000460


	//   ....[8]....
        /*00a0*/ 	.word	0x000004d0


	//   ....[9]....
        /*00a4*/ 	.word	0x00000540


	//   ....[10]....
        /*00a8*/ 	.word	0x000005b0


	//   ....[11]....
        /*00ac*/ 	.word	0x00000620


	//----- nvinfo : EIATTR_VRC_CTA_INIT_COUNT
	.align		4
.L_519:
        /*00b0*/ 	.byte	0x02, 0x4a
	.zero		1
	.zero		1


	//----- nvinfo : EIATTR_EXIT_INSTR_OFFSETS
	.align		4
        /*00b4*/ 	.byte	0x04, 0x1c
        /*00b6*/ 	.short	(.L_521 - .L_520)


	//   ....[0]....
.L_520:
        /*00b8*/ 	.word	0x000003d0


	//   ....[1]....
        /*00bc*/ 	.word	0x00000410


	//----- nvinfo : EIATTR_CRS_STACK_SIZE
	.align		4
.L_521:
        /*00c0*/ 	.byte	0x04, 0x1e
        /*00c2*/ 	.short	(.L_523 - .L_522)
.L_522:
        /*00c4*/ 	.word	0x00000000


	//----- nvinfo : EIATTR_CBANK_PARAM_SIZE
	.align		4
.L_523:
        /*00c8*/ 	.byte	0x03, 0x19
        /*00ca*/ 	.short	0x0014


	//----- nvinfo : EIATTR_PARAM_CBANK
	.align		4
        /*00cc*/ 	.byte	0x04, 0x0a
        /*00ce*/ 	.short	(.L_525 - .L_524)
	.align		4
.L_524:
        /*00d0*/ 	.word	index@(.nv.constant0._Z10sumReduce5IfLj1EEvPT_S1_j)
        /*00d4*/ 	.short	0x0380
        /*00d6*/ 	.short	0x0014


	//----- nvinfo : EIATTR_SW_WAR
	.align		4
.L_525:
        /*00d8*/ 	.byte	0x04, 0x36
        /*00da*/ 	.short	(.L_527 - .L_526)
.L_526:
        /*00dc*/ 	.word	0x00000008
.L_527:


//--------------------- .nv.info._Z10sumReduce5IfLj2EEvPT_S1_j --------------------------
	.section	.nv.info._Z10sumReduce5IfLj2EEvPT_S1_j,"",@"SHT_CUDA_INFO"
	.sectionflags	@""
	.align	4


	//----- nvinfo : EIATTR_CUDA_API_VERSION
	.align		4
        /*0000*/ 	.byte	0x04, 0x37
        /*0002*/ 	.short	(.L_529 - .L_528)
.L_528:
        /*0004*/ 	.word	0x00000082


	//----- nvinfo : EIATTR_KPARAM_INFO
	.align		4
.L_529:
        /*0008*/ 	.byte	0x04, 0x17
        /*000a*/ 	.short	(.L_531 - .L_530)
.L_530:
        /*000c*/ 	.word	0x00000000
        /*0010*/ 	.short	0x0002
        /*0012*/ 	.short	0x0010
        /*0014*/ 	.byte	0x00, 0xf0, 0x11, 0x00


	//----- nvinfo : EIATTR_KPARAM_INFO
	.align		4
.L_531:
        /*0018*/ 	.byte	0x04, 0x17
        /*001a*/ 	.short	(.L_533 - .L_532)
.L_532:
        /*001c*/ 	.word	0x00000000
        /*0020*/ 	.short	0x0001
        /*0022*/ 	.short	0x0008
        /*0024*/ 	.byte	0x00, 0xf5, 0x21, 0x00


	//----- nvinfo : EIATTR_KPARAM_INFO
	.align		4
.L_533:
        /*0028*/ 	.byte	0x04, 0x17
        /*002a*/ 	.short	(.L_535 - .L_534)
.L_534:
        /*002c*/ 	.word	0x00000000
        /*0030*/ 	.short	0x0000
        /*0032*/ 	.short	0x0000
        /*0034*/ 	.byte	0x00, 0xf5, 0x21, 0x00


	//----- nvinfo : EIATTR_SPARSE_MMA_MASK
	.align		4
.L_535:
        /*0038*/ 	.byte	0x03, 0x50
        /*003a*/ 	.short	0x0000


	//----- nvinfo : EIATTR_MAXREG_COUNT
	.align		4
        /*003c*/ 	.byte	0x03, 0x1b
        /*003e*/ 	.short	0x00ff


	//----- nvinfo : EIATTR_NUM_BARRIERS
	.align		4
        /*0040*/ 	.byte	0x02, 0x4c
        /*0042*/ 	.byte	0x01
	.zero		1


	//----- nvinfo : EIATTR_MERCURY_ISA_VERSION
	.align		4
        /*0044*/ 	.byte	0x03, 0x5f
        /*0046*/ 	.short	0x0101


	//----- nvinfo : EIATTR_COOP_GROUP_MASK_REGIDS
	.align		4
        /*0048*/ 	.byte	0x04, 0x29
        /*004a*/ 	.short	(.L_537 - .L_536)


	//   ....[0]....
.L_536:
        /*004c*/ 	.word	0xffffffff


	//   ....[1]....
        /*0050*/ 	.word	0xffffffff


	//   ....[2]....
        /*0054*/ 	.word	0xffffffff


	//   ....[3]....
        /*0058*/ 	.word	0xffffffff


	//   ....[4]....
        /*005c*/ 	.word	0xffffffff


	//   ....[5]....
        /*0060*/ 	.word	0xffffffff


	//   ....[6]....
        /*0064*/ 	.word	0xffffffff


	//   ....[7]....
        /*0068*/ 	.word	0x0500000a


	//   ....[8]....
        /*006c*/ 	.word	0x0500000a


	//   ....[9]....
        /*0070*/ 	.word	0x0500000a


	//   ....[10]....
        /*0074*/ 	.word	0x0500000a


	//   ....[11]....
        /*0078*/ 	.word	0x0500000a


	//----- nvinfo : EIATTR_COOP_GROUP_INSTR_OFFSETS
	.align		4
.L_537:
        /*007c*/ 	.byte	0x04, 0x28
        /*007e*/ 	.short	(.L_539 - .L_538)


	//   ....[0]....
.L_538:
        /*0080*/ 	.word	0x00000200


	//   ....[1]....
        /*0084*/ 	.word	0x00000290


	//   ....[2]....
        /*0088*/ 	.word	0x00000310


	//   ....[3]....
        /*008c*/ 	.word	0x00000330


	//   ....[4]....
        /*0090*/ 	.word	0x00000350


	//   ....[5]....
        /*0094*/ 	.word	0x00000370


	//   ....[6]....
        /*0098*/ 	.word	0x00000390


	//   ....[7]....
        /*009c*/ 	.word	0x00000460


	//   ....[8]....
        /*00a0*/ 	.word	0x000004d0


	//   ....[9]....
        /*00a4*/ 	.word	0x00000540


	//   ....[10]....
        /*00a8*/ 	.word	0x000005b0


	//   ....[11]....
        /*00ac*/ 	.word	0x00000620


	//----- nvinfo : EIATTR_VRC_CTA_INIT_COUNT
	.align		4
.L_539:
        /*00b0*/ 	.byte	0x02, 0x4a
	.zero		1
	.zero		1


	//----- nvinfo : EIATTR_EXIT_INSTR_OFFSETS
	.align		4
        /*00b4*/ 	.byte	0x04, 0x1c
        /*00b6*/ 	.short	(.L_541 - .L_540)


	//   ....[0]....
.L_540:
        /*00b8*/ 	.word	0x000003d0


	//   ....[1]....
        /*00bc*/ 	.word	0x00000410


	//----- nvinfo : EIATTR_CRS_STACK_SIZE
	.align		4
.L_541:
        /*00c0*/ 	.byte	0x04, 0x1e
        /*00c2*/ 	.short	(.L_543 - .L_542)
.L_542:
        /*00c4*/ 	.word	0x00000000


	//----- nvinfo : EIATTR_CBANK_PARAM_SIZE
	.align		4
.L_543:
        /*00c8*/ 	.byte	0x03, 0x19
        /*00ca*/ 	.short	0x0014


	//----- nvinfo : EIATTR_PARAM_CBANK
	.align		4
        /*00cc*/ 	.byte	0x04, 0x0a
        /*00ce*/ 	.short	(.L_545 - .L_544)
	.align		4
.L_544:
        /*00d0*/ 	.word	index@(.nv.constant0._Z10sumReduce5IfLj2EEvPT_S1_j)
        /*00d4*/ 	.short	0x0380
        /*00d6*/ 	.short	0x0014


	//----- nvinfo : EIATTR_SW_WAR
	.align		4
.L_545:
        /*00d8*/ 	.byte	0x04, 0x36
        /*00da*/ 	.short	(.L_547 - .L_546)
.L_546:
        /*00dc*/ 	.word	0x00000008
.L_547:


//--------------------- .nv.info._Z10sumReduce5IfLj4EEvPT_S1_j --------------------------
	.section	.nv.info._Z10sumReduce5IfLj4EEvPT_S1_j,"",@"SHT_CUDA_INFO"
	.sectionflags	@""
	.align	4


	//----- nvinfo : EIATTR_CUDA_API_VERSION
	.align		4
        /*0000*/ 	.byte	0x04, 0x37
        /*0002*/ 	.short	(.L_549 - .L_548)
.L_548:
        /*0004*/ 	.word	0x00000082


	//----- nvinfo : EIATTR_KPARAM_INFO
	.align		4
.L_549:
        /*0008*/ 	.byte	0x04, 0x17
        /*000a*/ 	.short	(.L_551 - .L_550)
.L_550:
        /*000c*/ 	.word	0x00000000
        /*0010*/ 	.short	0x0002
        /*0012*/ 	.short	0x0010
        /*0014*/ 	.byte	0x00, 0xf0, 0x11, 0x00


	//----- nvinfo : EIATTR_KPARAM_INFO
	.align		4
.L_551:
        /*0018*/ 	.byte	0x04, 0x17
        /*001a*/ 	.short	(.L_553 - .L_552)
.L_552:
        /*001c*/ 	.word	0x00000000
        /*0020*/ 	.short	0x0001
        /*0022*/ 	.short	0x0008
        /*0024*/ 	.byte	0x00, 0xf5, 0x21, 0x00


	//----- nvinfo : EIATTR_KPARAM_INFO
	.align		4
.L_553:
        /*0028*/ 	.byte	0x04, 0x17
        /*002a*/ 	.short	(.L_555 - .L_554)
.L_554:
        /*002c*/ 	.word	0x00000000
        /*0030*/ 	.short	0x0000
        /*0032*/ 	.short	0x0000
        /*0034*/ 	.byte	0x00, 0xf5, 0x21, 0x00


	//----- nvinfo : EIATTR_SPARSE_MMA_MASK
	.align		4
.L_555:
        /*0038*/ 	.byte	0x03, 0x50
        /*003a*/ 	.short	0x0000


	//----- nvinfo : EIATTR_MAXREG_COUNT
	.align		4
        /*003c*/ 	.byte	0x03, 0x1b
        /*003e*/ 	.short	0x00ff


	//----- nvinfo : EIATTR_NUM_BARRIERS
	.align		4
        /*0040*/ 	.byte	0x02, 0x4c
        /*0042*/ 	.byte	0x01
	.zero		1


	//----- nvinfo : EIATTR_MERCURY_ISA_VERSION
	.align		4
        /*0044*/ 	.byte	0x03, 0x5f
        /*0046*/ 	.short	0x0101


	//----- nvinfo : EIATTR_COOP_GROUP_MASK_REGIDS
	.align		4
        /*0048*/ 	.byte	0x04, 0x29
        /*004a*/ 	.short	(.L_557 - .L_556)


	//   ....[0]....
.L_556:
        /*004c*/ 	.word	0xffffffff


	//   ....[1]....
        /*0050*/ 	.word	0xffffffff


	//   ....[2]....
        /*0054*/ 	.word	0xffffffff


	//   ....[3]....
        /*0058*/ 	.word	0xffffffff


	//   ....[4]....
        /*005c*/ 	.word	0xffffffff


	//   ....[5]....
        /*0060*/ 	.word	0xffffffff


	//   ....[6]....
        /*0064*/ 	.word	0xffffffff


	//   ....[7]....
        /*0068*/ 	.word	0x0500000a


	//   ....[8]....
        /*006c*/ 	.word	0x0500000a


	//   ....[9]....
        /*0070*/ 	.word	0x0500000a


	//   ....[10]....
        /*0074*/ 	.word	0x0500000a


	//   ....[11]....
        /*0078*/ 	.word	0x0500000a


	//----- nvinfo : EIATTR_COOP_GROUP_INSTR_OFFSETS
	.align		4
.L_557:
        /*007c*/ 	.byte	0x04, 0x28
        /*007e*/ 	.short	(.L_559 - .L_558)


	//   ....[0]....
.L_558:
        /*0080*/ 	.word	0x00000200


	//   ....[1]....
        /*0084*/ 	.word	0x00000290


	//   ....[2]....
        /*0088*/ 	.word	0x00000310


	//   ....[3]....
        /*008c*/ 	.word	0x00000330


	//   ....[4]....
        /*0090*/ 	.word	0x00000350


	//   ....[5]....
        /*0094*/ 	.word	0x00000370


	//   ....[6]....
        /*0098*/ 	.word	0x00000390


	//   ....[7]....
        /*009c*/ 	.word	0x00000460


	//   ....[8]....
        /*00a0*/ 	.word	0x000004d0


	//   ....[9]....
        /*00a4*/ 	.word	0x00000540


	//   ....[10]....
        /*00a8*/ 	.word	0x000005b0


	//   ....[11]....
        /*00ac*/ 	.word	0x00000620


	//----- nvinfo : EIATTR_VRC_CTA_INIT_COUNT
	.align		4
.L_559:
        /*00b0*/ 	.byte	0x02, 0x4a
	.zero		1
	.zero		1


	//----- nvinfo : EIATTR_EXIT_INSTR_OFFSETS
	.align		4
        /*00b4*/ 	.byte	0x04, 0x1c
        /*00b6*/ 	.short	(.L_561 - .L_560)


	//   ....[0]....
.L_560:
        /*00b8*/ 	.word	0x000003d0


	//   ....[1]....
        /*00bc*/ 	.word	0x00000410


	//----- nvinfo : EIATTR_CRS_STACK_SIZE
	.align		4
.L_561:
        /*00c0*/ 	.byte	0x04, 0x1e
        /*00c2*/ 	.short	(.L_563 - .L_562)
.L_562:
        /*00c4*/ 	.word	0x00000000


	//----- nvinfo : EIATTR_CBANK_PARAM_SIZE
	.align		4
.L_563:
        /*00c8*/ 	.byte	0x03, 0x19
        /*00ca*/ 	.short	0x0014


	//----- nvinfo : EIATTR_PARAM_CBANK
	.align		4
        /*00cc*/ 	.byte	0x04, 0x0a
        /*00ce*/ 	.short	(.L_565 - .L_564)
	.align		4
.L_564:
        /*00d0*/ 	.word	index@(.nv.constant0._Z10sumReduce5IfLj4EEvPT_S1_j)
        /*00d4*/ 	.short	0x0380
        /*00d6*/ 	.short	0x0014


	//----- nvinfo : EIATTR_SW_WAR
	.align		4
.L_565:
        /*00d8*/ 	.byte	0x04, 0x36
        /*00da*/ 	.short	(.L_567 - .L_566)
.L_566:
        /*00dc*/ 	.word	0x00000008
.L_567:


//--------------------- .nv.info._Z10sumReduce5IfLj8EEvPT_S1_j --------------------------
	.section	.nv.info._Z10sumReduce5IfLj8EEvPT_S1_j,"",@"SHT_CUDA_INFO"
	.sectionflags	@""
	.align	4


	//----- nvinfo : EIATTR_CUDA_API_VERSION
	.align		4
        /*0000*/ 	.byte	0x04, 0x37
        /*0002*/ 	.short	(.L_569 - .L_568)
.L_568:
        /*0004*/ 	.word	0x00000082


	//----- nvinfo : EIATTR_KPARAM_INFO
	.align		4
.L_569:
        /*0008*/ 	.byte	0x04, 0x17
        /*000a*/ 	.short	(.L_571 - .L_570)
.L_570:
        /*000c*/ 	.word	0x00000000
        /*0010*/ 	.short	0x0002
        /*0012*/ 	.short	0x0010
        /*0014*/ 	.byte	0x00, 0xf0, 0x11, 0x00


	//----- nvinfo : EIATTR_KPARAM_INFO
	.align		4
.L_571:
        /*0018*/ 	.byte	0x04, 0x17
        /*001a*/ 	.short	(.L_573 - .L_572)
.L_572:
        /*001c*/ 	.word	0x00000000
        /*0020*/ 	.short	0x0001
        /*0022*/ 	.short	0x0008
        /*0024*/ 	.byte	0x00, 0xf5, 0x21, 0x00


	//----- nvinfo : EIATTR_KPARAM_INFO
	.align		4
.L_573:
        /*0028*/ 	.byte	0x04, 0x17
        /*002a*/ 	.short	(.L_575 - .L_574)
.L_574:
        /*002c*/ 	.word	0x00000000
        /*0030*/ 	.short	0x0000
        /*0032*/ 	.short	0x0000
        /*0034*/ 	.byte	0x00, 0xf5, 0x21, 0x00


	//----- nvinfo : EIATTR_SPARSE_MMA_MASK
	.align		4
.L_575:
        /*0038*/ 	.byte	0x03, 0x50
        /*003a*/ 	.short	0x0000


	//----- nvinfo : EIATTR_MAXREG_COUNT
	.align		4
        /*003c*/ 	.byte	0x03, 0x1b
        /*003e*/ 	.short	0x00ff


	//----- nvinfo : EIATTR_NUM_BARRIERS
	.align		4
        /*0040*/ 	.byte	0x02, 0x4c
        /*0042*/ 	.byte	0x01
	.zero		1


	//----- nvinfo : EIATTR_MERCURY_ISA_VERSION
	.align		4
        /*0044*/ 	.byte	0x03, 0x5f
        /*0046*/ 	.short	0x0101


	//----- nvinfo : EIATTR_COOP_GROUP_MASK_REGIDS
	.align		4
        /*0048*/ 	.byte	0x04, 0x29
        /*004a*/ 	.short	(.L_577 - .L_576)


	//   ....[0]....
.L_576:
        /*004c*/ 	.word	0xffffffff


	//   ....[1]....
        /*0050*/ 	.word	0xffffffff


	//   ....[2]....
        /*0054*/ 	.word	0xffffffff


	//   ....[3]....
        /*0058*/ 	.word	0xffffffff


	//   ....[4]....
        /*005c*/ 	.word	0xffffffff


	//   ....[5]....
        /*0060*/ 	.word	0xffffffff


	//   ....[6]....
        /*0064*/ 	.word	0xffffffff


	//   ....[7]....
        /*0068*/ 	.word	0x0500000a


	//   ....[8]....
        /*006c*/ 	.word	0x0500000a


	//   ....[9]....
        /*0070*/ 	.word	0x0500000a


	//   ....[10]....
        /*0074*/ 	.word	0x0500000a


	//   ....[11]....
        /*0078*/ 	.word	0x0500000a


	//----- nvinfo : EIATTR_COOP_GROUP_INSTR_OFFSETS
	.align		4
.L_577:
        /*007c*/ 	.byte	0x04, 0x28
        /*007e*/ 	.short	(.L_579 - .L_578)


	//   ....[0]....
.L_578:
        /*0080*/ 	.word	0x00000200


	//   ....[1]....
        /*0084*/ 	.word	0x00000290


	//   ....[2]....
        /*0088*/ 	.word	0x00000310


	//   ....[3]....
        /*008c*/ 	.word	0x00000330


	//   ....[4]....
        /*0090*/ 	.word	0x00000350


	//   ....[5]....
        /*0094*/ 	.word	0x00000370


	//   ....[6]....
        /*0098*/ 	.word	0x00000390


	//   ....[7]....
        /*009c*/ 	.word	0x00000460


	//   ....[8]....
        /*00a0*/ 	.word	0x000004d0


	//   ....[9]....
        /*00a4*/ 	.word	0x00000540


	//   ....[10]....
        /*00a8*/ 	.word	0x000005b0


	//   ....[11]....
        /*00ac*/ 	.word	0x00000620


	//----- nvinfo : EIATTR_VRC_CTA_INIT_COUNT
	.align		4
.L_579:
        /*00b0*/ 	.byte	0x02, 0x4a
	.zero		1
	.zero		1


	//----- nvinfo : EIATTR_EXIT_INSTR_OFFSETS
	.align		4
        /*00b4*/ 	.byte	0x04, 0x1c
        /*00b6*/ 	.short	(.L_581 - .L_580)


	//   ....[0]....
.L_580:
        /*00b8*/ 	.word	0x000003d0


	//   ....[1]....
        /*00bc*/ 	.word	0x00000410


	//----- nvinfo : EIATTR_CRS_STACK_SIZE
	.align		4
.L_581:
        /*00c0*/ 	.byte	0x04, 0x1e
        /*00c2*/ 	.short	(.L_583 - .L_582)
.L_582:
        /*00c4*/ 	.word	0x00000000


	//----- nvinfo : EIATTR_CBANK_PARAM_SIZE
	.align		4
.L_583:
        /*00c8*/ 	.byte	0x03, 0x19
        /*00ca*/ 	.short	0x0014


	//----- nvinfo : EIATTR_PARAM_CBANK
	.align		4
        /*00cc*/ 	.byte	0x04, 0x0a
        /*00ce*/ 	.short	(.L_585 - .L_584)
	.align		4
.L_584:
        /*00d0*/ 	.word	index@(.nv.constant0._Z10sumReduce5IfLj8EEvPT_S1_j)
        /*00d4*/ 	.short	0x0380
        /*00d6*/ 	.short	0x0014


	//----- nvinfo : EIATTR_SW_WAR
	.align		4
.L_585:
        /*00d8*/ 	.byte	0x04, 0x36
        /*00da*/ 	.short	(.L_587 - .L_586)
.L_586:
        /*00dc*/ 	.word	0x00000008
.L_587:


//--------------------- .nv.info._Z10sumReduce5IfLj16EEvPT_S1_j --------------------------
	.section	.nv.info._Z10sumReduce5IfLj16EEvPT_S1_j,"",@"SHT_CUDA_INFO"
	.sectionflags	@""
	.align	4


	//----- nvinfo : EIATTR_CUDA_API_VERSION
	.align		4
        /*0000*/ 	.byte	0x04, 0x37
        /*0002*/ 	.short	(.L_589 - .L_588)
.L_588:
        /*0004*/ 	.word	0x00000082


	//----- nvinfo : EIATTR_KPARAM_INFO
	.align		4
.L_589:
        /*0008*/ 	.byte	0x04, 0x17
        /*000a*/ 	.short	(.L_591 - .L_590)
.L_590:
        /*000c*/ 	.word	0x00000000
        /*0010*/ 	.short	0x0002
        /*0012*/ 	.short	0x0010
        /*0014*/ 	.byte	0x00, 0xf0, 0x11, 0x00


	//----- nvinfo : EIATTR_KPARAM_INFO
	.align		4
.L_591:
        /*0018*/ 	.byte	0x04, 0x17
        /*001a*/ 	.short	(.L_593 - .L_592)
.L_592:
        /*001c*/ 	.word	0x00000000
        /*0020*/ 	.short	0x0001
        /*0022*/ 	.short	0x0008
        /*0024*/ 	.byte	0x00, 0xf5, 0x21, 0x00


	//----- nvinfo : EIATTR_KPARAM_INFO
	.align		4
.L_593:
        /*0028*/ 	.byte	0x04, 0x17
        /*002a*/ 	.short	(.L_595 - .L_594)
.L_594:
        /*002c*/ 	.word	0x00000000
        /*0030*/ 	.short	0x0000
        /*0032*/ 	.short	0x0000
        /*0034*/ 	.byte	0x00, 0xf5, 0x21, 0x00


	//----- nvinfo : EIATTR_SPARSE_MMA_MASK
	.align		4
.L_595:
        /*0038*/ 	.byte	0x03, 0x50
        /*003a*/ 	.short	0x0000


	//----- nvinfo : EIATTR_MAXREG_COUNT
	.align		4
        /*003c*/ 	.byte	0x03, 0x1b
        /*003e*/ 	.short	0x00ff


	//----- nvinfo : EIATTR_NUM_BARRIERS
	.align		4
        /*0040*/ 	.byte	0x02, 0x4c
        /*0042*/ 	.byte	0x01
	.zero		1


	//----- nvinfo : EIATTR_MERCURY_ISA_VERSION
	.align		4
        /*0044*/ 	.byte	0x03, 0x5f
        /*0046*/ 	.short	0x0101


	//----- nvinfo : EIATTR_COOP_GROUP_MASK_REGIDS
	.align		4
        /*0048*/ 	.byte	0x04, 0x29
        /*004a*/ 	.short	(.L_597 - .L_596)


	//   ....[0]....
.L_596:
        /*004c*/ 	.word	0xffffffff


	//   ....[1]....
        /*0050*/ 	.word	0xffffffff


	//   ....[2]....
        /*0054*/ 	.word	0xffffffff


	//   ....[3]....
        /*0058*/ 	.word	0xffffffff


	//   ....[4]....
        /*005c*/ 	.word	0xffffffff


	//   ....[5]....
        /*0060*/ 	.word	0xffffffff


	//   ....[6]....
        /*0064*/ 	.word	0xffffffff


	//   ....[7]....
        /*0068*/ 	.word	0x0500000a


	//   ....[8]....
        /*006c*/ 	.word	0x0500000a


	//   ....[9]....
        /*0070*/ 	.word	0x0500000a


	//   ....[10]....
        /*0074*/ 	.word	0x0500000a


	//   ....[11]....
        /*0078*/ 	.word	0x0500000a


	//----- nvinfo : EIATTR_COOP_GROUP_INSTR_OFFSETS
	.align		4
.L_597:
        /*007c*/ 	.byte	0x04, 0x28
        /*007e*/ 	.short	(.L_599 - .L_598)


	//   ....[0]....
.L_598:
        /*0080*/ 	.word	0x00000200


	//   ....[1]....
        /*0084*/ 	.word	0x00000290


	//   ....[2]....
        /*0088*/ 	.word	0x00000310


	//   ....[3]....
        /*008c*/ 	.word	0x00000330


	//   ....[4]....
        /*0090*/ 	.word	0x00000350


	//   ....[5]....
        /*0094*/ 	.word	0x00000370


	//   ....[6]....
        /*0098*/ 	.word	0x00000390


	//   ....[7]....
        /*009c*/ 	.word	0x00000460


	//   ....[8]....
        /*00a0*/ 	.word	0x000004d0


	//   ....[9]....
        /*00a4*/ 	.word	0x00000540


	//   ....[10]....
        /*00a8*/ 	.word	0x000005b0


	//   ....[11]....
        /*00ac*/ 	.word	0x00000620


	//----- nvinfo : EIATTR_VRC_CTA_INIT_COUNT
	.align		4
.L_599:
        /*00b0*/ 	.byte	0x02, 0x4a
	.zero		1
	.zero		1


	//----- nvinfo : EIATTR_EXIT_INSTR_OFFSETS
	.align		4
        /*00b4*/ 	.byte	0x04, 0x1c
        /*00b6*/ 	.short	(.L_601 - .L_600)


	//   ....[0]....
.L_600:
        /*00b8*/ 	.word	0x000003d0


	//   ....[1]....
        /*00bc*/ 	.word	0x00000410


	//----- nvinfo : EIATTR_CRS_STACK_SIZE
	.align		4
.L_601:
        /*00c0*/ 	.byte	0x04, 0x1e
        /*00c2*/ 	.short	(.L_603 - .L_602)
.L_602:
        /*00c4*/ 	.word	0x00000000


	//----- nvinfo : EIATTR_CBANK_PARAM_SIZE
	.align		4
.L_603:
        /*00c8*/ 	.byte	0x03, 0x19
        /*00ca*/ 	.short	0x0014


	//----- nvinfo : EIATTR_PARAM_CBANK
	.align		4
        /*00cc*/ 	.byte	0x04, 0x0a
        /*00ce*/ 	.short	(.L_605 - .L_604)
	.align		4
.L_604:
        /*00d0*/ 	.word	index@(.nv.constant0._Z10sumReduce5IfLj16EEvPT_S1_j)
        /*00d4*/ 	.short	0x0380
        /*00d6*/ 	.short	0x0014


	//----- nvinfo : EIATTR_SW_WAR
	.align		4
.L_605:
        /*00d8*/ 	.byte	0x04, 0x36
        /*00da*/ 	.short	(.L_607 - .L_606)
.L_606:
        /*00dc*/ 	.word	0x00000008
.L_607:


//--------------------- .nv.info._Z10sumReduce5IfLj32EEvPT_S1_j --------------------------
	.section	.nv.info._Z10sumReduce5IfLj32EEvPT_S1_j,"",@"SHT_CUDA_INFO"
	.sectionflags	@""
	.align	4


	//----- nvinfo : EIATTR_CUDA_API_VERSION
	.align		4
        /*0000*/ 	.byte	0x04, 0x37
        /*0002*/ 	.short	(.L_609 - .L_608)
.L_608:
        /*0004*/ 	.word	0x00000082


	//----- nvinfo : EIATTR_KPARAM_INFO
	.align		4
.L_609:
        /*0008*/ 	.byte	0x04, 0x17
        /*000a*/ 	.short	(.L_611 - .L_610)
.L_610:
        /*000c*/ 	.word	0x00000000
        /*0010*/ 	.short	0x0002
        /*0012*/ 	.short	0x0010
        /*0014*/ 	.byte	0x00, 0xf0, 0x11, 0x00


	//----- nvinfo : EIATTR_KPARAM_INFO
	.align		4
.L_611:
        /*0018*/ 	.byte	0x04, 0x17
        /*001a*/ 	.short	(.L_613 - .L_612)
.L_612:
        /*001c*/ 	.word	0x00000000
        /*0020*/ 	.short	0x0001
        /*0022*/ 	.short	0x0008
        /*0024*/ 	.byte	0x00, 0xf5, 0x21, 0x00


	//----- nvinfo : EIATTR_KPARAM_INFO
	.align		4
.L_613:
        /*0028*/ 	.byte	0x04, 0x17
        /*002a*/ 	.short	(.L_615 - .L_614)
.L_614:
        /*002c*/ 	.word	0x00000000
        /*0030*/ 	.short	0x0000
        /*0032*/ 	.short	0x0000
        /*0034*/ 	.byte	0x00, 0xf5, 0x21, 0x00


	//----- nvinfo : EIATTR_SPARSE_MMA_MASK
	.align		4
.L_615:
        /*0038*/ 	.byte	0x03, 0x50
        /*003a*/ 	.short	0x0000


	//----- nvinfo : EIATTR_MAXREG_COUNT
	.align		4
        /*003c*/ 	.byte	0x03, 0x1b
        /*003e*/ 	.short	0x00ff


	//----- nvinfo : EIATTR_NUM_BARRIERS
	.align		4
        /*0040*/ 	.byte	0x02, 0x4c
        /*0042*/ 	.byte	0x01
	.zero		1


	//----- nvinfo : EIATTR_MERCURY_ISA_VERSION
	.align		4
        /*0044*/ 	.byte	0x03, 0x5f
        /*0046*/ 	.short	0x0101


	//----- nvinfo : EIATTR_COOP_GROUP_MASK_REGIDS
	.align		4
        /*0048*/ 	.byte	0x04, 0x29
        /*004a*/ 	.short	(.L_617 - .L_616)


	//   ....[0]....
.L_616:
        /*004c*/ 	.word	0xffffffff


	//   ....[1]....
        /*0050*/ 	.word	0xffffffff


	//   ....[2]....
        /*0054*/ 	.word	0xffffffff


	//   ....[3]....
        /*0058*/ 	.word	0xffffffff


	//   ....[4]....
        /*005c*/ 	.word	0xffffffff


	//   ....[5]....
        /*0060*/ 	.word	0xffffffff


	//   ....[6]....
        /*0064*/ 	.word	0xffffffff


	//   ....[7]....
        /*0068*/ 	.word	0x0500000a


	//   ....[8]....
        /*006c*/ 	.word	0x0500000a


	//   ....[9]....
        /*0070*/ 	.word	0x0500000a


	//   ....[10]....
        /*0074*/ 	.word	0x0500000a


	//   ....[11]....
        /*0078*/ 	.word	0x0500000a


	//----- nvinfo : EIATTR_COOP_GROUP_INSTR_OFFSETS
	.align		4
.L_617:
        /*007c*/ 	.byte	0x04, 0x28
        /*007e*/ 	.short	(.L_619 - .L_618)


	//   ....[0]....
.L_618:
        /*0080*/ 	.word	0x00000200


	//   ....[1]....
        /*0084*/ 	.word	0x00000290


	//   ....[2]....
        /*0088*/ 	.word	0x00000310


	//   ....[3]....
        /*008c*/ 	.word	0x00000330


	//   ....[4]....
        /*0090*/ 	.word	0x00000350


	//   ....[5]....
        /*0094*/ 	.word	0x00000370


	//   ....[6]....
        /*0098*/ 	.word	0x00000390


	//   ....[7]....
        /*009c*/ 	.word	0x00000460


	//   ....[8]....
        /*00a0*/ 	.word	0x000004d0


	//   ....[9]....
        /*00a4*/ 	.word	0x00000540


	//   ....[10]....
        /*00a8*/ 	.word	0x000005b0


	//   ....[11]....
        /*00ac*/ 	.word	0x00000620


	//----- nvinfo : EIATTR_VRC_CTA_INIT_COUNT
	.align		4
.L_619:
        /*00b0*/ 	.byte	0x02, 0x4a
	.zero		1
	.zero		1


	//----- nvinfo : EIATTR_EXIT_INSTR_OFFSETS
	.align		4
        /*00b4*/ 	.byte	0x04, 0x1c
        /*00b6*/ 	.short	(.L_621 - .L_620)


	//   ....[0]....
.L_620:
        /*00b8*/ 	.word	0x000003d0


	//   ....[1]....
        /*00bc*/ 	.word	0x00000410


	//----- nvinfo : EIATTR_CRS_STACK_SIZE
	.align		4
.L_621:
        /*00c0*/ 	.byte	0x04, 0x1e
        /*00c2*/ 	.short	(.L_623 - .L_622)
.L_622:
        /*00c4*/ 	.word	0x00000000


	//----- nvinfo : EIATTR_CBANK_PARAM_SIZE
	.align		4
.L_623:
        /*00c8*/ 	.byte	0x03, 0x19
        /*00ca*/ 	.short	0x0014


	//----- nvinfo : EIATTR_PARAM_CBANK
	.align		4
        /*00cc*/ 	.byte	0x04, 0x0a
        /*00ce*/ 	.short	(.L_625 - .L_624)
	.align		4
.L_624:
        /*00d0*/ 	.word	index@(.nv.constant0._Z10sumReduce5IfLj32EEvPT_S1_j)
        /*00d4*/ 	.short	0x0380
        /*00d6*/ 	.short	0x0014


	//----- nvinfo : EIATTR_SW_WAR
	.align		4
.L_625:
        /*00d8*/ 	.byte	0x04, 0x36
        /*00da*/ 	.short	(.L_627 - .L_626)
.L_626:
        /*00dc*/ 	.word	0x00000008
.L_627:


//--------------------- .nv.info._Z10sumReduce5IfLj64EEvPT_S1_j --------------------------
	.section	.nv.info._Z10sumReduce5IfLj64EEvPT_S1_j,"",@"SHT_CUDA_INFO"
	.sectionflags	@""
	.align	4


	//----- nvinfo : EIATTR_CUDA_API_VERSION
	.align		4
        /*0000*/ 	.byte	0x04, 0x37
        /*0002*/ 	.short	(.L_629 - .L_628)
.L_628:
        /*0004*/ 	.word	0x00000082


	//----- nvinfo : EIATTR_KPARAM_INFO
	.align		4
.L_629:
        /*0008*/ 	.byte	0x04, 0x17
        /*000a*/ 	.short	(.L_631 - .L_630)
.L_630:
        /*000c*/ 	.word	0x00000000
        /*0010*/ 	.short	0x0002
        /*0012*/ 	.short	0x0010
        /*0014*/ 	.byte	0x00, 0xf0, 0x11, 0x00


	//----- nvinfo : EIATTR_KPARAM_INFO
	.align		4
.L_631:
        /*0018*/ 	.byte	0x04, 0x17
        /*001a*/ 	.short	(.L_633 - .L_632)
.L_632:
        /*001c*/ 	.word	0x00000000
        /*0020*/ 	.short	0x0001
        /*0022*/ 	.short	0x0008
        /*0024*/ 	.byte	0x00, 0xf5, 0x21, 0x00


	//----- nvinfo : EIATTR_KPARAM_INFO
	.align		4
.L_633:
        /*0028*/ 	.byte	0x04, 0x17
        /*002a*/ 	.short	(.L_635 - .L_634)
.L_634:
        /*002c*/ 	.word	0x00000000
        /*0030*/ 	.short	0x0000
        /*0032*/ 	.short	0x0000
        /*0034*/ 	.byte	0x00, 0xf5, 0x21, 0x00


	//----- nvinfo : EIATTR_SPARSE_MMA_MASK
	.align		4
.L_635:
        /*0038*/ 	.byte	0x03, 0x50
        /*003a*/ 	.short	0x0000


	//----- nvinfo : EIATTR_MAXREG_COUNT
	.align		4
        /*003c*/ 	.byte	0x03, 0x1b
        /*003e*/ 	.short	0x00ff


	//----- nvinfo : EIATTR_NUM_BARRIERS
	.align		4
        /*0040*/ 	.byte	0x02, 0x4c
        /*0042*/ 	.byte	0x01
	.zero		1


	//----- nvinfo : EIATTR_MERCURY_ISA_VERSION
	.align		4
        /*0044*/ 	.byte	0x03, 0x5f
        /*0046*/ 	.short	0x0101


	//----- nvinfo : EIATTR_COOP_GROUP_MASK_REGIDS
	.align		4
        /*0048*/ 	.byte	0x04, 0x29
        /*004a*/ 	.short	(.L_637 - .L_636)


	//   ....[0]....
.L_636:
        /*004c*/ 	.word	0xffffffff


	//   ....[1]....
        /*0050*/ 	.word	0xffffffff


	//   ....[2]....
        /*0054*/ 	.word	0xffffffff


	//   ....[3]....
        /*0058*/ 	.word	0xffffffff


	//   ....[4]....
        /*005c*/ 	.word	0xffffffff


	//   ....[5]....
        /*0060*/ 	.word	0xffffffff


	//   ....[6]....
        /*0064*/ 	.word	0xffffffff


	//   ....[7]....
        /*0068*/ 	.word	0x05000007


	//   ....[8]....
        /*006c*/ 	.word	0x05000007


	//   ....[9]....
        /*0070*/ 	.word	0x05000007


	//   ....[10]....
        /*0074*/ 	.word	0x05000007


	//   ....[11]....
        /*0078*/ 	.word	0x05000007


	//----- nvinfo : EIATTR_COOP_GROUP_INSTR_OFFSETS
	.align		4
.L_637:
        /*007c*/ 	.byte	0x04, 0x28
        /*007e*/ 	.short	(.L_639 - .L_638)


	//   ....[0]....
.L_638:
        /*0080*/ 	.word	0x00000200


	//   ....[1]....
        /*0084*/ 	.word	0x00000290


	//   ....[2]....
        /*0088*/ 	.word	0x00000330


	//   ....[3]....
        /*008c*/ 	.word	0x00000350


	//   ....[4]....
        /*0090*/ 	.word	0x00000370


	//   ....[5]....
        /*0094*/ 	.word	0x00000390


	//   ....[6]....
        /*0098*/ 	.word	0x000003b0


	//   ....[7]....
        /*009c*/ 	.word	0x00000480


	//   ....[8]....
        /*00a0*/ 	.word	0x000004f0


	//   ....[9]....
        /*00a4*/ 	.word	0x00000560


	//   ....[10]....
        /*00a8*/ 	.word	0x000005d0


	//   ....[11]....
        /*00ac*/ 	.word	0x00000640


	//----- nvinfo : EIATTR_VRC_CTA_INIT_COUNT
	.align		4
.L_639:
        /*00b0*/ 	.byte	0x02, 0x4a
	.zero		1
	.zero		1


	//----- nvinfo : EIATTR_EXIT_INSTR_OFFSETS
	.align		4
        /*00b4*/ 	.byte	0x04, 0x1c
        /*00b6*/ 	.short	(.L_641 - .L_640)


	//   ....[0]....
.L_640:
        /*00b8*/ 	.word	0x000003f0


	//   ....[1]....
        /*00bc*/ 	.word	0x00000430


	//----- nvinfo : EIATTR_CRS_STACK_SIZE
	.align		4
.L_641:
        /*00c0*/ 	.byte	0x04, 0x1e
        /*00c2*/ 	.short	(.L_643 - .L_642)
.L_642:
        /*00c4*/ 	.word	0x00000000


	//----- nvinfo : EIATTR_CBANK_PARAM_SIZE
	.align		4
.L_643:
        /*00c8*/ 	.byte	0x03, 0x19
        /*00ca*/ 	.short	0x0014


	//----- nvinfo : EIATTR_PARAM_CBANK
	.align		4
        /*00cc*/ 	.byte	0x04, 0x0a
        /*00ce*/ 	.short	(.L_645 - .L_644)
	.align		4
.L_644:
        /*00d0*/ 	.word	index@(.nv.constant0._Z10sumReduce5IfLj64EEvPT_S1_j)
        /*00d4*/ 	.short	0x0380
        /*00d6*/ 	.short	0x0014


	//----- nvinfo : EIATTR_SW_WAR
	.align		4
.L_645:
        /*00d8*/ 	.byte	0x04, 0x36
        /*00da*/ 	.short	(.L_647 - .L_646)
.L_646:
        /*00dc*/ 	.word	0x00000008
.L_647:


//--------------------- .nv.info._Z10sumReduce5IfLj128EEvPT_S1_j --------------------------
	.section	.nv.info._Z10sumReduce5IfLj128EEvPT_S1_j,"",@"SHT_CUDA_INFO"
	.sectionflags	@""
	.align	4


	//----- nvinfo : EIATTR_CUDA_API_VERSION
	.align		4
        /*0000*/ 	.byte	0x04, 0x37
        /*0002*/ 	.short	(.L_649 - .L_648)
.L_648:
        /*0004*/ 	.word	0x00000082


	//----- nvinfo : EIATTR_KPARAM_INFO
	.align		4
.L_649:
        /*0008*/ 	.byte	0x04, 0x17
        /*000a*/ 	.short	(.L_651 - .L_650)
.L_650:
        /*000c*/ 	.word	0x00000000
        /*0010*/ 	.short	0x0002
        /*0012*/ 	.short	0x0010
        /*0014*/ 	.byte	0x00, 0xf0, 0x11, 0x00


	//----- nvinfo : EIATTR_KPARAM_INFO
	.align		4
.L_651:
        /*0018*/ 	.byte	0x04, 0x17
        /*001a*/ 	.short	(.L_653 - .L_652)
.L_652:
        /*001c*/ 	.word	0x00000000
        /*0020*/ 	.short	0x0001
        /*0022*/ 	.short	0x0008
        /*0024*/ 	.byte	0x00, 0xf5, 0x21, 0x00


	//----- nvinfo : EIATTR_KPARAM_INFO
	.align		4
.L_653:
        /*0028*/ 	.byte	0x04, 0x17
        /*002a*/ 	.short	(.L_655 - .L_654)
.L_654:
        /*002c*/ 	.word	0x00000000
        /*0030*/ 	.short	0x0000
        /*0032*/ 	.short	0x0000
        /*0034*/ 	.byte	0x00, 0xf5, 0x21, 0x00


	//----- nvinfo : EIATTR_SPARSE_MMA_MASK
	.align		4
.L_655:
        /*0038*/ 	.byte	0x03, 0x50
        /*003a*/ 	.short	0x0000


	//----- nvinfo : EIATTR_MAXREG_COUNT
	.align		4
        /*003c*/ 	.byte	0x03, 0x1b
        /*003e*/ 	.short	0x00ff


	//----- nvinfo : EIATTR_NUM_BARRIERS
	.align		4
        /*0040*/ 	.byte	0x02, 0x4c
        /*0042*/ 	.byte	0x01
	.zero		1


	//----- nvinfo : EIATTR_MERCURY_ISA_VERSION
	.align		4
        /*0044*/ 	.byte	0x03, 0x5f
        /*0046*/ 	.short	0x0101


	//----- nvinfo : EIATTR_COOP_GROUP_MASK_REGIDS
	.align		4
        /*0048*/ 	.byte	0x04, 0x29
        /*004a*/ 	.short	(.L_657 - .L_656)


	//   ....[0]....
.L_656:
        /*004c*/ 	.word	0xffffffff


	//   ....[1]....
        /*0050*/ 	.word	0xffffffff


	//   ....[2]....
        /*0054*/ 	.word	0xffffffff


	//   ....[3]....
        /*0058*/ 	.word	0xffffffff


	//   ....[4]....
        /*005c*/ 	.word	0xffffffff


	//   ....[5]....
        /*0060*/ 	.word	0xffffffff


	//   ....[6]....
        /*0064*/ 	.word	0xffffffff


	//   ....[7]....
        /*0068*/ 	.word	0x05000007


	//   ....[8]....
        /*006c*/ 	.word	0x05000007


	//   ....[9]....
        /*0070*/ 	.word	0x05000007


	//   ....[10]....
        /*0074*/ 	.word	0x05000007


	//   ....[11]....
        /*0078*/ 	.word	0x05000007


	//----- nvinfo : EIATTR_COOP_GROUP_INSTR_OFFSETS
	.align		4
.L_657:
        /*007c*/ 	.byte	0x04, 0x28
        /*007e*/ 	.short	(.L_659 - .L_658)


	//   ....[0]....
.L_658:
        /*0080*/ 	.word	0x00000200


	//   ....[1]....
        /*0084*/ 	.word	0x00000290


	//   ....[2]....
        /*0088*/ 	.word	0x00000330


	//   ....[3]....
        /*008c*/ 	.word	0x00000350


	//   ....[4]....
        /*0090*/ 	.word	0x00000370


	//   ....[5]....
        /*0094*/ 	.word	0x00000390


	//   ....[6]....
        /*0098*/ 	.word	0x000003b0


	//   ....[7]....
        /*009c*/ 	.word	0x00000480


	//   ....[8]....
        /*00a0*/ 	.word	0x000004f0


	//   ....[9]....
        /*00a4*/ 	.word	0x00000560


	//   ....[10]....
        /*00a8*/ 	.word	0x000005d0


	//   ....[11]....
        /*00ac*/ 	.word	0x00000640


	//----- nvinfo : EIATTR_VRC_CTA_INIT_COUNT
	.align		4
.L_659:
        /*00b0*/ 	.byte	0x02, 0x4a
	.zero		1
	.zero		1


	//----- nvinfo : EIATTR_EXIT_INSTR_OFFSETS
	.align		4
        /*00b4*/ 	.byte	0x04, 0x1c
        /*00b6*/ 	.short	(.L_661 - .L_660)


	//   ....[0]....
.L_660:
        /*00b8*/ 	.word	0x000003f0


	//   ....[1]....
        /*00bc*/ 	.word	0x00000430


	//----- nvinfo : EIATTR_CRS_STACK_SIZE
	.align		4
.L_661:
        /*00c0*/ 	.byte	0x04, 0x1e
        /*00c2*/ 	.short	(.L_663 - .L_662)
.L_662:
        /*00c4*/ 	.word	0x00000000


	//----- nvinfo : EIATTR_CBANK_PARAM_SIZE
	.align		4
.L_663:
        /*00c8*/ 	.byte	0x03, 0x19
        /*00ca*/ 	.short	0x0014


	//----- nvinfo : EIATTR_PARAM_CBANK
	.align		4
        /*00cc*/ 	.byte	0x04, 0x0a
        /*00ce*/ 	.short	(.L_665 - .L_664)
	.align		4
.L_664:
        /*00d0*/ 	.word	index@(.nv.constant0._Z10sumReduce5IfLj128EEvPT_S1_j)
        /*00d4*/ 	.short	0x0380
        /*00d6*/ 	.short	0x0014


	//----- nvinfo : EIATTR_SW_WAR
	.align		4
.L_665:
        /*00d8*/ 	.byte	0x04, 0x36
        /*00da*/ 	.short	(.L_667 - .L_666)
.L_666:
        /*00dc*/ 	.word	0x00000008
.L_667:


//--------------------- .nv.info._Z10sumReduce5IfLj256EEvPT_S1_j --------------------------
	.section	.nv.info._Z10sumReduce5IfLj256EEvPT_S1_j,"",@"SHT_CUDA_INFO"
	.sectionflags	@""
	.align	4


	//----- nvinfo : EIATTR_CUDA_API_VERSION
	.align		4
        /*0000*/ 	.byte	0x04, 0x37
        /*0002*/ 	.short	(.L_669 - .L_668)
.L_668:
        /*0004*/ 	.word	0x00000082


	//----- nvinfo : EIATTR_KPARAM_INFO
	.align		4
.L_669:
        /*0008*/ 	.byte	0x04, 0x17
        /*000a*/ 	.short	(.L_671 - .L_670)
.L_670:
        /*000c*/ 	.word	0x00000000
        /*0010*/ 	.short	0x0002
        /*0012*/ 	.short	0x0010
        /*0014*/ 	.byte	0x00, 0xf0, 0x11, 0x00


	//----- nvinfo : EIATTR_KPARAM_INFO
	.align		4
.L_671:
        /*0018*/ 	.byte	0x04, 0x17
        /*001a*/ 	.short	(.L_673 - .L_672)
.L_672:
        /*001c*/ 	.word	0x00000000
        /*0020*/ 	.short	0x0001
        /*0022*/ 	.short	0x0008
        /*0024*/ 	.byte	0x00, 0xf5, 0x21, 0x00


	//----- nvinfo : EIATTR_KPARAM_INFO
	.align		4
.L_673:
        /*0028*/ 	.byte	0x04, 0x17
        /*002a*/ 	.short	(.L_675 - .L_674)
.L_674:
        /*002c*/ 	.word	0x00000000
        /*0030*/ 	.short	0x0000
        /*0032*/ 	.short	0x0000
        /*0034*/ 	.byte	0x00, 0xf5, 0x21, 0x00


	//----- nvinfo : EIATTR_SPARSE_MMA_MASK
	.align		4
.L_675:
        /*0038*/ 	.byte	0x03, 0x50
        /*003a*/ 	.short	0x0000


	//----- nvinfo : EIATTR_MAXREG_COUNT
	.align		4
        /*003c*/ 	.byte	0x03, 0x1b
        /*003e*/ 	.short	0x00ff


	//----- nvinfo : EIATTR_NUM_BARRIERS
	.align		4
        /*0040*/ 	.byte	0x02, 0x4c
        /*0042*/ 	.byte	0x01
	.zero		1


	//----- nvinfo : EIATTR_MERCURY_ISA_VERSION
	.align		4
        /*0044*/ 	.byte	0x03, 0x5f
        /*0046*/ 	.short	0x0101


	//----- nvinfo : EIATTR_COOP_GROUP_MASK_REGIDS
	.align		4
        /*0048*/ 	.byte	0x04, 0x29
        /*004a*/ 	.short	(.L_677 - .L_676)


	//   ....[0]....
.L_676:
        /*004c*/ 	.word	0xffffffff


	//   ....[1]....
        /*0050*/ 	.word	0xffffffff


	//   ....[2]....
        /*0054*/ 	.word	0xffffffff


	//   ....[3]....
        /*0058*/ 	.word	0xffffffff


	//   ....[4]....
        /*005c*/ 	.word	0xffffffff


	//   ....[5]....
        /*0060*/ 	.word	0xffffffff


	//   ....[6]....
        /*0064*/ 	.word	0xffffffff


	//   ....[7]....
        /*0068*/ 	.word	0x05000007


	//   ....[8]....
        /*006c*/ 	.word	0x05000007


	//   ....[9]....
        /*0070*/ 	.word	0x05000007


	//   ....[10]....
        /*0074*/ 	.word	0x05000007


	//   ....[11]....
        /*0078*/ 	.word	0x05000007


	//----- nvinfo : EIATTR_COOP_GROUP_INSTR_OFFSETS
	.align		4
.L_677:
        /*007c*/ 	.byte	0x04, 0x28
        /*007e*/ 	.short	(.L_679 - .L_678)


	//   ....[0]....
.L_678:
        /*0080*/ 	.word	0x00000200


	//   ....[1]....
        /*0084*/ 	.word	0x00000290


	//   ....[2]....
        /*0088*/ 	.word	0x00000330


	//   ....[3]....
        /*008c*/ 	.word	0x00000350


	//   ....[4]....
        /*0090*/ 	.word	0x00000370


	//   ....[5]....
        /*0094*/ 	.word	0x00000390


	//   ....[6]....
        /*0098*/ 	.word	0x000003b0


	//   ....[7]....
        /*009c*/ 	.word	0x00000480


	//   ....[8]....
        /*00a0*/ 	.word	0x000004f0


	//   ....[9]....
        /*00a4*/ 	.word	0x00000560


	//   ....[10]....
        /*00a8*/ 	.word	0x000005d0


	//   ....[11]....
        /*00ac*/ 	.word	0x00000640


	//----- nvinfo : EIATTR_VRC_CTA_INIT_COUNT
	.align		4
.L_679:
        /*00b0*/ 	.byte	0x02, 0x4a
	.zero		1
	.zero		1


	//----- nvinfo : EIATTR_EXIT_INSTR_OFFSETS
	.align		4
        /*00b4*/ 	.byte	0x04, 0x1c
        /*00b6*/ 	.short	(.L_681 - .L_680)


	//   ....[0]....
.L_680:
        /*00b8*/ 	.word	0x000003f0


	//   ....[1]....
        /*00bc*/ 	.word	0x00000430


	//----- nvinfo : EIATTR_CRS_STACK_SIZE
	.align		4
.L_681:
        /*00c0*/ 	.byte	0x04, 0x1e
        /*00c2*/ 	.short	(.L_683 - .L_682)
.L_682:
        /*00c4*/ 	.word	0x00000000


	//----- nvinfo : EIATTR_CBANK_PARAM_SIZE
	.align		4
.L_683:
        /*00c8*/ 	.byte	0x03, 0x19
        /*00ca*/ 	.short	0x0014


	//----- nvinfo : EIATTR_PARAM_CBANK
	.align		4
        /*00cc*/ 	.byte	0x04, 0x0a
        /*00ce*/ 	.short	(.L_685 - .L_684)
	.align		4
.L_684:
        /*00d0*/ 	.word	index@(.nv.constant0._Z10sumReduce5IfLj256EEvPT_S1_j)
        /*00d4*/ 	.short	0x0380
        /*00d6*/ 	.short	0x0014


	//----- nvinfo : EIATTR_SW_WAR
	.align		4
.L_685:
        /*00d8*/ 	.byte	0x04, 0x36
        /*00da*/ 	.short	(.L_687 - .L_686)
.L_686:
        /*00dc*/ 	.word	0x00000008
.L_687:


//--------------------- .nv.info._Z10sumReduce5IfLj512EEvPT_S1_j --------------------------
	.section	.nv.info._Z10sumReduce5IfLj512EEvPT_S1_j,"",@"SHT_CUDA_INFO"
	.sectionflags	@""
	.align	4


	//----- nvinfo : EIATTR_CUDA_API_VERSION
	.align		4
        /*0000*/ 	.byte	0x04, 0x37
        /*0002*/ 	.short	(.L_689 - .L_688)
.L_688:
        /*0004*/ 	.word	0x00000082


	//----- nvinfo : EIATTR_KPARAM_INFO
	.align		4
.L_689:
        /*0008*/ 	.byte	0x04, 0x17
        /*000a*/ 	.short	(.L_691 - .L_690)
.L_690:
        /*000c*/ 	.word	0x00000000
        /*0010*/ 	.short	0x0002
        /*0012*/ 	.short	0x0010
        /*0014*/ 	.byte	0x00, 0xf0, 0x11, 0x00


	//----- nvinfo : EIATTR_KPARAM_INFO
	.align		4
.L_691:
        /*0018*/ 	.byte	0x04, 0x17
        /*001a*/ 	.short	(.L_693 - .L_692)
.L_692:
        /*001c*/ 	.word	0x00000000
        /*0020*/ 	.short	0x0001
        /*0022*/ 	.short	0x0008
        /*0024*/ 	.byte	0x00, 0xf5, 0x21, 0x00


	//----- nvinfo : EIATTR_KPARAM_INFO
	.align		4
.L_693:
        /*0028*/ 	.byte	0x04, 0x17
        /*002a*/ 	.short	(.L_695 - .L_694)
.L_694:
        /*002c*/ 	.word	0x00000000
        /*0030*/ 	.short	0x0000
        /*0032*/ 	.short	0x0000
        /*0034*/ 	.byte	0x00, 0xf5, 0x21, 0x00


	//----- nvinfo : EIATTR_SPARSE_MMA_MASK
	.align		4
.L_695:
        /*0038*/ 	.byte	0x03, 0x50
        /*003a*/ 	.short	0x0000


	//----- nvinfo : EIATTR_MAXREG_COUNT
	.align		4
        /*003c*/ 	.byte	0x03, 0x1b
        /*003e*/ 	.short	0x00ff


	//----- nvinfo : EIATTR_NUM_BARRIERS
	.align		4
        /*0040*/ 	.byte	0x02, 0x4c
        /*0042*/ 	.byte	0x01
	.zero		1


	//----- nvinfo : EIATTR_MERCURY_ISA_VERSION
	.align		4
        /*0044*/ 	.byte	0x03, 0x5f
        /*0046*/ 	.short	0x0101


	//----- nvinfo : EIATTR_COOP_GROUP_MASK_REGIDS
	.align		4
        /*0048*/ 	.byte	0x04, 0x29
        /*004a*/ 	.short	(.L_697 - .L_696)


	//   ....[0]....
.L_696:
        /*004c*/ 	.word	0xffffffff


	//   ....[1]....
        /*0050*/ 	.word	0xffffffff


	//   ....[2]....
        /*0054*/ 	.word	0xffffffff


	//   ....[3]....
        /*0058*/ 	.word	0xffffffff


	//   ....[4]....
        /*005c*/ 	.word	0xffffffff


	//   ....[5]....
        /*0060*/ 	.word	0xffffffff


	//   ....[6]....
        /*0064*/ 	.word	0xffffffff


	//   ....[7]....
        /*0068*/ 	.word	0x05000007


	//   ....[8]....
        /*006c*/ 	.word	0x05000007


	//   ....[9]....
        /*0070*/ 	.word	0x05000007


	//   ....[10]....
        /*0074*/ 	.word	0x05000007


	//   ....[11]....
        /*0078*/ 	.word	0x05000007


	//----- nvinfo : EIATTR_COOP_GROUP_INSTR_OFFSETS
	.align		4
.L_697:
        /*007c*/ 	.byte	0x04, 0x28
        /*007e*/ 	.short	(.L_699 - .L_698)


	//   ....[0]....
.L_698:
        /*0080*/ 	.word	0x00000200


	//   ....[1]....
        /*0084*/ 	.word	0x00000290


	//   ....[2]....
        /*0088*/ 	.word	0x00000330


	//   ....[3]....
        /*008c*/ 	.word	0x00000350


	//   ....[4]....
        /*0090*/ 	.word	0x00000370


	//   ....[5]....
        /*0094*/ 	.word	0x00000390


	//   ....[6]....
        /*0098*/ 	.word	0x000003b0


	//   ....[7]....
        /*009c*/ 	.word	0x00000480


	//   ....[8]....
        /*00a0*/ 	.word	0x000004f0


	//   ....[9]....
        /*00a4*/ 	.word	0x00000560


	//   ....[10]....
        /*00a8*/ 	.word	0x000005d0


	//   ....[11]....
        /*00ac*/ 	.word	0x00000640


	//----- nvinfo : EIATTR_VRC_CTA_INIT_COUNT
	.align		4
.L_699:
        /*00b0*/ 	.byte	0x02, 0x4a
	.zero		1
	.zero		1


	//----- nvinfo : EIATTR_EXIT_INSTR_OFFSETS
	.align		4
        /*00b4*/ 	.byte	0x04, 0x1c
        /*00b6*/ 	.short	(.L_701 - .L_700)


	//   ....[0]....
.L_700:
        /*00b8*/ 	.word	0x000003f0


	//   ....[1]....
        /*00bc*/ 	.word	0x00000430


	//----- nvinfo : EIATTR_CRS_STACK_SIZE
	.align		4
.L_701:
        /*00c0*/ 	.byte	0x04, 0x1e
        /*00c2*/ 	.short	(.L_703 - .L_702)
.L_702:
        /*00c4*/ 	.word	0x00000000


	//----- nvinfo : EIATTR_CBANK_PARAM_SIZE
	.align		4
.L_703:
        /*00c8*/ 	.byte	0x03, 0x19
        /*00ca*/ 	.short	0x0014


	//----- nvinfo : EIATTR_PARAM_CBANK
	.align		4
        /*00cc*/ 	.byte	0x04, 0x0a
        /*00ce*/ 	.short	(.L_705 - .L_704)
	.align		4
.L_704:
        /*00d0*/ 	.word	index@(.nv.constant0._Z10sumReduce5IfLj512EEvPT_S1_j)
        /*00d4*/ 	.short	0x0380
        /*00d6*/ 	.short	0x0014


	//----- nvinfo : EIATTR_SW_WAR
	.align		4
.L_705:
        /*00d8*/ 	.byte	0x04, 0x36
        /*00da*/ 	.short	(.L_707 - .L_706)
.L_706:
        /*00dc*/ 	.word	0x00000008
.L_707:


//--------------------- .nv.info._Z10sumReduce4IfEvPT_S1_j --------------------------
	.section	.nv.info._Z10sumReduce4IfEvPT_S1_j,"",@"SHT_CUDA_INFO"
	.sectionflags	@""
	.align	4


	//----- nvinfo : EIATTR_CUDA_API_VERSION
	.align		4
        /*0000*/ 	.byte	0x04, 0x37
        /*0002*/ 	.short	(.L_709 - .L_708)
.L_708:
        /*0004*/ 	.word	0x00000082


	//----- nvinfo : EIATTR_KPARAM_INFO
	.align		4
.L_709:
        /*0008*/ 	.byte	0x04, 0x17
        /*000a*/ 	.short	(.L_711 - .L_710)
.L_710:
        /*000c*/ 	.word	0x00000000
        /*0010*/ 	.short	0x0002
        /*0012*/ 	.short	0x0010
        /*0014*/ 	.byte	0x00, 0xf0, 0x11, 0x00


	//----- nvinfo : EIATTR_KPARAM_INFO
	.align		4
.L_711:
        /*0018*/ 	.byte	0x04, 0x17
        /*001a*/ 	.short	(.L_713 - .L_712)
.L_712:
        /*001c*/ 	.word	0x00000000
        /*0020*/ 	.short	0x0001
        /*0022*/ 	.short	0x0008
        /*0024*/ 	.byte	0x00, 0xf5, 0x21, 0x00


	//----- nvinfo : EIATTR_KPARAM_INFO
	.align		4
.L_713:
        /*0028*/ 	.byte	0x04, 0x17
        /*002a*/ 	.short	(.L_715 - .L_714)
.L_714:
        /*002c*/ 	.word	0x00000000
        /*0030*/ 	.short	0x0000
        /*0032*/ 	.short	0x0000
        /*0034*/ 	.byte	0x00, 0xf5, 0x21, 0x00


	//----- nvinfo : EIATTR_SPARSE_MMA_MASK
	.align		4
.L_715:
        /*0038*/ 	.byte	0x03, 0x50
        /*003a*/ 	.short	0x0000


	//----- nvinfo : EIATTR_MAXREG_COUNT
	.align		4
        /*003c*/ 	.byte	0x03, 0x1b
        /*003e*/ 	.short	0x00ff


	//----- nvinfo : EIATTR_NUM_BARRIERS
	.align		4
        /*0040*/ 	.byte	0x02, 0x4c
        /*0042*/ 	.byte	0x01
	.zero		1


	//----- nvinfo : EIATTR_MERCURY_ISA_VERSION
	.align		4
        /*0044*/ 	.byte	0x03, 0x5f
        /*0046*/ 	.short	0x0101


	//----- nvinfo : EIATTR_VRC_CTA_INIT_COUNT
	.align		4
        /*0048*/ 	.byte	0x02, 0x4a
	.zero		1
	.zero		1


	//----- nvinfo : EIATTR_EXIT_INSTR_OFFSETS
	.align		4
        /*004c*/ 	.byte	0x04, 0x1c
        /*004e*/ 	.short	(.L_717 - .L_716)


	//   ....[0]....
.L_716:
        /*0050*/ 	.word	0x00000270


	//   ....[1]....
        /*0054*/ 	.word	0x000002b0


	//----- nvinfo : EIATTR_CBANK_PARAM_SIZE
	.align		4
.L_717:
        /*0058*/ 	.byte	0x03, 0x19
        /*005a*/ 	.short	0x0014


	//----- nvinfo : EIATTR_PARAM_CBANK
	.align		4
        /*005c*/ 	.byte	0x04, 0x0a
        /*005e*/ 	.short	(.L_719 - .L_718)
	.align		4
.L_718:
        /*0060*/ 	.word	index@(.nv.constant0._Z10sumReduce4IfEvPT_S1_j)
        /*0064*/ 	.short	0x0380
        /*0066*/ 	.short	0x0014


	//----- nvinfo : EIATTR_SW_WAR
	.align		4
.L_719:
        /*0068*/ 	.byte	0x04, 0x36
        /*006a*/ 	.short	(.L_721 - .L_720)
.L_720:
        /*006c*/ 	.word	0x00000008
.L_721:


//--------------------- .nv.info._Z10sumReduce3IfEvPT_S1_j --------------------------
	.section	.nv.info._Z10sumReduce3IfEvPT_S1_j,"",@"SHT_CUDA_INFO"
	.sectionflags	@""
	.align	4


	//----- nvinfo : EIATTR_CUDA_API_VERSION
	.align		4
        /*0000*/ 	.byte	0x04, 0x37
        /*0002*/ 	.short	(.L_723 - .L_722)
.L_722:
        /*0004*/ 	.word	0x00000082


	//----- nvinfo : EIATTR_KPARAM_INFO
	.align		4
.L_723:
        /*0008*/ 	.byte	0x04, 0x17
        /*000a*/ 	.short	(.L_725 - .L_724)
.L_724:
        /*000c*/ 	.word	0x00000000
        /*0010*/ 	.short	0x0002
        /*0012*/ 	.short	0x0010
        /*0014*/ 	.byte	0x00, 0xf0, 0x11, 0x00


	//----- nvinfo : EIATTR_KPARAM_INFO
	.align		4
.L_725:
        /*0018*/ 	.byte	0x04, 0x17
        /*001a*/ 	.short	(.L_727 - .L_726)
.L_726:
        /*001c*/ 	.word	0x00000000
        /*0020*/ 	.short	0x0001
        /*0022*/ 	.short	0x0008
        /*0024*/ 	.byte	0x00, 0xf5, 0x21, 0x00


	//----- nvinfo : EIATTR_KPARAM_INFO
	.align		4
.L_727:
        /*0028*/ 	.byte	0x04, 0x17
        /*002a*/ 	.short	(.L_729 - .L_728)
.L_728:
        /*002c*/ 	.word	0x00000000
        /*0030*/ 	.short	0x0000
        /*0032*/ 	.short	0x0000
        /*0034*/ 	.byte	0x00, 0xf5, 0x21, 0x00


	//----- nvinfo : EIATTR_SPARSE_MMA_MASK
	.align		4
.L_729:
        /*0038*/ 	.byte	0x03, 0x50
        /*003a*/ 	.short	0x0000


	//----- nvinfo : EIATTR_MAXREG_COUNT
	.align		4
        /*003c*/ 	.byte	0x03, 0x1b
        /*003e*/ 	.short	0x00ff


	//----- nvinfo : EIATTR_NUM_BARRIERS
	.align		4
        /*0040*/ 	.byte	0x02, 0x4c
        /*0042*/ 	.byte	0x01
	.zero		1


	//----- nvinfo : EIATTR_MERCURY_ISA_VERSION
	.align		4
        /*0044*/ 	.byte	0x03, 0x5f
        /*0046*/ 	.short	0x0101


	//----- nvinfo : EIATTR_VRC_CTA_INIT_COUNT
	.align		4
        /*0048*/ 	.byte	0x02, 0x4a
	.zero		1
	.zero		1


	//----- nvinfo : EIATTR_EXIT_INSTR_OFFSETS
	.align		4
        /*004c*/ 	.byte	0x04, 0x1c
        /*004e*/ 	.short	(.L_731 - .L_730)


	//   ....[0]....
.L_730:
        /*0050*/ 	.word	0x00000210


	//   ....[1]....
        /*0054*/ 	.word	0x00000290


	//----- nvinfo : EIATTR_CBANK_PARAM_SIZE
	.align		4
.L_731:
        /*0058*/ 	.byte	0x03, 0x19
        /*005a*/ 	.short	0x0014


	//----- nvinfo : EIATTR_PARAM_CBANK
	.align		4
        /*005c*/ 	.byte	0x04, 0x0a
        /*005e*/ 	.short	(.L_733 - .L_732)
	.align		4
.L_732:
        /*0060*/ 	.word	index@(.nv.constant0._Z10sumReduce3IfEvPT_S1_j)
        /*0064*/ 	.short	0x0380
        /*0066*/ 	.short	0x0014


	//----- nvinfo : EIATTR_SW_WAR
	.align		4
.L_733:
        /*0068*/ 	.byte	0x04, 0x36
        /*006a*/ 	.short	(.L_735 - .L_734)
.L_734:
        /*006c*/ 	.word	0x00000008
.L_735:


//--------------------- .nv.info._Z10sumReduce2IfEvPT_S1_j --------------------------
	.section	.nv.info._Z10sumReduce2IfEvPT_S1_j,"",@"SHT_CUDA_INFO"
	.sectionflags	@""
	.align	4


	//----- nvinfo : EIATTR_CUDA_API_VERSION
	.align		4
        /*0000*/ 	.byte	0x04, 0x37
        /*0002*/ 	.short	(.L_737 - .L_736)
.L_736:
        /*0004*/ 	.word	0x00000082


	//----- nvinfo : EIATTR_KPARAM_INFO
	.align		4
.L_737:
        /*0008*/ 	.byte	0x04, 0x17
        /*000a*/ 	.short	(.L_739 - .L_738)
.L_738:
        /*000c*/ 	.word	0x00000000
        /*0010*/ 	.short	0x0002
        /*0012*/ 	.short	0x0010
        /*0014*/ 	.byte	0x00, 0xf0, 0x11, 0x00


	//----- nvinfo : EIATTR_KPARAM_INFO
	.align		4
.L_739:
        /*0018*/ 	.byte	0x04, 0x17
        /*001a*/ 	.short	(.L_741 - .L_740)
.L_740:
        /*001c*/ 	.word	0x00000000
        /*0020*/ 	.short	0x0001
        /*0022*/ 	.short	0x0008
        /*0024*/ 	.byte	0x00, 0xf5, 0x21, 0x00


	//----- nvinfo : EIATTR_KPARAM_INFO
	.align		4
.L_741:
        /*0028*/ 	.byte	0x04, 0x17
        /*002a*/ 	.short	(.L_743 - .L_742)
.L_742:
        /*002c*/ 	.word	0x00000000
        /*0030*/ 	.short	0x0000
        /*0032*/ 	.short	0x0000
        /*0034*/ 	.byte	0x00, 0xf5, 0x21, 0x00


	//----- nvinfo : EIATTR_SPARSE_MMA_MASK
	.align		4
.L_743:
        /*0038*/ 	.byte	0x03, 0x50
        /*003a*/ 	.short	0x0000


	//----- nvinfo : EIATTR_MAXREG_COUNT
	.align		4
        /*003c*/ 	.byte	0x03, 0x1b
        /*003e*/ 	.short	0x00ff


	//----- nvinfo : EIATTR_NUM_BARRIERS
	.align		4
        /*0040*/ 	.byte	0x02, 0x4c
        /*0042*/ 	.byte	0x01
	.zero		1


	//----- nvinfo : EIATTR_MERCURY_ISA_VERSION
	.align		4
        /*0044*/ 	.byte	0x03, 0x5f
        /*0046*/ 	.short	0x0101


	//----- nvinfo : EIATTR_VRC_CTA_INIT_COUNT
	.align		4
        /*0048*/ 	.byte	0x02, 0x4a
	.zero		1
	.zero		1


	//----- nvinfo : EIATTR_EXIT_INSTR_OFFSETS
	.align		4
        /*004c*/ 	.byte	0x04, 0x1c
        /*004e*/ 	.short	(.L_745 - .L_744)


	//   ....[0]....
.L_744:
        /*0050*/ 	.word	0x00000240


	//   ....[1]....
        /*0054*/ 	.word	0x000002c0


	//----- nvinfo : EIATTR_CBANK_PARAM_SIZE
	.align		4
.L_745:
        /*0058*/ 	.byte	0x03, 0x19
        /*005a*/ 	.short	0x0014


	//----- nvinfo : EIATTR_PARAM_CBANK
	.align		4
        /*005c*/ 	.byte	0x04, 0x0a
        /*005e*/ 	.short	(.L_747 - .L_746)
	.align		4
.L_746:
        /*0060*/ 	.word	index@(.nv.constant0._Z10sumReduce2IfEvPT_S1_j)
        /*0064*/ 	.short	0x0380
        /*0066*/ 	.short	0x0014


	//----- nvinfo : EIATTR_SW_WAR
	.align		4
.L_747:
        /*0068*/ 	.byte	0x04, 0x36
        /*006a*/ 	.short	(.L_749 - .L_748)
.L_748:
        /*006c*/ 	.word	0x00000008
.L_749:


//--------------------- .nv.info._Z10sumReduce1IfEvPT_S1_j --------------------------
	.section	.nv.info._Z10sumReduce1IfEvPT_S1_j,"",@"SHT_CUDA_INFO"
	.sectionflags	@""
	.align	4


	//----- nvinfo : EIATTR_CUDA_API_VERSION
	.align		4
        /*0000*/ 	.byte	0x04, 0x37
        /*0002*/ 	.short	(.L_751 - .L_750)
.L_750:
        /*0004*/ 	.word	0x00000082


	//----- nvinfo : EIATTR_KPARAM_INFO
	.align		4
.L_751:
        /*0008*/ 	.byte	0x04, 0x17
        /*000a*/ 	.short	(.L_753 - .L_752)
.L_752:
        /*000c*/ 	.word	0x00000000
        /*0010*/ 	.short	0x0002
        /*0012*/ 	.short	0x0010
        /*0014*/ 	.byte	0x00, 0xf0, 0x11, 0x00


	//----- nvinfo : EIATTR_KPARAM_INFO
	.align		4
.L_753:
        /*0018*/ 	.byte	0x04, 0x17
        /*001a*/ 	.short	(.L_755 - .L_754)
.L_754:
        /*001c*/ 	.word	0x00000000
        /*0020*/ 	.short	0x0001
        /*0022*/ 	.short	0x0008
        /*0024*/ 	.byte	0x00, 0xf5, 0x21, 0x00


	//----- nvinfo : EIATTR_KPARAM_INFO
	.align		4
.L_755:
        /*0028*/ 	.byte	0x04, 0x17
        /*002a*/ 	.short	(.L_757 - .L_756)
.L_756:
        /*002c*/ 	.word	0x00000000
        /*0030*/ 	.short	0x0000
        /*0032*/ 	.short	0x0000
        /*0034*/ 	.byte	0x00, 0xf5, 0x21, 0x00


	//----- nvinfo : EIATTR_SPARSE_MMA_MASK
	.align		4
.L_757:
        /*0038*/ 	.byte	0x03, 0x50
        /*003a*/ 	.short	0x0000


	//----- nvinfo : EIATTR_MAXREG_COUNT
	.align		4
        /*003c*/ 	.byte	0x03, 0x1b
        /*003e*/ 	.short	0x00ff


	//----- nvinfo : EIATTR_NUM_BARRIERS
	.align		4
        /*0040*/ 	.byte	0x02, 0x4c
        /*0042*/ 	.byte	0x01
	.zero		1


	//----- nvinfo : EIATTR_MERCURY_ISA_VERSION
	.align		4
        /*0044*/ 	.byte	0x03, 0x5f
        /*0046*/ 	.short	0x0101


	//----- nvinfo : EIATTR_VRC_CTA_INIT_COUNT
	.align		4
        /*0048*/ 	.byte	0x02, 0x4a
	.zero		1
	.zero		1


	//----- nvinfo : EIATTR_EXIT_INSTR_OFFSETS
	.align		4
        /*004c*/ 	.byte	0x04, 0x1c
        /*004e*/ 	.short	(.L_759 - .L_758)


	//   ....[0]....
.L_758:
        /*0050*/ 	.word	0x00000220


	//   ....[1]....
        /*0054*/ 	.word	0x000002a0


	//----- nvinfo : EIATTR_CBANK_PARAM_SIZE
	.align		4
.L_759:
        /*0058*/ 	.byte	0x03, 0x19
        /*005a*/ 	.short	0x0014


	//----- nvinfo : EIATTR_PARAM_CBANK
	.align		4
        /*005c*/ 	.byte	0x04, 0x0a
        /*005e*/ 	.short	(.L_761 - .L_760)
	.align		4
.L_760:
        /*0060*/ 	.word	index@(.nv.constant0._Z10sumReduce1IfEvPT_S1_j)
        /*0064*/ 	.short	0x0380
        /*0066*/ 	.short	0x0014


	//----- nvinfo : EIATTR_SW_WAR
	.align		4
.L_761:
        /*0068*/ 	.byte	0x04, 0x36
        /*006a*/ 	.short	(.L_763 - .L_762)
.L_762:
        /*006c*/ 	.word	0x00000008
.L_763:


//--------------------- .nv.info._Z10sumReduce5IiLj1EEvPT_S1_j --------------------------
	.section	.nv.info._Z10sumReduce5IiLj1EEvPT_S1_j,"",@"SHT_CUDA_INFO"
	.sectionflags	@""
	.align	4


	//----- nvinfo : EIATTR_CUDA_API_VERSION
	.align		4
        /*0000*/ 	.byte	0x04, 0x37
        /*0002*/ 	.short	(.L_765 - .L_764)
.L_764:
        /*0004*/ 	.word	0x00000082


	//----- nvinfo : EIATTR_KPARAM_INFO
	.align		4
.L_765:
        /*0008*/ 	.byte	0x04, 0x17
        /*000a*/ 	.short	(.L_767 - .L_766)
.L_766:
        /*000c*/ 	.word	0x00000000
        /*0010*/ 	.short	0x0002
        /*0012*/ 	.short	0x0010
        /*0014*/ 	.byte	0x00, 0xf0, 0x11, 0x00


	//----- nvinfo : EIATTR_KPARAM_INFO
	.align		4
.L_767:
        /*0018*/ 	.byte	0x04, 0x17
        /*001a*/ 	.short	(.L_769 - .L_768)
.L_768:
        /*001c*/ 	.word	0x00000000
        /*0020*/ 	.short	0x0001
        /*0022*/ 	.short	0x0008
        /*0024*/ 	.byte	0x00, 0xf5, 0x21, 0x00


	//----- nvinfo : EIATTR_KPARAM_INFO
	.align		4
.L_769:
        /*0028*/ 	.byte	0x04, 0x17
        /*002a*/ 	.short	(.L_771 - .L_770)
.L_770:
        /*002c*/ 	.word	0x00000000
        /*0030*/ 	.short	0x0000
        /*0032*/ 	.short	0x0000
        /*0034*/ 	.byte	0x00, 0xf5, 0x21, 0x00


	//----- nvinfo : EIATTR_SPARSE_MMA_MASK
	.align		4
.L_771:
        /*0038*/ 	.byte	0x03, 0x50
        /*003a*/ 	.short	0x0000


	//----- nvinfo : EIATTR_MAXREG_COUNT
	.align		4
        /*003c*/ 	.byte	0x03, 0x1b
        /*003e*/ 	.short	0x00ff


	//----- nvinfo : EIATTR_NUM_BARRIERS
	.align		4
        /*0040*/ 	.byte	0x02, 0x4c
        /*0042*/ 	.byte	0x01
	.zero		1


	//----- nvinfo : EIATTR_MERCURY_ISA_VERSION
	.align		4
        /*0044*/ 	.byte	0x03, 0x5f
        /*0046*/ 	.short	0x0101


	//----- nvinfo : EIATTR_COOP_GROUP_MASK_REGIDS
	.align		4
        /*0048*/ 	.byte	0x04, 0x29
        /*004a*/ 	.short	(.L_773 - .L_772)


	//   ....[0]....
.L_772:
        /*004c*/ 	.word	0xffffffff


	//   ....[1]....
        /*0050*/ 	.word	0xffffffff


	//   ....[2]....
        /*0054*/ 	.word	0xffffffff


	//   ....[3]....
        /*0058*/ 	.word	0xffffffff


	//   ....[4]....
        /*005c*/ 	.word	0xffffffff


	//   ....[5]....
        /*0060*/ 	.word	0xffffffff


	//   ....[6]....
        /*0064*/ 	.word	0xffffffff


	//   ....[7]....
        /*0068*/ 	.word	0x0500000a


	//   ....[8]....
        /*006c*/ 	.word	0x0500000a


	//   ....[9]....
        /*0070*/ 	.word	0x0500000a


	//   ....[10]....
        /*0074*/ 	.word	0x0500000a


	//   ....[11]....
        /*0078*/ 	.word	0x0500000a


	//----- nvinfo : EIATTR_COOP_GROUP_INSTR_OFFSETS
	.align		4
.L_773:
        /*007c*/ 	.byte	0x04, 0x28
        /*007e*/ 	.short	(.L_775 - .L_774)


	//   ....[0]....
.L_774:
        /*0080*/ 	.word	0x00000200


	//   ....[1]....
        /*0084*/ 	.word	0x00000290


	//   ....[2]....
        /*0088*/ 	.word	0x00000310


	//   ....[3]....
        /*008c*/ 	.word	0x00000330


	//   ....[4]....
        /*0090*/ 	.word	0x00000350


	//   ....[5]....
        /*0094*/ 	.word	0x00000370


	//   ....[6]....
        /*0098*/ 	.word	0x00000390


	//   ....[7]....
        /*009c*/ 	.word	0x00000460


	//   ....[8]....
        /*00a0*/ 	.word	0x000004d0


	//   ....[9]....
        /*00a4*/ 	.word	0x00000540


	//   ....[10]....
        /*00a8*/ 	.word	0x000005b0


	//   ....[11]....
        /*00ac*/ 	.word	0x00000620


	//----- nvinfo : EIATTR_VRC_CTA_INIT_COUNT
	.align		4
.L_775:
        /*00b0*/ 	.byte	0x02, 0x4a
	.zero		1
	.zero		1


	//----- nvinfo : EIATTR_EXIT_INSTR_OFFSETS
	.align		4
        /*00b4*/ 	.byte	0x04, 0x1c
        /*00b6*/ 	.short	(.L_777 - .L_776)


	//   ....[0]....
.L_776:
        /*00b8*/ 	.word	0x000003d0


	//   ....[1]....
        /*00bc*/ 	.word	0x00000410


	//----- nvinfo : EIATTR_CRS_STACK_SIZE
	.align		4
.L_777:
        /*00c0*/ 	.byte	0x04, 0x1e
        /*00c2*/ 	.short	(.L_779 - .L_778)
.L_778:
        /*00c4*/ 	.word	0x00000000


	//----- nvinfo : EIATTR_CBANK_PARAM_SIZE
	.align		4
.L_779:
        /*00c8*/ 	.byte	0x03, 0x19
        /*00ca*/ 	.short	0x0014


	//----- nvinfo : EIATTR_PARAM_CBANK
	.align		4
        /*00cc*/ 	.byte	0x04, 0x0a
        /*00ce*/ 	.short	(.L_781 - .L_780)
	.align		4
.L_780:
        /*00d0*/ 	.word	index@(.nv.constant0._Z10sumReduce5IiLj1EEvPT_S1_j)
        /*00d4*/ 	.short	0x0380
        /*00d6*/ 	.short	0x0014


	//----- nvinfo : EIATTR_SW_WAR
	.align		4
.L_781:
        /*00d8*/ 	.byte	0x04, 0x36
        /*00da*/ 	.short	(.L_783 - .L_782)
.L_782:
        /*00dc*/ 	.word	0x00000008
.L_783:


//--------------------- .nv.info._Z10sumReduce5IiLj2EEvPT_S1_j --------------------------
	.section	.nv.info._Z10sumReduce5IiLj2EEvPT_S1_j,"",@"SHT_CUDA_INFO"
	.sectionflags	@""
	.align	4


	//----- nvinfo : EIATTR_CUDA_API_VERSION
	.align		4
        /*0000*/ 	.byte	0x04, 0x37
        /*0002*/ 	.short	(.L_785 - .L_784)
.L_784:
        /*0004*/ 	.word	0x00000082


	//----- nvinfo : EIATTR_KPARAM_INFO
	.align		4
.L_785:
        /*0008*/ 	.byte	0x04, 0x17
        /*000a*/ 	.short	(.L_787 - .L_786)
.L_786:
        /*000c*/ 	.word	0x00000000
        /*0010*/ 	.short	0x0002
        /*0012*/ 	.short	0x0010
        /*0014*/ 	.byte	0x00, 0xf0, 0x11, 0x00


	//----- nvinfo : EIATTR_KPARAM_INFO
	.align		4
.L_787:
        /*0018*/ 	.byte	0x04, 0x17
        /*001a*/ 	.short	(.L_789 - .L_788)
.L_788:
        /*001c*/ 	.word	0x00000000
        /*0020*/ 	.short	0x0001
        /*0022*/ 	.short	0x0008
        /*0024*/ 	.byte	0x00, 0xf5, 0x21, 0x00


	//----- nvinfo : EIATTR_KPARAM_INFO
	.align		4
.L_789:
        /*0028*/ 	.byte	0x04, 0x17
        /*002a*/ 	.short	(.L_791 - .L_790)
.L_790:
        /*002c*/ 	.word	0x00000000
        /*0030*/ 	.short	0x0000
        /*0032*/ 	.short	0x0000
        /*0034*/ 	.byte	0x00, 0xf5, 0x21, 0x00


	//----- nvinfo : EIATTR_SPARSE_MMA_MASK
	.align		4
.L_791:
        /*0038*/ 	.byte	0x03, 0x50
        /*003a*/ 	.short	0x0000


	//----- nvinfo : EIATTR_MAXREG_COUNT
	.align		4
        /*003c*/ 	.byte	0x03, 0x1b
        /*003e*/ 	.short	0x00ff


	//----- nvinfo : EIATTR_NUM_BARRIERS
	.align		4
        /*0040*/ 	.byte	0x02, 0x4c
        /*0042*/ 	.byte	0x01
	.zero		1


	//----- nvinfo : EIATTR_MERCURY_ISA_VERSION
	.align		4
        /*0044*/ 	.byte	0x03, 0x5f
        /*0046*/ 	.short	0x0101


	//----- nvinfo : EIATTR_COOP_GROUP_MASK_REGIDS
	.align		4
        /*0048*/ 	.byte	0x04, 0x29
        /*004a*/ 	.short	(.L_793 - .L_792)


	//   ....[0]....
.L_792:
        /*004c*/ 	.word	0xffffffff


	//   ....[1]....
        /*0050*/ 	.word	0xffffffff


	//   ....[2]....
        /*0054*/ 	.word	0xffffffff


	//   ....[3]....
        /*0058*/ 	.word	0xffffffff


	//   ....[4]....
        /*005c*/ 	.word	0xffffffff


	//   ....[5]....
        /*0060*/ 	.word	0xffffffff


	//   ....[6]....
        /*0064*/ 	.word	0xffffffff


	//   ....[7]....
        /*0068*/ 	.word	0x0500000a


	//   ....[8]....
        /*006c*/ 	.word	0x0500000a


	//   ....[9]....
        /*0070*/ 	.word	0x0500000a


	//   ....[10]....
        /*0074*/ 	.word	0x0500000a


	//   ....[11]....
        /*0078*/ 	.word	0x0500000a


	//----- nvinfo : EIATTR_COOP_GROUP_INSTR_OFFSETS
	.align		4
.L_793:
        /*007c*/ 	.byte	0x04, 0x28
        /*007e*/ 	.short	(.L_795 - .L_794)


	//   ....[0]....
.L_794:
        /*0080*/ 	.word	0x00000200


	//   ....[1]....
        /*0084*/ 	.word	0x00000290


	//   ....[2]....
        /*0088*/ 	.word	0x00000310


	//   ....[3]....
        /*008c*/ 	.word	0x00000330


	//   ....[4]....
        /*0090*/ 	.word	0x00000350


	//   ....[5]....
        /*0094*/ 	.word	0x00000370


	//   ....[6]....
        /*0098*/ 	.word	0x00000390


	//   ....[7]....
        /*009c*/ 	.word	0x00000460


	//   ....[8]....
        /*00a0*/ 	.word	0x000004d0


	//   ....[9]....
        /*00a4*/ 	.word	0x00000540


	//   ....[10]....
        /*00a8*/ 	.word	0x000005b0


	//   ....[11]....
        /*00ac*/ 	.word	0x00000620


	//----- nvinfo : EIATTR_VRC_CTA_INIT_COUNT
	.align		4
.L_795:
        /*00b0*/ 	.byte	0x02, 0x4a
	.zero		1
	.zero		1


	//----- nvinfo : EIATTR_EXIT_INSTR_OFFSETS
	.align		4
        /*00b4*/ 	.byte	0x04, 0x1c
        /*00b6*/ 	.short	(.L_797 - .L_796)


	//   ....[0]....
.L_796:
        /*00b8*/ 	.word	0x000003d0


	//   ....[1]....
        /*00bc*/ 	.word	0x00000410


	//----- nvinfo : EIATTR_CRS_STACK_SIZE
	.align		4
.L_797:
        /*00c0*/ 	.byte	0x04, 0x1e
        /*00c2*/ 	.short	(.L_799 - .L_798)
.L_798:
        /*00c4*/ 	.word	0x00000000


	//----- nvinfo : EIATTR_CBANK_PARAM_SIZE
	.align		4
.L_799:
        /*00c8*/ 	.byte	0x03, 0x19
        /*00ca*/ 	.short	0x0014


	//----- nvinfo : EIATTR_PARAM_CBANK
	.align		4
        /*00cc*/ 	.byte	0x04, 0x0a
        /*00ce*/ 	.short	(.L_801 - .L_800)
	.align		4
.L_800:
        /*00d0*/ 	.word	index@(.nv.constant0._Z10sumReduce5IiLj2EEvPT_S1_j)
        /*00d4*/ 	.short	0x0380
        /*00d6*/ 	.short	0x0014


	//----- nvinfo : EIATTR_SW_WAR
	.align		4
.L_801:
        /*00d8*/ 	.byte	0x04, 0x36
        /*00da*/ 	.short	(.L_803 - .L_802)
.L_802:
        /*00dc*/ 	.word	0x00000008
.L_803:


//--------------------- .nv.info._Z10sumReduce5IiLj4EEvPT_S1_j --------------------------
	.section	.nv.info._Z10sumReduce5IiLj4EEvPT_S1_j,"",@"SHT_CUDA_INFO"
	.sectionflags	@""
	.align	4


	//----- nvinfo : EIATTR_CUDA_API_VERSION
	.align		4
        /*0000*/ 	.byte	0x04, 0x37
        /*0002*/ 	.short	(.L_805 - .L_804)
.L_804:
        /*0004*/ 	.word	0x00000082


	//----- nvinfo : EIATTR_KPARAM_INFO
	.align		4
.L_805:
        /*0008*/ 	.byte	0x04, 0x17
        /*000a*/ 	.short	(.L_807 - .L_806)
.L_806:
        /*000c*/ 	.word	0x00000000
        /*0010*/ 	.short	0x0002
        /*0012*/ 	.short	0x0010
        /*0014*/ 	.byte	0x00, 0xf0, 0x11, 0x00


	//----- nvinfo : EIATTR_KPARAM_INFO
	.align		4
.L_807:
        /*0018*/ 	.byte	0x04, 0x17
        /*001a*/ 	.short	(.L_809 - .L_808)
.L_808:
        /*001c*/ 	.word	0x00000000
        /*0020*/ 	.short	0x0001
        /*0022*/ 	.short	0x0008
        /*0024*/ 	.byte	0x00, 0xf5, 0x21, 0x00


	//----- nvinfo : EIATTR_KPARAM_INFO
	.align		4
.L_809:
        /*0028*/ 	.byte	0x04, 0x17
        /*002a*/ 	.short	(.L_811 - .L_810)
.L_810:
        /*002c*/ 	.word	0x00000000
        /*0030*/ 	.short	0x0000
        /*0032*/ 	.short	0x0000
        /*0034*/ 	.byte	0x00, 0xf5, 0x21, 0x00


	//----- nvinfo : EIATTR_SPARSE_MMA_MASK
	.align		4
.L_811:
        /*0038*/ 	.byte	0x03, 0x50
        /*003a*/ 	.short	0x0000


	//----- nvinfo : EIATTR_MAXREG_COUNT
	.align		4
        /*003c*/ 	.byte	0x03, 0x1b
        /*003e*/ 	.short	0x00ff


	//----- nvinfo : EIATTR_NUM_BARRIERS
	.align		4
        /*0040*/ 	.byte	0x02, 0x4c
        /*0042*/ 	.byte	0x01
	.zero		1


	//----- nvinfo : EIATTR_MERCURY_ISA_VERSION
	.align		4
        /*0044*/ 	.byte	0x03, 0x5f
        /*0046*/ 	.short	0x0101


	//----- nvinfo : EIATTR_COOP_GROUP_MASK_REGIDS
	.align		4
        /*0048*/ 	.byte	0x04, 0x29
        /*004a*/ 	.short	(.L_813 - .L_812)


	//   ....[0]....
.L_812:
        /*004c*/ 	.word	0xffffffff


	//   ....[1]....
        /*0050*/ 	.word	0xffffffff


	//   ....[2]....
        /*0054*/ 	.word	0xffffffff


	//   ....[3]....
        /*0058*/ 	.word	0xffffffff


	//   ....[4]....
        /*005c*/ 	.word	0xffffffff


	//   ....[5]....
        /*0060*/ 	.word	0xffffffff


	//   ....[6]....
        /*0064*/ 	.word	0xffffffff


	//   ....[7]....
        /*0068*/ 	.word	0x0500000a


	//   ....[8]....
        /*006c*/ 	.word	0x0500000a


	//   ....[9]....
        /*0070*/ 	.word	0x0500000a


	//   ....[10]....
        /*0074*/ 	.word	0x0500000a


	//   ....[11]....
        /*0078*/ 	.word	0x0500000a


	//----- nvinfo : EIATTR_COOP_GROUP_INSTR_OFFSETS
	.align		4
.L_813:
        /*007c*/ 	.byte	0x04, 0x28
        /*007e*/ 	.short	(.L_815 - .L_814)


	//   ....[0]....
.L_814:
        /*0080*/ 	.word	0x00000200


	//   ....[1]....
        /*0084*/ 	.word	0x00000290


	//   ....[2]....
        /*0088*/ 	.word	0x00000310


	//   ....[3]....
        /*008c*/ 	.word	0x00000330


	//   ....[4]....
        /*0090*/ 	.word	0x00000350


	//   ....[5]....
        /*0094*/ 	.word	0x00000370


	//   ....[6]....
        /*0098*/ 	.word	0x00000390


	//   ....[7]....
        /*009c*/ 	.word	0x00000460


	//   ....[8]....
        /*00a0*/ 	.word	0x000004d0


	//   ....[9]....
        /*00a4*/ 	.word	0x00000540


	//   ....[10]....
        /*00a8*/ 	.word	0x000005b0


	//   ....[11]....
        /*00ac*/ 	.word	0x00000620


	//----- nvinfo : EIATTR_VRC_CTA_INIT_COUNT
	.align		4
.L_815:
        /*00b0*/ 	.byte	0x02, 0x4a
	.zero		1
	.zero		1


	//----- nvinfo : EIATTR_EXIT_INSTR_OFFSETS
	.align		4
        /*00b4*/ 	.byte	0x04, 0x1c
        /*00b6*/ 	.short	(.L_817 - .L_816)


	//   ....[0]....
.L_816:
        /*00b8*/ 	.word	0x000003d0


	//   ....[1]....
        /*00bc*/ 	.word	0x00000410


	//----- nvinfo : EIATTR_CRS_STACK_SIZE
	.align		4
.L_817:
        /*00c0*/ 	.byte	0x04, 0x1e
        /*00c2*/ 	.short	(.L_819 - .L_818)
.L_818:
        /*00c4*/ 	.word	0x00000000


	//----- nvinfo : EIATTR_CBANK_PARAM_SIZE
	.align		4
.L_819:
        /*00c8*/ 	.byte	0x03, 0x19
        /*00ca*/ 	.short	0x0014


	//----- nvinfo : EIATTR_PARAM_CBANK
	.align		4
        /*00cc*/ 	.byte	0x04, 0x0a
        /*00ce*/ 	.short	(.L_821 - .L_820)
	.align		4
.L_820:
        /*00d0*/ 	.word	index@(.nv.constant0._Z10sumReduce5IiLj4EEvPT_S1_j)
        /*00d4*/ 	.short	0x0380
        /*00d6*/ 	.short	0x0014


	//----- nvinfo : EIATTR_SW_WAR
	.align		4
.L_821:
        /*00d8*/ 	.byte	0x04, 0x36
        /*00da*/ 	.short	(.L_823 - .L_822)
.L_822:
        /*00dc*/ 	.word	0x00000008
.L_823:


//--------------------- .nv.info._Z10sumReduce5IiLj8EEvPT_S1_j --------------------------
	.section	.nv.info._Z10sumReduce5IiLj8EEvPT_S1_j,"",@"SHT_CUDA_INFO"
	.sectionflags	@""
	.align	4


	//----- nvinfo : EIATTR_CUDA_API_VERSION
	.align		4
        /*0000*/ 	.byte	0x04, 0x37
        /*0002*/ 	.short	(.L_825 - .L_824)
.L_824:
        /*0004*/ 	.word	0x00000082


	//----- nvinfo : EIATTR_KPARAM_INFO
	.align		4
.L_825:
        /*0008*/ 	.byte	0x04, 0x17
        /*000a*/ 	.short	(.L_827 - .L_826)
.L_826:
        /*000c*/ 	.word	0x00000000
        /*0010*/ 	.short	0x0002
        /*0012*/ 	.short	0x0010
        /*0014*/ 	.byte	0x00, 0xf0, 0x11, 0x00


	//----- nvinfo : EIATTR_KPARAM_INFO
	.align		4
.L_827:
        /*0018*/ 	.byte	0x04, 0x17
        /*001a*/ 	.short	(.L_829 - .L_828)
.L_828:
        /*001c*/ 	.word	0x00000000
        /*0020*/ 	.short	0x0001
        /*0022*/ 	.short	0x0008
        /*0024*/ 	.byte	0x00, 0xf5, 0x21, 0x00


	//----- nvinfo : EIATTR_KPARAM_INFO
	.align		4
.L_829:
        /*0028*/ 	.byte	0x04, 0x17
        /*002a*/ 	.short	(.L_831 - .L_830)
.L_830:
        /*002c*/ 	.word	0x00000000
        /*0030*/ 	.short	0x0000
        /*0032*/ 	.short	0x0000
        /*0034*/ 	.byte	0x00, 0xf5, 0x21, 0x00


	//----- nvinfo : EIATTR_SPARSE_MMA_MASK
	.align		4
.L_831:
        /*0038*/ 	.byte	0x03, 0x50
        /*003a*/ 	.short	0x0000


	//----- nvinfo : EIATTR_MAXREG_COUNT
	.align		4
        /*003c*/ 	.byte	0x03, 0x1b
        /*003e*/ 	.short	0x00ff


	//----- nvinfo : EIATTR_NUM_BARRIERS
	.align		4
        /*0040*/ 	.byte	0x02, 0x4c
        /*0042*/ 	.byte	0x01
	.zero		1


	//----- nvinfo : EIATTR_MERCURY_ISA_VERSION
	.align		4
        /*0044*/ 	.byte	0x03, 0x5f
        /*0046*/ 	.short	0x0101


	//----- nvinfo : EIATTR_COOP_GROUP_MASK_REGIDS
	.align		4
        /*0048*/ 	.byte	0x04, 0x29
        /*004a*/ 	.short	(.L_833 - .L_832)


	//   ....[0]....
.L_832:
        /*004c*/ 	.word	0xffffffff


	//   ....[1]....
        /*0050*/ 	.word	0xffffffff


	//   ....[2]....
        /*0054*/ 	.word	0xffffffff


	//   ....[3]....
        /*0058*/ 	.word	0xffffffff


	//   ....[4]....
        /*005c*/ 	.word	0xffffffff


	//   ....[5]....
        /*0060*/ 	.word	0xffffffff


	//   ....[6]....
        /*0064*/ 	.word	0xffffffff


	//   ....[7]....
        /*0068*/ 	.word	0x0500000a


	//   ....[8]....
        /*006c*/ 	.word	0x0500000a


	//   ....[9]....
        /*0070*/ 	.word	0x0500000a


	//   ....[10]....
        /*0074*/ 	.word	0x0500000a


	//   ....[11]....
        /*0078*/ 	.word	0x0500000a


	//----- nvinfo : EIATTR_COOP_GROUP_INSTR_OFFSETS
	.align		4
.L_833:
        /*007c*/ 	.byte	0x04, 0x28
        /*007e*/ 	.short	(.L_835 - .L_834)


	//   ....[0]....
.L_834:
        /*0080*/ 	.word	0x00000200


	//   ....[1]....
        /*0084*/ 	.word	0x00000290


	//   ....[2]....
        /*0088*/ 	.word	0x00000310


	//   ....[3]....
        /*008c*/ 	.word	0x00000330


	//   ....[4]....
        /*0090*/ 	.word	0x00000350


	//   ....[5]....
        /*0094*/ 	.word	0x00000370


	//   ....[6]....
        /*0098*/ 	.word	0x00000390


	//   ....[7]....
        /*009c*/ 	.word	0x00000460


	//   ....[8]....
        /*00a0*/ 	.word	0x000004d0


	//   ....[9]....
        /*00a4*/ 	.word	0x00000540


	//   ....[10]....
        /*00a8*/ 	.word	0x000005b0


	//   ....[11]....
        /*00ac*/ 	.word	0x00000620


	//----- nvinfo : EIATTR_VRC_CTA_INIT_COUNT
	.align		4
.L_835:
        /*00b0*/ 	.byte	0x02, 0x4a
	.zero		1
	.zero		1


	//----- nvinfo : EIATTR_EXIT_INSTR_OFFSETS
	.align		4
        /*00b4*/ 	.byte	0x04, 0x1c
        /*00b6*/ 	.short	(.L_837 - .L_836)


	//   ....[0]....
.L_836:
        /*00b8*/ 	.word	0x000003d0


	//   ....[1]....
        /*00bc*/ 	.word	0x00000410


	//----- nvinfo : EIATTR_CRS_STACK_SIZE
	.align		4
.L_837:
        /*00c0*/ 	.byte	0x04, 0x1e
        /*00c2*/ 	.short	(.L_839 - .L_838)
.L_838:
        /*00c4*/ 	.word	0x00000000


	//----- nvinfo : EIATTR_CBANK_PARAM_SIZE
	.align		4
.L_839:
        /*00c8*/ 	.byte	0x03, 0x19
        /*00ca*/ 	.short	0x0014


	//----- nvinfo : EIATTR_PARAM_CBANK
	.align		4
        /*00cc*/ 	.byte	0x04, 0x0a
        /*00ce*/ 	.short	(.L_841 - .L_840)
	.align		4
.L_840:
        /*00d0*/ 	.word	index@(.nv.constant0._Z10sumReduce5IiLj8EEvPT_S1_j)
        /*00d4*/ 	.short	0x0380
        /*00d6*/ 	.short	0x0014


	//----- nvinfo : EIATTR_SW_WAR
	.align		4
.L_841:
        /*00d8*/ 	.byte	0x04, 0x36
        /*00da*/ 	.short	(.L_843 - .L_842)
.L_842:
        /*00dc*/ 	.word	0x00000008
.L_843:


//--------------------- .nv.info._Z10sumReduce5IiLj16EEvPT_S1_j --------------------------
	.section	.nv.info._Z10sumReduce5IiLj16EEvPT_S1_j,"",@"SHT_CUDA_INFO"
	.sectionflags	@""
	.align	4


	//----- nvinfo : EIATTR_CUDA_API_VERSION
	.align		4
        /*0000*/ 	.byte	0x04, 0x37
        /*0002*/ 	.short	(.L_845 - .L_844)
.L_844:
        /*0004*/ 	.word	0x00000082


	//----- nvinfo : EIATTR_KPARAM_INFO
	.align		4
.L_845:
        /*0008*/ 	.byte	0x04, 0x17
        /*000a*/ 	.short	(.L_847 - .L_846)
.L_846:
        /*000c*/ 	.word	0x00000000
        /*0010*/ 	.short	0x0002
        /*0012*/ 	.short	0x0010
        /*0014*/ 	.byte	0x00, 0xf0, 0x11, 0x00


	//----- nvinfo : EIATTR_KPARAM_INFO
	.align		4
.L_847:
        /*0018*/ 	.byte	0x04, 0x17
        /*001a*/ 	.short	(.L_849 - .L_848)
.L_848:
        /*001c*/ 	.word	0x00000000
        /*0020*/ 	.short	0x0001
        /*0022*/ 	.short	0x0008
        /*0024*/ 	.byte	0x00, 0xf5, 0x21, 0x00


	//----- nvinfo : EIATTR_KPARAM_INFO
	.align		4
.L_849:
        /*0028*/ 	.byte	0x04, 0x17
        /*002a*/ 	.short	(.L_851 - .L_850)
.L_850:
        /*002c*/ 	.word	0x00000000
        /*0030*/ 	.short	0x0000
        /*0032*/ 	.short	0x0000
        /*0034*/ 	.byte	0x00, 0xf5, 0x21, 0x00


	//----- nvinfo : EIATTR_SPARSE_MMA_MASK
	.align		4
.L_851:
        /*0038*/ 	.byte	0x03, 0x50
        /*003a*/ 	.short	0x0000


	//----- nvinfo : EIATTR_MAXREG_COUNT
	.align		4
        /*003c*/ 	.byte	0x03, 0x1b
        /*003e*/ 	.short	0x00ff


	//----- nvinfo : EIATTR_NUM_BARRIERS
	.align		4
        /*0040*/ 	.byte	0x02, 0x4c
        /*0042*/ 	.byte	0x01
	.zero		1


	//----- nvinfo : EIATTR_MERCURY_ISA_VERSION
	.align		4
        /*0044*/ 	.byte	0x03, 0x5f
        /*0046*/ 	.short	0x0101


	//----- nvinfo : EIATTR_COOP_GROUP_MASK_REGIDS
	.align		4
        /*0048*/ 	.byte	0x04, 0x29
        /*004a*/ 	.short	(.L_853 - .L_852)


	//   ....[0]....
.L_852:
        /*004c*/ 	.word	0xffffffff


	//   ....[1]....
        /*0050*/ 	.word	0xffffffff


	//   ....[2]....
        /*0054*/ 	.word	0xffffffff


	//   ....[3]....
        /*0058*/ 	.word	0xffffffff


	//   ....[4]....
        /*005c*/ 	.word	0xffffffff


	//   ....[5]....
        /*0060*/ 	.word	0xffffffff


	//   ....[6]....
        /*0064*/ 	.word	0xffffffff


	//   ....[7]....
        /*0068*/ 	.word	0x0500000a


	//   ....[8]....
        /*006c*/ 	.word	0x0500000a


	//   ....[9]....
        /*0070*/ 	.word	0x0500000a


	//   ....[10]....
        /*0074*/ 	.word	0x0500000a


	//   ....[11]....
        /*0078*/ 	.word	0x0500000a


	//----- nvinfo : EIATTR_COOP_GROUP_INSTR_OFFSETS
	.align		4
.L_853:
        /*007c*/ 	.byte	0x04, 0x28
        /*007e*/ 	.short	(.L_855 - .L_854)


	//   ....[0]....
.L_854:
        /*0080*/ 	.word	0x00000200


	//   ....[1]....
        /*0084*/ 	.word	0x00000290


	//   ....[2]....
        /*0088*/ 	.word	0x00000310


	//   ....[3]....
        /*008c*/ 	.word	0x00000330


	//   ....[4]....
        /*0090*/ 	.word	0x00000350


	//   ....[5]....
        /*0094*/ 	.word	0x00000370


	//   ....[6]....
        /*0098*/ 	.word	0x00000390


	//   ....[7]....
        /*009c*/ 	.word	0x00000460


	//   ....[8]....
        /*00a0*/ 	.word	0x000004d0


	//   ....[9]....
        /*00a4*/ 	.word	0x00000540


	//   ....[10]....
        /*00a8*/ 	.word	0x000005b0


	//   ....[11]....
        /*00ac*/ 	.word	0x00000620


	//----- nvinfo : EIATTR_VRC_CTA_INIT_COUNT
	.align		4
.L_855:
        /*00b0*/ 	.byte	0x02, 0x4a
	.zero		1
	.zero		1


	//----- nvinfo : EIATTR_EXIT_INSTR_OFFSETS
	.align		4
        /*00b4*/ 	.byte	0x04, 0x1c
        /*00b6*/ 	.short	(.L_857 - .L_856)


	//   ....[0]....
.L_856:
        /*00b8*/ 	.word	0x000003d0


	//   ....[1]....
        /*00bc*/ 	.word	0x00000410


	//----- nvinfo : EIATTR_CRS_STACK_SIZE
	.align		4
.L_857:
        /*00c0*/ 	.byte	0x04, 0x1e
        /*00c2*/ 	.short	(.L_859 - .L_858)
.L_858:
        /*00c4*/ 	.word	0x00000000


	//----- nvinfo : EIATTR_CBANK_PARAM_SIZE
	.align		4
.L_859:
        /*00c8*/ 	.byte	0x03, 0x19
        /*00ca*/ 	.short	0x0014


	//----- nvinfo : EIATTR_PARAM_CBANK
	.align		4
        /*00cc*/ 	.byte	0x04, 0x0a
        /*00ce*/ 	.short	(.L_861 - .L_860)
	.align		4
.L_860:
        /*00d0*/ 	.word	index@(.nv.constant0._Z10sumReduce5IiLj16EEvPT_S1_j)
        /*00d4*/ 	.short	0x0380
        /*00d6*/ 	.short	0x0014


	//----- nvinfo : EIATTR_SW_WAR
	.align		4
.L_861:
        /*00d8*/ 	.byte	0x04, 0x36
        /*00da*/ 	.short	(.L_863 - .L_862)
.L_862:
        /*00dc*/ 	.word	0x00000008
.L_863:


//--------------------- .nv.info._Z10sumReduce5IiLj32EEvPT_S1_j --------------------------
	.section	.nv.info._Z10sumReduce5IiLj32EEvPT_S1_j,"",@"SHT_CUDA_INFO"
	.sectionflags	@""
	.align	4


	//----- nvinfo : EIATTR_CUDA_API_VERSION
	.align		4
        /*0000*/ 	.byte	0x04, 0x37
        /*0002*/ 	.short	(.L_865 - .L_864)
.L_864:
        /*0004*/ 	.word	0x00000082


	//----- nvinfo : EIATTR_KPARAM_INFO
	.align		4
.L_865:
        /*0008*/ 	.byte	0x04, 0x17
        /*000a*/ 	.short	(.L_867 - .L_866)
.L_866:
        /*000c*/ 	.word	0x00000000
        /*0010*/ 	.short	0x0002
        /*0012*/ 	.short	0x0010
        /*0014*/ 	.byte	0x00, 0xf0, 0x11, 0x00


	//----- nvinfo : EIATTR_KPARAM_INFO
	.align		4
.L_867:
        /*0018*/ 	.byte	0x04, 0x17
        /*001a*/ 	.short	(.L_869 - .L_868)
.L_868:
        /*001c*/ 	.word	0x00000000
        /*0020*/ 	.short	0x0001
        /*0022*/ 	.short	0x0008
        /*0024*/ 	.byte	0x00, 0xf5, 0x21, 0x00


	//----- nvinfo : EIATTR_KPARAM_INFO
	.align		4
.L_869:
        /*0028*/ 	.byte	0x04, 0x17
        /*002a*/ 	.short	(.L_871 - .L_870)
.L_870:
        /*002c*/ 	.word	0x00000000
        /*0030*/ 	.short	0x0000
        /*0032*/ 	.short	0x0000
        /*0034*/ 	.byte	0x00, 0xf5, 0x21, 0x00


	//----- nvinfo : EIATTR_SPARSE_MMA_MASK
	.align		4
.L_871:
        /*0038*/ 	.byte	0x03, 0x50
        /*003a*/ 	.short	0x0000


	//----- nvinfo : EIATTR_MAXREG_COUNT
	.align		4
        /*003c*/ 	.byte	0x03, 0x1b
        /*003e*/ 	.short	0x00ff


	//----- nvinfo : EIATTR_NUM_BARRIERS
	.align		4
        /*0040*/ 	.byte	0x02, 0x4c
        /*0042*/ 	.byte	0x01
	.zero		1


	//----- nvinfo : EIATTR_MERCURY_ISA_VERSION
	.align		4
        /*0044*/ 	.byte	0x03, 0x5f
        /*0046*/ 	.short	0x0101


	//----- nvinfo : EIATTR_COOP_GROUP_MASK_REGIDS
	.align		4
        /*0048*/ 	.byte	0x04, 0x29
        /*004a*/ 	.short	(.L_873 - .L_872)


	//   ....[0]....
.L_872:
        /*004c*/ 	.word	0xffffffff


	//   ....[1]....
        /*0050*/ 	.word	0xffffffff


	//   ....[2]....
        /*0054*/ 	.word	0xffffffff


	//   ....[3]....
        /*0058*/ 	.word	0xffffffff


	//   ....[4]....
        /*005c*/ 	.word	0xffffffff


	//   ....[5]....
        /*0060*/ 	.word	0xffffffff


	//   ....[6]....
        /*0064*/ 	.word	0xffffffff


	//   ....[7]....
        /*0068*/ 	.word	0x0500000a


	//   ....[8]....
        /*006c*/ 	.word	0x0500000a


	//   ....[9]....
        /*0070*/ 	.word	0x0500000a


	//   ....[10]....
        /*0074*/ 	.word	0x0500000a


	//   ....[11]....
        /*0078*/ 	.word	0x0500000a


	//----- nvinfo : EIATTR_COOP_GROUP_INSTR_OFFSETS
	.align		4
.L_873:
        /*007c*/ 	.byte	0x04, 0x28
        /*007e*/ 	.short	(.L_875 - .L_874)


	//   ....[0]....
.L_874:
        /*0080*/ 	.word	0x00000200


	//   ....[1]....
        /*0084*/ 	.word	0x00000290


	//   ....[2]....
        /*0088*/ 	.word	0x00000310


	//   ....[3]....
        /*008c*/ 	.word	0x00000330


	//   ....[4]....
        /*0090*/ 	.word	0x00000350


	//   ....[5]....
        /*0094*/ 	.word	0x00000370


	//   ....[6]....
        /*0098*/ 	.word	0x00000390


	//   ....[7]....
        /*009c*/ 	.word	0x00000460


	//   ....[8]....
        /*00a0*/ 	.word	0x000004d0


	//   ....[9]....
        /*00a4*/ 	.word	0x00000540


	//   ....[10]....
        /*00a8*/ 	.word	0x000005b0


	//   ....[11]....
        /*00ac*/ 	.word	0x00000620


	//----- nvinfo : EIATTR_VRC_CTA_INIT_COUNT
	.align		4
.L_875:
        /*00b0*/ 	.byte	0x02, 0x4a
	.zero		1
	.zero		1


	//----- nvinfo : EIATTR_EXIT_INSTR_OFFSETS
	.align		4
        /*00b4*/ 	.byte	0x04, 0x1c
        /*00b6*/ 	.short	(.L_877 - .L_876)


	//   ....[0]....
.L_876:
        /*00b8*/ 	.word	0x000003d0


	//   ....[1]....
        /*00bc*/ 	.word	0x00000410


	//----- nvinfo : EIATTR_CRS_STACK_SIZE
	.align		4
.L_877:
        /*00c0*/ 	.byte	0x04, 0x1e
        /*00c2*/ 	.short	(.L_879 - .L_878)
.L_878:
        /*00c4*/ 	.word	0x00000000


	//----- nvinfo : EIATTR_CBANK_PARAM_SIZE
	.align		4
.L_879:
        /*00c8*/ 	.byte	0x03, 0x19
        /*00ca*/ 	.short	0x0014


	//----- nvinfo : EIATTR_PARAM_CBANK
	.align		4
        /*00cc*/ 	.byte	0x04, 0x0a
        /*00ce*/ 	.short	(.L_881 - .L_880)
	.align		4
.L_880:
        /*00d0*/ 	.word	index@(.nv.constant0._Z10sumReduce5IiLj32EEvPT_S1_j)
        /*00d4*/ 	.short	0x0380
        /*00d6*/ 	.short	0x0014


	//----- nvinfo : EIATTR_SW_WAR
	.align		4
.L_881:
        /*00d8*/ 	.byte	0x04, 0x36
        /*00da*/ 	.short	(.L_883 - .L_882)
.L_882:
        /*00dc*/ 	.word	0x00000008
.L_883:


//--------------------- .nv.info._Z10sumReduce5IiLj64EEvPT_S1_j --------------------------
	.section	.nv.info._Z10sumReduce5IiLj64EEvPT_S1_j,"",@"SHT_CUDA_INFO"
	.sectionflags	@""
	.align	4


	//----- nvinfo : EIATTR_CUDA_API_VERSION
	.align		4
        /*0000*/ 	.byte	0x04, 0x37
        /*0002*/ 	.short	(.L_885 - .L_884)
.L_884:
        /*0004*/ 	.word	0x00000082


	//----- nvinfo : EIATTR_KPARAM_INFO
	.align		4
.L_885:
        /*0008*/ 	.byte	0x04, 0x17
        /*000a*/ 	.short	(.L_887 - .L_886)
.L_886:
        /*000c*/ 	.word	0x00000000
        /*0010*/ 	.short	0x0002
        /*0012*/ 	.short	0x0010
        /*0014*/ 	.byte	0x00, 0xf0, 0x11, 0x00


	//----- nvinfo : EIATTR_KPARAM_INFO
	.align		4
.L_887:
        /*0018*/ 	.byte	0x04, 0x17
        /*001a*/ 	.short	(.L_889 - .L_888)
.L_888:
        /*001c*/ 	.word	0x00000000
        /*0020*/ 	.short	0x0001
        /*0022*/ 	.short	0x0008
        /*0024*/ 	.byte	0x00, 0xf5, 0x21, 0x00


	//----- nvinfo : EIATTR_KPARAM_INFO
	.align		4
.L_889:
        /*0028*/ 	.byte	0x04, 0x17
        /*002a*/ 	.short	(.L_891 - .L_890)
.L_890:
        /*002c*/ 	.word	0x00000000
        /*0030*/ 	.short	0x0000
        /*0032*/ 	.short	0x0000
        /*0034*/ 	.byte	0x00, 0xf5, 0x21, 0x00


	//----- nvinfo : EIATTR_SPARSE_MMA_MASK
	.align		4
.L_891:
        /*0038*/ 	.byte	0x03, 0x50
        /*003a*/ 	.short	0x0000


	//----- nvinfo : EIATTR_MAXREG_COUNT
	.align		4
        /*003c*/ 	.byte	0x03, 0x1b
        /*003e*/ 	.short	0x00ff


	//----- nvinfo : EIATTR_NUM_BARRIERS
	.align		4
        /*0040*/ 	.byte	0x02, 0x4c
        /*0042*/ 	.byte	0x01
	.zero		1


	//----- nvinfo : EIATTR_MERCURY_ISA_VERSION
	.align		4
        /*0044*/ 	.byte	0x03, 0x5f
        /*0046*/ 	.short	0x0101


	//----- nvinfo : EIATTR_COOP_GROUP_MASK_REGIDS
	.align		4
        /*0048*/ 	.byte	0x04, 0x29
        /*004a*/ 	.short	(.L_893 - .L_892)


	//   ....[0]....
.L_892:
        /*004c*/ 	.word	0xffffffff


	//   ....[1]....
        /*0050*/ 	.word	0xffffffff


	//   ....[2]....
        /*0054*/ 	.word	0xffffffff


	//   ....[3]....
        /*0058*/ 	.word	0xffffffff


	//   ....[4]....
        /*005c*/ 	.word	0xffffffff


	//   ....[5]....
        /*0060*/ 	.word	0xffffffff


	//   ....[6]....
        /*0064*/ 	.word	0xffffffff


	//   ....[7]....
        /*0068*/ 	.word	0x05000007


	//   ....[8]....
        /*006c*/ 	.word	0x05000007


	//   ....[9]....
        /*0070*/ 	.word	0x05000007


	//   ....[10]....
        /*0074*/ 	.word	0x05000007


	//   ....[11]....
        /*0078*/ 	.word	0x05000007


	//----- nvinfo : EIATTR_COOP_GROUP_INSTR_OFFSETS
	.align		4
.L_893:
        /*007c*/ 	.byte	0x04, 0x28
        /*007e*/ 	.short	(.L_895 - .L_894)


	//   ....[0]....
.L_894:
        /*0080*/ 	.word	0x00000200


	//   ....[1]....
        /*0084*/ 	.word	0x00000290


	//   ....[2]....
        /*0088*/ 	.word	0x00000330


	//   ....[3]....
        /*008c*/ 	.word	0x00000350


	//   ....[4]....
        /*0090*/ 	.word	0x00000370


	//   ....[5]....
        /*0094*/ 	.word	0x00000390


	//   ....[6]....
        /*0098*/ 	.word	0x000003b0


	//   ....[7]....
        /*009c*/ 	.word	0x00000480


	//   ....[8]....
        /*00a0*/ 	.word	0x000004f0


	//   ....[9]....
        /*00a4*/ 	.word	0x00000560


	//   ....[10]....
        /*00a8*/ 	.word	0x000005d0


	//   ....[11]....
        /*00ac*/ 	.word	0x00000640


	//----- nvinfo : EIATTR_VRC_CTA_INIT_COUNT
	.align		4
.L_895:
        /*00b0*/ 	.byte	0x02, 0x4a
	.zero		1
	.zero		1


	//----- nvinfo : EIATTR_EXIT_INSTR_OFFSETS
	.align		4
        /*00b4*/ 	.byte	0x04, 0x1c
        /*00b6*/ 	.short	(.L_897 - .L_896)


	//   ....[0]....
.L_896:
        /*00b8*/ 	.word	0x000003f0


	//   ....[1]....
        /*00bc*/ 	.word	0x00000430


	//----- nvinfo : EIATTR_CRS_STACK_SIZE
	.align		4
.L_897:
        /*00c0*/ 	.byte	0x04, 0x1e
        /*00c2*/ 	.short	(.L_899 - .L_898)
.L_898:
        /*00c4*/ 	.word	0x00000000


	//----- nvinfo : EIATTR_CBANK_PARAM_SIZE
	.align		4
.L_899:
        /*00c8*/ 	.byte	0x03, 0x19
        /*00ca*/ 	.short	0x0014


	//----- nvinfo : EIATTR_PARAM_CBANK
	.align		4
        /*00cc*/ 	.byte	0x04, 0x0a
        /*00ce*/ 	.short	(.L_901 - .L_900)
	.align		4
.L_900:
        /*00d0*/ 	.word	index@(.nv.constant0._Z10sumReduce5IiLj64EEvPT_S1_j)
        /*00d4*/ 	.short	0x0380
        /*00d6*/ 	.short	0x0014


	//----- nvinfo : EIATTR_SW_WAR
	.align		4
.L_901:
        /*00d8*/ 	.byte	0x04, 0x36
        /*00da*/ 	.short	(.L_903 - .L_902)
.L_902:
        /*00dc*/ 	.word	0x00000008
.L_903:


//--------------------- .nv.info._Z10sumReduce5IiLj128EEvPT_S1_j --------------------------
	.section	.nv.info._Z10sumReduce5IiLj128EEvPT_S1_j,"",@"SHT_CUDA_INFO"
	.sectionflags	@""
	.align	4


	//----- nvinfo : EIATTR_CUDA_API_VERSION
	.align		4
        /*0000*/ 	.byte	0x04, 0x37
        /*0002*/ 	.short	(.L_905 - .L_904)
.L_904:
        /*0004*/ 	.word	0x00000082


	//----- nvinfo : EIATTR_KPARAM_INFO
	.align		4
.L_905:
        /*0008*/ 	.byte	0x04, 0x17
        /*000a*/ 	.short	(.L_907 - .L_906)
.L_906:
        /*000c*/ 	.word	0x00000000
        /*0010*/ 	.short	0x0002
        /*0012*/ 	.short	0x0010
        /*0014*/ 	.byte	0x00, 0xf0, 0x11, 0x00


	//----- nvinfo : EIATTR_KPARAM_INFO
	.align		4
.L_907:
        /*0018*/ 	.byte	0x04, 0x17
        /*001a*/ 	.short	(.L_909 - .L_908)
.L_908:
        /*001c*/ 	.word	0x00000000
        /*0020*/ 	.short	0x0001
        /*0022*/ 	.short	0x0008
        /*0024*/ 	.byte	0x00, 0xf5, 0x21, 0x00


	//----- nvinfo : EIATTR_KPARAM_INFO
	.align		4
.L_909:
        /*0028*/ 	.byte	0x04, 0x17
        /*002a*/ 	.short	(.L_911 - .L_910)
.L_910:
        /*002c*/ 	.word	0x00000000
        /*0030*/ 	.short	0x0000
        /*0032*/ 	.short	0x0000
        /*0034*/ 	.byte	0x00, 0xf5, 0x21, 0x00


	//----- nvinfo : EIATTR_SPARSE_MMA_MASK
	.align		4
.L_911:
        /*0038*/ 	.byte	0x03, 0x50
        /*003a*/ 	.short	0x0000


	//----- nvinfo : EIATTR_MAXREG_COUNT
	.align		4
        /*003c*/ 	.byte	0x03, 0x1b
        /*003e*/ 	.short	0x00ff


	//----- nvinfo : EIATTR_NUM_BARRIERS
	.align		4
        /*0040*/ 	.byte	0x02, 0x4c
        /*0042*/ 	.byte	0x01
	.zero		1


	//----- nvinfo : EIATTR_MERCURY_ISA_VERSION
	.align		4
        /*0044*/ 	.byte	0x03, 0x5f
        /*0046*/ 	.short	0x0101


	//----- nvinfo : EIATTR_COOP_GROUP_MASK_REGIDS
	.align		4
        /*0048*/ 	.byte	0x04, 0x29
        /*004a*/ 	.short	(.L_913 - .L_912)


	//   ....[0]....
.L_912:
        /*004c*/ 	.word	0xffffffff


	//   ....[1]....
        /*0050*/ 	.word	0xffffffff


	//   ....[2]....
        /*0054*/ 	.word	0xffffffff


	//   ....[3]....
        /*0058*/ 	.word	0xffffffff


	//   ....[4]....
        /*005c*/ 	.word	0xffffffff


	//   ....[5]....
        /*0060*/ 	.word	0xffffffff


	//   ....[6]....
        /*0064*/ 	.word	0xffffffff


	//   ....[7]....
        /*0068*/ 	.word	0x05000007


	//   ....[8]....
        /*006c*/ 	.word	0x05000007


	//   ....[9]....
        /*0070*/ 	.word	0x05000007


	//   ....[10]....
        /*0074*/ 	.word	0x05000007


	//   ....[11]....
        /*0078*/ 	.word	0x05000007


	//----- nvinfo : EIATTR_COOP_GROUP_INSTR_OFFSETS
	.align		4
.L_913:
        /*007c*/ 	.byte	0x04, 0x28
        /*007e*/ 	.short	(.L_915 - .L_914)


	//   ....[0]....
.L_914:
        /*0080*/ 	.word	0x00000200


	//   ....[1]....
        /*0084*/ 	.word	0x00000290


	//   ....[2]....
        /*0088*/ 	.word	0x00000330


	//   ....[3]....
        /*008c*/ 	.word	0x00000350


	//   ....[4]....
        /*0090*/ 	.word	0x00000370


	//   ....[5]....
        /*0094*/ 	.word	0x00000390


	//   ....[6]....
        /*0098*/ 	.word	0x000003b0


	//   ....[7]....
        /*009c*/ 	.word	0x00000480


	//   ....[8]....
        /*00a0*/ 	.word	0x000004f0


	//   ....[9]....
        /*00a4*/ 	.word	0x00000560


	//   ....[10]....
        /*00a8*/ 	.word	0x000005d0


	//   ....[11]....
        /*00ac*/ 	.word	0x00000640


	//----- nvinfo : EIATTR_VRC_CTA_INIT_COUNT
	.align		4
.L_915:
        /*00b0*/ 	.byte	0x02, 0x4a
	.zero		1
	.zero		1


	//----- nvinfo : EIATTR_EXIT_INSTR_OFFSETS
	.align		4
        /*00b4*/ 	.byte	0x04, 0x1c
        /*00b6*/ 	.short	(.L_917 - .L_916)


	//   ....[0]....
.L_916:
        /*00b8*/ 	.word	0x000003f0


	//   ....[1]....
        /*00bc*/ 	.word	0x00000430


	//----- nvinfo : EIATTR_CRS_STACK_SIZE
	.align		4
.L_917:
        /*00c0*/ 	.byte	0x04, 0x1e
        /*00c2*/ 	.short	(.L_919 - .L_918)
.L_918:
        /*00c4*/ 	.word	0x00000000


	//----- nvinfo : EIATTR_CBANK_PARAM_SIZE
	.align		4
.L_919:
        /*00c8*/ 	.byte	0x03, 0x19
        /*00ca*/ 	.short	0x0014


	//----- nvinfo : EIATTR_PARAM_CBANK
	.align		4
        /*00cc*/ 	.byte	0x04, 0x0a
        /*00ce*/ 	.short	(.L_921 - .L_920)
	.align		4
.L_920:
        /*00d0*/ 	.word	index@(.nv.constant0._Z10sumReduce5IiLj128EEvPT_S1_j)
        /*00d4*/ 	.short	0x0380
        /*00d6*/ 	.short	0x0014


	//----- nvinfo : EIATTR_SW_WAR
	.align		4
.L_921:
        /*00d8*/ 	.byte	0x04, 0x36
        /*00da*/ 	.short	(.L_923 - .L_922)
.L_922:
        /*00dc*/ 	.word	0x00000008
.L_923:


//--------------------- .nv.info._Z10sumReduce5IiLj256EEvPT_S1_j --------------------------
	.section	.nv.info._Z10sumReduce5IiLj256EEvPT_S1_j,"",@"SHT_CUDA_INFO"
	.sectionflags	@""
	.align	4


	//----- nvinfo : EIATTR_CUDA_API_VERSION
	.align		4
        /*0000*/ 	.byte	0x04, 0x37
        /*0002*/ 	.short	(.L_925 - .L_924)
.L_924:
        /*0004*/ 	.word	0x00000082


	//----- nvinfo : EIATTR_KPARAM_INFO
	.align		4
.L_925:
        /*0008*/ 	.byte	0x04, 0x17
        /*000a*/ 	.short	(.L_927 - .L_926)
.L_926:
        /*000c*/ 	.word	0x00000000
        /*0010*/ 	.short	0x0002
        /*0012*/ 	.short	0x0010
        /*0014*/ 	.byte	0x00, 0xf0, 0x11, 0x00


	//----- nvinfo : EIATTR_KPARAM_INFO
	.align		4
.L_927:
        /*0018*/ 	.byte	0x04, 0x17
        /*001a*/ 	.short	(.L_929 - .L_928)
.L_928:
        /*001c*/ 	.word	0x00000000
        /*0020*/ 	.short	0x0001
        /*0022*/ 	.short	0x0008
        /*0024*/ 	.byte	0x00, 0xf5, 0x21, 0x00


	//----- nvinfo : EIATTR_KPARAM_INFO
	.align		4
.L_929:
        /*0028*/ 	.byte	0x04, 0x17
        /*002a*/ 	.short	(.L_931 - .L_930)
.L_930:
        /*002c*/ 	.word	0x00000000
        /*0030*/ 	.short	0x0000
        /*0032*/ 	.short	0x0000
        /*0034*/ 	.byte	0x00, 0xf5, 0x21, 0x00


	//----- nvinfo : EIATTR_SPARSE_MMA_MASK
	.align		4
.L_931:
        /*0038*/ 	.byte	0x03, 0x50
        /*003a*/ 	.short	0x0000


	//----- nvinfo : EIATTR_MAXREG_COUNT
	.align		4
        /*003c*/ 	.byte	0x03, 0x1b
        /*003e*/ 	.short	0x00ff


	//----- nvinfo : EIATTR_NUM_BARRIERS
	.align		4
        /*0040*/ 	.byte	0x02, 0x4c
        /*0042*/ 	.byte	0x01
	.zero		1


	//----- nvinfo : EIATTR_MERCURY_ISA_VERSION
	.align		4
        /*0044*/ 	.byte	0x03, 0x5f
        /*0046*/ 	.short	0x0101


	//----- nvinfo : EIATTR_COOP_GROUP_MASK_REGIDS
	.align		4
        /*0048*/ 	.byte	0x04, 0x29
        /*004a*/ 	.short	(.L_933 - .L_932)


	//   ....[0]....
.L_932:
        /*004c*/ 	.word	0xffffffff


	//   ....[1]....
        /*0050*/ 	.word	0xffffffff


	//   ....[2]....
        /*0054*/ 	.word	0xffffffff


	//   ....[3]....
        /*0058*/ 	.word	0xffffffff


	//   ....[4]....
        /*005c*/ 	.word	0xffffffff


	//   ....[5]....
        /*0060*/ 	.word	0xffffffff


	//   ....[6]....
        /*0064*/ 	.word	0xffffffff


	//   ....[7]....
        /*0068*/ 	.word	0x05000007


	//   ....[8]....
        /*006c*/ 	.word	0x05000007


	//   ....[9]....
        /*0070*/ 	.word	0x05000007


	//   ....[10]....
        /*0074*/ 	.word	0x05000007


	//   ....[11]....
        /*0078*/ 	.word	0x05000007


	//----- nvinfo : EIATTR_COOP_GROUP_INSTR_OFFSETS
	.align		4
.L_933:
        /*007c*/ 	.byte	0x04, 0x28
        /*007e*/ 	.short	(.L_935 - .L_934)


	//   ....[0]....
.L_934:
        /*0080*/ 	.word	0x00000200


	//   ....[1]....
        /*0084*/ 	.word	0x00000290


	//   ....[2]....
        /*0088*/ 	.word	0x00000330


	//   ....[3]....
        /*008c*/ 	.word	0x00000350


	//   ....[4]....
        /*0090*/ 	.word	0x00000370


	//   ....[5]....
        /*0094*/ 	.word	0x00000390


	//   ....[6]....
        /*0098*/ 	.word	0x000003b0


	//   ....[7]....
        /*009c*/ 	.word	0x00000480


	//   ....[8]....
        /*00a0*/ 	.word	0x000004f0


	//   ....[9]....
        /*00a4*/ 	.word	0x00000560


	//   ....[10]....
        /*00a8*/ 	.word	0x000005d0


	//   ....[11]....
        /*00ac*/ 	.word	0x00000640


	//----- nvinfo : EIATTR_VRC_CTA_INIT_COUNT
	.align		4
.L_935:
        /*00b0*/ 	.byte	0x02, 0x4a
	.zero		1
	.zero		1


	//----- nvinfo : EIATTR_EXIT_INSTR_OFFSETS
	.align		4
        /*00b4*/ 	.byte	0x04, 0x1c
        /*00b6*/ 	.short	(.L_937 - .L_936)


	//   ....[0]....
.L_936:
        /*00b8*/ 	.word	0x000003f0


	//   ....[1]....
        /*00bc*/ 	.word	0x00000430


	//----- nvinfo : EIATTR_CRS_STACK_SIZE
	.align		4
.L_937:
        /*00c0*/ 	.byte	0x04, 0x1e
        /*00c2*/ 	.short	(.L_939 - .L_938)
.L_938:
        /*00c4*/ 	.word	0x00000000


	//----- nvinfo : EIATTR_CBANK_PARAM_SIZE
	.align		4
.L_939:
        /*00c8*/ 	.byte	0x03, 0x19
        /*00ca*/ 	.short	0x0014


	//----- nvinfo : EIATTR_PARAM_CBANK
	.align		4
        /*00cc*/ 	.byte	0x04, 0x0a
        /*00ce*/ 	.short	(.L_941 - .L_940)
	.align		4
.L_940:
        /*00d0*/ 	.word	index@(.nv.constant0._Z10sumReduce5IiLj256EEvPT_S1_j)
        /*00d4*/ 	.short	0x0380
        /*00d6*/ 	.short	0x0014


	//----- nvinfo : EIATTR_SW_WAR
	.align		4
.L_941:
        /*00d8*/ 	.byte	0x04, 0x36
        /*00da*/ 	.short	(.L_943 - .L_942)
.L_942:
        /*00dc*/ 	.word	0x00000008
.L_943:


//--------------------- .nv.info._Z10sumReduce5IiLj512EEvPT_S1_j --------------------------
	.section	.nv.info._Z10sumReduce5IiLj512EEvPT_S1_j,"",@"SHT_CUDA_INFO"
	.sectionflags	@""
	.align	4


	//----- nvinfo : EIATTR_CUDA_API_VERSION
	.align		4
        /*0000*/ 	.byte	0x04, 0x37
        /*0002*/ 	.short	(.L_945 - .L_944)
.L_944:
        /*0004*/ 	.word	0x00000082


	//----- nvinfo : EIATTR_KPARAM_INFO
	.align		4
.L_945:
        /*0008*/ 	.byte	0x04, 0x17
        /*000a*/ 	.short	(.L_947 - .L_946)
.L_946:
        /*000c*/ 	.word	0x00000000
        /*0010*/ 	.short	0x0002
        /*0012*/ 	.short	0x0010
        /*0014*/ 	.byte	0x00, 0xf0, 0x11, 0x00


	//----- nvinfo : EIATTR_KPARAM_INFO
	.align		4
.L_947:
        /*0018*/ 	.byte	0x04, 0x17
        /*001a*/ 	.short	(.L_949 - .L_948)
.L_948:
        /*001c*/ 	.word	0x00000000
        /*0020*/ 	.short	0x0001
        /*0022*/ 	.short	0x0008
        /*0024*/ 	.byte	0x00, 0xf5, 0x21, 0x00


	//----- nvinfo : EIATTR_KPARAM_INFO
	.align		4
.L_949:
        /*0028*/ 	.byte	0x04, 0x17
        /*002a*/ 	.short	(.L_951 - .L_950)
.L_950:
        /*002c*/ 	.word	0x00000000
        /*0030*/ 	.short	0x0000
        /*0032*/ 	.short	0x0000
        /*0034*/ 	.byte	0x00, 0xf5, 0x21, 0x00


	//----- nvinfo : EIATTR_SPARSE_MMA_MASK
	.align		4
.L_951:
        /*0038*/ 	.byte	0x03, 0x50
        /*003a*/ 	.short	0x0000


	//----- nvinfo : EIATTR_MAXREG_COUNT
	.align		4
        /*003c*/ 	.byte	0x03, 0x1b
        /*003e*/ 	.short	0x00ff


	//----- nvinfo : EIATTR_NUM_BARRIERS
	.align		4
        /*0040*/ 	.byte	0x02, 0x4c
        /*0042*/ 	.byte	0x01
	.zero		1


	//----- nvinfo : EIATTR_MERCURY_ISA_VERSION
	.align		4
        /*0044*/ 	.byte	0x03, 0x5f
        /*0046*/ 	.short	0x0101


	//----- nvinfo : EIATTR_COOP_GROUP_MASK_REGIDS
	.align		4
        /*0048*/ 	.byte	0x04, 0x29
        /*004a*/ 	.short	(.L_953 - .L_952)


	//   ....[0]....
.L_952:
        /*004c*/ 	.word	0xffffffff


	//   ....[1]....
        /*0050*/ 	.word	0xffffffff


	//   ....[2]....
        /*0054*/ 	.word	0xffffffff


	//   ....[3]....
        /*0058*/ 	.word	0xffffffff


	//   ....[4]....
        /*005c*/ 	.word	0xffffffff


	//   ....[5]....
        /*0060*/ 	.word	0xffffffff


	//   ....[6]....
        /*0064*/ 	.word	0xffffffff


	//   ....[7]....
        /*0068*/ 	.word	0x05000007


	//   ....[8]....
        /*006c*/ 	.word	0x05000007


	//   ....[9]....
        /*0070*/ 	.word	0x05000007


	//   ....[10]....
        /*0074*/ 	.word	0x05000007


	//   ....[11]....
        /*0078*/ 	.word	0x05000007


	//----- nvinfo : EIATTR_COOP_GROUP_INSTR_OFFSETS
	.align		4
.L_953:
        /*007c*/ 	.byte	0x04, 0x28
        /*007e*/ 	.short	(.L_955 - .L_954)


	//   ....[0]....
.L_954:
        /*0080*/ 	.word	0x00000200


	//   ....[1]....
        /*0084*/ 	.word	0x00000290


	//   ....[2]....
        /*0088*/ 	.word	0x00000330


	//   ....[3]....
        /*008c*/ 	.word	0x00000350


	//   ....[4]....
        /*0090*/ 	.word	0x00000370


	//   ....[5]....
        /*0094*/ 	.word	0x00000390


	//   ....[6]....
        /*0098*/ 	.word	0x000003b0


	//   ....[7]....
        /*009c*/ 	.word	0x00000480


	//   ....[8]....
        /*00a0*/ 	.word	0x000004f0


	//   ....[9]....
        /*00a4*/ 	.word	0x00000560


	//   ....[10]....
        /*00a8*/ 	.word	0x000005d0


	//   ....[11]....
        /*00ac*/ 	.word	0x00000640


	//----- nvinfo : EIATTR_VRC_CTA_INIT_COUNT
	.align		4
.L_955:
        /*00b0*/ 	.byte	0x02, 0x4a
	.zero		1
	.zero		1


	//----- nvinfo : EIATTR_EXIT_INSTR_OFFSETS
	.align		4
        /*00b4*/ 	.byte	0x04, 0x1c
        /*00b6*/ 	.short	(.L_957 - .L_956)


	//   ....[0]....
.L_956:
        /*00b8*/ 	.word	0x000003f0


	//   ....[1]....
        /*00bc*/ 	.word	0x00000430


	//----- nvinfo : EIATTR_CRS_STACK_SIZE
	.align		4
.L_957:
        /*00c0*/ 	.byte	0x04, 0x1e
        /*00c2*/ 	.short	(.L_959 - .L_958)
.L_958:
        /*00c4*/ 	.word	0x00000000


	//----- nvinfo : EIATTR_CBANK_PARAM_SIZE
	.align		4
.L_959:
        /*00c8*/ 	.byte	0x03, 0x19
        /*00ca*/ 	.short	0x0014


	//----- nvinfo : EIATTR_PARAM_CBANK
	.align		4
        /*00cc*/ 	.byte	0x04, 0x0a
        /*00ce*/ 	.short	(.L_961 - .L_960)
	.align		4
.L_960:
        /*00d0*/ 	.word	index@(.nv.constant0._Z10sumReduce5IiLj512EEvPT_S1_j)
        /*00d4*/ 	.short	0x0380
        /*00d6*/ 	.short	0x0014


	//----- nvinfo : EIATTR_SW_WAR
	.align		4
.L_961:
        /*00d8*/ 	.byte	0x04, 0x36
        /*00da*/ 	.short	(.L_963 - .L_962)
.L_962:
        /*00dc*/ 	.word	0x00000008
.L_963:


//--------------------- .nv.info._Z10sumReduce4IiEvPT_S1_j --------------------------
	.section	.nv.info._Z10sumReduce4IiEvPT_S1_j,"",@"SHT_CUDA_INFO"
	.sectionflags	@""
	.align	4


	//----- nvinfo : EIATTR_CUDA_API_VERSION
	.align		4
        /*0000*/ 	.byte	0x04, 0x37
        /*0002*/ 	.short	(.L_965 - .L_964)
.L_964:
        /*0004*/ 	.word	0x00000082


	//----- nvinfo : EIATTR_KPARAM_INFO
	.align		4
.L_965:
        /*0008*/ 	.byte	0x04, 0x17
        /*000a*/ 	.short	(.L_967 - .L_966)
.L_966:
        /*000c*/ 	.word	0x00000000
        /*0010*/ 	.short	0x0002
        /*0012*/ 	.short	0x0010
        /*0014*/ 	.byte	0x00, 0xf0, 0x11, 0x00


	//----- nvinfo : EIATTR_KPARAM_INFO
	.align		4
.L_967:
        /*0018*/ 	.byte	0x04, 0x17
        /*001a*/ 	.short	(.L_969 - .L_968)
.L_968:
        /*001c*/ 	.word	0x00000000
        /*0020*/ 	.short	0x0001
        /*0022*/ 	.short	0x0008
        /*0024*/ 	.byte	0x00, 0xf5, 0x21, 0x00


	//----- nvinfo : EIATTR_KPARAM_INFO
	.align		4
.L_969:
        /*0028*/ 	.byte	0x04, 0x17
        /*002a*/ 	.short	(.L_971 - .L_970)
.L_970:
        /*002c*/ 	.word	0x00000000
        /*0030*/ 	.short	0x0000
        /*0032*/ 	.short	0x0000
        /*0034*/ 	.byte	0x00, 0xf5, 0x21, 0x00


	//----- nvinfo : EIATTR_SPARSE_MMA_MASK
	.align		4
.L_971:
        /*0038*/ 	.byte	0x03, 0x50
        /*003a*/ 	.short	0x0000


	//----- nvinfo : EIATTR_MAXREG_COUNT
	.align		4
        /*003c*/ 	.byte	0x03, 0x1b
        /*003e*/ 	.short	0x00ff


	//----- nvinfo : EIATTR_NUM_BARRIERS
	.align		4
        /*0040*/ 	.byte	0x02, 0x4c
        /*0042*/ 	.byte	0x01
	.zero		1


	//----- nvinfo : EIATTR_MERCURY_ISA_VERSION
	.align		4
        /*0044*/ 	.byte	0x03, 0x5f
        /*0046*/ 	.short	0x0101


	//----- nvinfo : EIATTR_VRC_CTA_INIT_COUNT
	.align		4
        /*0048*/ 	.byte	0x02, 0x4a
	.zero		1
	.zero		1


	//----- nvinfo : EIATTR_EXIT_INSTR_OFFSETS
	.align		4
        /*004c*/ 	.byte	0x04, 0x1c
        /*004e*/ 	.short	(.L_973 - .L_972)


	//   ....[0]....
.L_972:
        /*0050*/ 	.word	0x00000270


	//   ....[1]....
        /*0054*/ 	.word	0x000002b0


	//----- nvinfo : EIATTR_CBANK_PARAM_SIZE
	.align		4
.L_973:
        /*0058*/ 	.byte	0x03, 0x19
        /*005a*/ 	.short	0x0014


	//----- nvinfo : EIATTR_PARAM_CBANK
	.align		4
        /*005c*/ 	.byte	0x04, 0x0a
        /*005e*/ 	.short	(.L_975 - .L_974)
	.align		4
.L_974:
        /*0060*/ 	.word	index@(.nv.constant0._Z10sumReduce4IiEvPT_S1_j)
        /*0064*/ 	.short	0x0380
        /*0066*/ 	.short	0x0014


	//----- nvinfo : EIATTR_SW_WAR
	.align		4
.L_975:
        /*0068*/ 	.byte	0x04, 0x36
        /*006a*/ 	.short	(.L_977 - .L_976)
.L_976:
        /*006c*/ 	.word	0x00000008
.L_977:


//--------------------- .nv.info._Z10sumReduce3IiEvPT_S1_j --------------------------
	.section	.nv.info._Z10sumReduce3IiEvPT_S1_j,"",@"SHT_CUDA_INFO"
	.sectionflags	@""
	.align	4


	//----- nvinfo : EIATTR_CUDA_API_VERSION
	.align		4
        /*0000*/ 	.byte	0x04, 0x37
        /*0002*/ 	.short	(.L_979 - .L_978)
.L_978:
        /*0004*/ 	.word	0x00000082


	//----- nvinfo : EIATTR_KPARAM_INFO
	.align		4
.L_979:
        /*0008*/ 	.byte	0x04, 0x17
        /*000a*/ 	.short	(.L_981 - .L_980)
.L_980:
        /*000c*/ 	.word	0x00000000
        /*0010*/ 	.short	0x0002
        /*0012*/ 	.short	0x0010
        /*0014*/ 	.byte	0x00, 0xf0, 0x11, 0x00


	//----- nvinfo : EIATTR_KPARAM_INFO
	.align		4
.L_981:
        /*0018*/ 	.byte	0x04, 0x17
        /*001a*/ 	.short	(.L_983 - .L_982)
.L_982:
        /*001c*/ 	.word	0x00000000
        /*0020*/ 	.short	0x0001
        /*0022*/ 	.short	0x0008
        /*0024*/ 	.byte	0x00, 0xf5, 0x21, 0x00


	//----- nvinfo : EIATTR_KPARAM_INFO
	.align		4
.L_983:
        /*0028*/ 	.byte	0x04, 0x17
        /*002a*/ 	.short	(.L_985 - .L_984)
.L_984:
        /*002c*/ 	.word	0x00000000
        /*0030*/ 	.short	0x0000
        /*0032*/ 	.short	0x0000
        /*0034*/ 	.byte	0x00, 0xf5, 0x21, 0x00


	//----- nvinfo : EIATTR_SPARSE_MMA_MASK
	.align		4
.L_985:
        /*0038*/ 	.byte	0x03, 0x50
        /*003a*/ 	.short	0x0000


	//----- nvinfo : EIATTR_MAXREG_COUNT
	.align		4
        /*003c*/ 	.byte	0x03, 0x1b
        /*003e*/ 	.short	0x00ff


	//----- nvinfo : EIATTR_NUM_BARRIERS
	.align		4
        /*0040*/ 	.byte	0x02, 0x4c
        /*0042*/ 	.byte	0x01
	.zero		1


	//----- nvinfo : EIATTR_MERCURY_ISA_VERSION
	.align		4
        /*0044*/ 	.byte	0x03, 0x5f
        /*0046*/ 	.short	0x0101


	//----- nvinfo : EIATTR_VRC_CTA_INIT_COUNT
	.align		4
        /*0048*/ 	.byte	0x02, 0x4a
	.zero		1
	.zero		1


	//----- nvinfo : EIATTR_EXIT_INSTR_OFFSETS
	.align		4
        /*004c*/ 	.byte	0x04, 0x1c
        /*004e*/ 	.short	(.L_987 - .L_986)


	//   ....[0]....
.L_986:
        /*0050*/ 	.word	0x00000210


	//   ....[1]....
        /*0054*/ 	.word	0x00000290


	//----- nvinfo : EIATTR_CBANK_PARAM_SIZE
	.align		4
.L_987:
        /*0058*/ 	.byte	0x03, 0x19
        /*005a*/ 	.short	0x0014


	//----- nvinfo : EIATTR_PARAM_CBANK
	.align		4
        /*005c*/ 	.byte	0x04, 0x0a
        /*005e*/ 	.short	(.L_989 - .L_988)
	.align		4
.L_988:
        /*0060*/ 	.word	index@(.nv.constant0._Z10sumReduce3IiEvPT_S1_j)
        /*0064*/ 	.short	0x0380
        /*0066*/ 	.short	0x0014


	//----- nvinfo : EIATTR_SW_WAR
	.align		4
.L_989:
        /*0068*/ 	.byte	0x04, 0x36
        /*006a*/ 	.short	(.L_991 - .L_990)
.L_990:
        /*006c*/ 	.word	0x00000008
.L_991:


//--------------------- .nv.info._Z10sumReduce2IiEvPT_S1_j --------------------------
	.section	.nv.info._Z10sumReduce2IiEvPT_S1_j,"",@"SHT_CUDA_INFO"
	.sectionflags	@""
	.align	4


	//----- nvinfo : EIATTR_CUDA_API_VERSION
	.align		4
        /*0000*/ 	.byte	0x04, 0x37
        /*0002*/ 	.short	(.L_993 - .L_992)
.L_992:
        /*0004*/ 	.word	0x00000082


	//----- nvinfo : EIATTR_KPARAM_INFO
	.align		4
.L_993:
        /*0008*/ 	.byte	0x04, 0x17
        /*000a*/ 	.short	(.L_995 - .L_994)
.L_994:
        /*000c*/ 	.word	0x00000000
        /*0010*/ 	.short	0x0002
        /*0012*/ 	.short	0x0010
        /*0014*/ 	.byte	0x00, 0xf0, 0x11, 0x00


	//----- nvinfo : EIATTR_KPARAM_INFO
	.align		4
.L_995:
        /*0018*/ 	.byte	0x04, 0x17
        /*001a*/ 	.short	(.L_997 - .L_996)
.L_996:
        /*001c*/ 	.word	0x00000000
        /*0020*/ 	.short	0x0001
        /*0022*/ 	.short	0x0008
        /*0024*/ 	.byte	0x00, 0xf5, 0x21, 0x00


	//----- nvinfo : EIATTR_KPARAM_INFO
	.align		4
.L_997:
        /*0028*/ 	.byte	0x04, 0x17
        /*002a*/ 	.short	(.L_999 - .L_998)
.L_998:
        /*002c*/ 	.word	0x00000000
        /*0030*/ 	.short	0x0000
        /*0032*/ 	.short	0x0000
        /*0034*/ 	.byte	0x00, 0xf5, 0x21, 0x00


	//----- nvinfo : EIATTR_SPARSE_MMA_MASK
	.align		4
.L_999:
        /*0038*/ 	.byte	0x03, 0x50
        /*003a*/ 	.short	0x0000


	//----- nvinfo : EIATTR_MAXREG_COUNT
	.align		4
        /*003c*/ 	.byte	0x03, 0x1b
        /*003e*/ 	.short	0x00ff


	//----- nvinfo : EIATTR_NUM_BARRIERS
	.align		4
        /*0040*/ 	.byte	0x02, 0x4c
        /*0042*/ 	.byte	0x01
	.zero		1


	//----- nvinfo : EIATTR_MERCURY_ISA_VERSION
	.align		4
        /*0044*/ 	.byte	0x03, 0x5f
        /*0046*/ 	.short	0x0101


	//----- nvinfo : EIATTR_VRC_CTA_INIT_COUNT
	.align		4
        /*0048*/ 	.byte	0x02, 0x4a
	.zero		1
	.zero		1


	//----- nvinfo : EIATTR_EXIT_INSTR_OFFSETS
	.align		4
        /*004c*/ 	.byte	0x04, 0x1c
        /*004e*/ 	.short	(.L_1001 - .L_1000)


	//   ....[0]....
.L_1000:
        /*0050*/ 	.word	0x00000240


	//   ....[1]....
        /*0054*/ 	.word	0x000002c0


	//----- nvinfo : EIATTR_CBANK_PARAM_SIZE
	.align		4
.L_1001:
        /*0058*/ 	.byte	0x03, 0x19
        /*005a*/ 	.short	0x0014


	//----- nvinfo : EIATTR_PARAM_CBANK
	.align		4
        /*005c*/ 	.byte	0x04, 0x0a
        /*005e*/ 	.short	(.L_1003 - .L_1002)
	.align		4
.L_1002:
        /*0060*/ 	.word	index@(.nv.constant0._Z10sumReduce2IiEvPT_S1_j)
        /*0064*/ 	.short	0x0380
        /*0066*/ 	.short	0x0014


	//----- nvinfo : EIATTR_SW_WAR
	.align		4
.L_1003:
        /*0068*/ 	.byte	0x04, 0x36
        /*006a*/ 	.short	(.L_1005 - .L_1004)
.L_1004:
        /*006c*/ 	.word	0x00000008
.L_1005:


//--------------------- .nv.info._Z10sumReduce1IiEvPT_S1_j --------------------------
	.section	.nv.info._Z10sumReduce1IiEvPT_S1_j,"",@"SHT_CUDA_INFO"
	.sectionflags	@""
	.align	4


	//----- nvinfo : EIATTR_CUDA_API_VERSION
	.align		4
        /*0000*/ 	.byte	0x04, 0x37
        /*0002*/ 	.short	(.L_1007 - .L_1006)
.L_1006:
        /*0004*/ 	.word	0x00000082


	//----- nvinfo : EIATTR_KPARAM_INFO
	.align		4
.L_1007:
        /*0008*/ 	.byte	0x04, 0x17
        /*000a*/ 	.short	(.L_1009 - .L_1008)
.L_1008:
        /*000c*/ 	.word	0x00000000
        /*0010*/ 	.short	0x0002
        /*0012*/ 	.short	0x0010
        /*0014*/ 	.byte	0x00, 0xf0, 0x11, 0x00


	//----- nvinfo : EIATTR_KPARAM_INFO
	.align		4
.L_1009:
        /*0018*/ 	.byte	0x04, 0x17
        /*001a*/ 	.short	(.L_1011 - .L_1010)
.L_1010:
        /*001c*/ 	.word	0x00000000
        /*0020*/ 	.short	0x0001
        /*0022*/ 	.short	0x0008
        /*0024*/ 	.byte	0x00, 0xf5, 0x21, 0x00


	//----- nvinfo : EIATTR_KPARAM_INFO
	.align		4
.L_1011:
        /*0028*/ 	.byte	0x04, 0x17
        /*002a*/ 	.short	(.L_1013 - .L_1012)
.L_1012:
        /*002c*/ 	.word	0x00000000
        /*0030*/ 	.short	0x0000
        /*0032*/ 	.short	0x0000
        /*0034*/ 	.byte	0x00, 0xf5, 0x21, 0x00


	//----- nvinfo : EIATTR_SPARSE_MMA_MASK
	.align		4
.L_1013:
        /*0038*/ 	.byte	0x03, 0x50
        /*003a*/ 	.short	0x0000


	//----- nvinfo : EIATTR_MAXREG_COUNT
	.align		4
        /*003c*/ 	.byte	0x03, 0x1b
        /*003e*/ 	.short	0x00ff


	//----- nvinfo : EIATTR_NUM_BARRIERS
	.align		4
        /*0040*/ 	.byte	0x02, 0x4c
        /*0042*/ 	.byte	0x01
	.zero		1


	//----- nvinfo : EIATTR_MERCURY_ISA_VERSION
	.align		4
        /*0044*/ 	.byte	0x03, 0x5f
        /*0046*/ 	.short	0x0101


	//----- nvinfo : EIATTR_VRC_CTA_INIT_COUNT
	.align		4
        /*0048*/ 	.byte	0x02, 0x4a
	.zero		1
	.zero		1


	//----- nvinfo : EIATTR_EXIT_INSTR_OFFSETS
	.align		4
        /*004c*/ 	.byte	0x04, 0x1c
        /*004e*/ 	.short	(.L_1015 - .L_1014)


	//   ....[0]....
.L_1014:
        /*0050*/ 	.word	0x00000220


	//   ....[1]....
        /*0054*/ 	.word	0x000002a0


	//----- nvinfo : EIATTR_CBANK_PARAM_SIZE
	.align		4
.L_1015:
        /*0058*/ 	.byte	0x03, 0x19
        /*005a*/ 	.short	0x0014


	//----- nvinfo : EIATTR_PARAM_CBANK
	.align		4
        /*005c*/ 	.byte	0x04, 0x0a
        /*005e*/ 	.short	(.L_1017 - .L_1016)
	.align		4
.L_1016:
        /*0060*/ 	.word	index@(.nv.constant0._Z10sumReduce1IiEvPT_S1_j)
        /*0064*/ 	.short	0x0380
        /*0066*/ 	.short	0x0014


	//----- nvinfo : EIATTR_SW_WAR
	.align		4
.L_1017:
        /*0068*/ 	.byte	0x04, 0x36
        /*006a*/ 	.short	(.L_1019 - .L_1018)
.L_1018:
        /*006c*/ 	.word	0x00000008
.L_1019:


//--------------------- .nv.callgraph             --------------------------
	.section	.nv.callgraph,"",@"SHT_CUDA_CALLGRAPH"
	.align	4
	.sectionentsize	8
	.align		4
        /*0000*/ 	.word	0x00000000
	.align		4
        /*0004*/ 	.word	0xffffffff
	.align		4
        /*0008*/ 	.word	0x00000000
	.align		4
        /*000c*/ 	.word	0xfffffffe
	.align		4
        /*0010*/ 	.word	0x00000000
	.align		4
        /*0014*/ 	.word	0xfffffffd
	.align		4
        /*0018*/ 	.word	0x00000000
	.align		4
        /*001c*/ 	.word	0xfffffffc


//--------------------- .text._Z10sumReduce5IdLj1EEvPT_S1_j --------------------------
	.section	.text._Z10sumReduce5IdLj1EEvPT_S1_j,"ax",@progbits
	.align	128
        .global         _Z10sumReduce5IdLj1EEvPT_S1_j
        .type           _Z10sumReduce5IdLj1EEvPT_S1_j,@function
        .size           _Z10sumReduce5IdLj1EEvPT_S1_j,(.L_x_446 - _Z10sumReduce5IdLj1EEvPT_S1_j)
        .other          _Z10sumReduce5IdLj1EEvPT_S1_j,@"STO_CUDA_ENTRY STV_DEFAULT"
_Z10sumReduce5IdLj1EEvPT_S1_j:
.text._Z10sumReduce5IdLj1EEvPT_S1_j:
[----:B------:R-:W-:Y:S01]  /*0000*/  LDC R1, c[0x0][0x37c] ;  /* 0x0000df00ff017b82 */ /* 0x000fe20000000800 */
[----:B------:R-:W0:Y:S01]  /*0010*/  S2R R0, SR_CTAID.X ;  /* 0x0000000000007919 */ /* 0x000e220000002500 */
[----:B------:R-:W0:Y:S01]  /*0020*/  LDCU UR8, c[0x0][0x360] ;  /* 0x00006c00ff0877ac */ /* 0x000e220008000800 */
[----:B------:R-:W-:Y:S01]  /*0030*/  CS2R R4, SRZ ;  /* 0x0000000000047805 */ /* 0x000fe2000001ff00 */
[----:B------:R-:W1:Y:S01]  /*0040*/  S2R R2, SR_TID.X ;  /* 0x0000000000027919 */ /* 0x000e620000002100 */
[----:B------:R-:W2:Y:S01]  /*0050*/  LDCU UR4, c[0x0][0x390] ;  /* 0x00007200ff0477ac */ /* 0x000ea20008000800 */
[----:B------:R-:W3:Y:S01]  /*0060*/  LDCU.64 UR6, c[0x0][0x358] ;  /* 0x00006b00ff0677ac */ /* 0x000ee20008000a00 */
[----:B0-----:R-:W-:-:S04]  /*0070*/  IMAD R3, R0, UR8, RZ ;  /* 0x0000000800037c24 */ /* 0x001fc8000f8e02ff */
[----:B-1----:R-:W-:-:S04]  /*0080*/  IMAD R3, R3, 0x2, R2 ;  /* 0x0000000203037824 */ /* 0x002fc800078e0202 */
[C---:B------:R-:W-:Y:S01]  /*0090*/  VIADD R11, R3.reuse, 0x1 ;  /* 0x00000001030b7836 */ /* 0x040fe20000000000 */
[----:B--2---:R-:W-:-:S04]  /*00a0*/  ISETP.GE.U32.AND P0, PT, R3, UR4, PT ;  /* 0x0000000403007c0c */ /* 0x004fc8000bf06070 */
[----:B------:R-:W-:-:S09]  /*00b0*/  ISETP.GE.U32.AND P1, PT, R11, UR4, PT ;  /* 0x000000040b007c0c */ /* 0x000fd2000bf26070 */
[----:B------:R-:W0:Y:S08]  /*00c0*/  @!P0 LDC.64 R6, c[0x0][0x380] ;  /* 0x0000e000ff068b82 */ /* 0x000e300000000a00 */
[----:B------:R-:W1:Y:S01]  /*00d0*/  @!P1 LDC.64 R8, c[0x0][0x380] ;  /* 0x0000e000ff089b82 */ /* 0x000e620000000a00 */
[----:B0-----:R-:W-:-:S05]  /*00e0*/  @!P0 IMAD.WIDE.U32 R6, R3, 0x8, R6 ;  /* 0x0000000803068825 */ /* 0x001fca00078e0006 */
[----:B---3--:R0:W2:Y:S01]  /*00f0*/  @!P0 LDG.E.64 R4, desc[UR6][R6.64] ;  /* 0x0000000606048981 */ /* 0x0080a2000c1e1b00 */
[----:B-1----:R-:W-:-:S06]  /*0100*/  @!P1 IMAD.WIDE.U32 R8, R11, 0x8, R8 ;  /* 0x000000080b089825 */ /* 0x002fcc00078e0008 */
[----:B------:R-:W2:Y:S01]  /*0110*/  @!P1 LDG.E.64 R8, desc[UR6][R8.64] ;  /* 0x0000000608089981 */ /* 0x000ea2000c1e1b00 */
[----:B------:R-:W1:Y:S01]  /*0120*/  S2UR UR5, SR_CgaCtaId ;  /* 0x00000000000579c3 */ /* 0x000e620000008800 */
[----:B------:R-:W3:Y:S01]  /*0130*/  S2R R3, SR_TID.Y ;  /* 0x0000000000037919 */ /* 0x000ee20000002200 */
[----:B------:R-:W3:Y:S01]  /*0140*/  S2R R10, SR_TID.Z ;  /* 0x00000000000a7919 */ /* 0x000ee20000002300 */
[----:B------:R-:W-:Y:S01]  /*0150*/  UMOV UR4, 0x400 ;  /* 0x0000040000047882 */ /* 0x000fe20000000000 */
[----:B------:R-:W3:Y:S01]  /*0160*/  LDCU UR9, c[0x0][0x364] ;  /* 0x00006c80ff0977ac */ /* 0x000ee20008000800 */
[----:B-1----:R-:W-:-:S06]  /*0170*/  ULEA UR4, UR5, UR4, 0x18 ;  /* 0x0000000405047291 */ /* 0x002fcc000f8ec0ff */
[----:B------:R-:W-:Y:S01]  /*0180*/  LEA R11, R2, UR4, 0x3 ;  /* 0x00000004020b7c11 */ /* 0x000fe2000f8e18ff */
[----:B------:R-:W-:Y:S01]  /*0190*/  UISETP.GE.U32.AND UP0, UPT, UR8, 0x42, UPT ;  /* 0x000000420800788c */ /* 0x000fe2000bf06070 */
[----:B---3--:R-:W-:-:S04]  /*01a0*/  IMAD R3, R10, UR9, R3 ;  /* 0x000000090a037c24 */ /* 0x008fc8000f8e0203 */
[----:B------:R-:W-:-:S05]  /*01b0*/  IMAD R3, R3, UR8, RZ ;  /* 0x0000000803037c24 */ /* 0x000fca000f8e02ff */
[----:B0-----:R-:W-:-:S04]  /*01c0*/  IADD3 R6, PT, PT, R3, R2, RZ ;  /* 0x0000000203067210 */ /* 0x001fc80007ffe0ff */
[----:B------:R-:W-:Y:S01]  /*01d0*/  ISETP.GT.U32.AND P0, PT, R6, 0x1f, PT ;  /* 0x0000001f0600780c */ /* 0x000fe20003f04070 */
[----:B--2---:R-:W-:-:S07]  /*01e0*/  @!P1 DADD R4, R4, R8 ;  /* 0x0000000004049229 */ /* 0x004fce0000000008 */
[----:B------:R0:W-:Y:S01]  /*01f0*/  STS.64 [R11], R4 ;  /* 0x000000040b007388 */ /* 0x0001e20000000a00 */
[----:B------:R-:W-:Y:S06]  /*0200*/  BAR.SYNC.DEFER_BLOCKING 0x0 ;  /* 0x0000000000007b1d */ /* 0x000fec0000010000 */
[----:B------:R-:W-:Y:S05]  /*0210*/  BRA.U !UP0, `(.L_x_0) ;  /* 0x00000001082c7547 */ /* 0x000fea000b800000 */
[----:B------:R-:W-:-:S07]  /*0220*/  IMAD.U32 R8, RZ, RZ, UR8 ;  /* 0x00000008ff087e24 */ /* 0x000fce000f8e00ff */
.L_x_1:
[----:B------:R-:W-:-:S04]  /*0230*/  SHF.R.U32.HI R9, RZ, 0x1, R8 ;  /* 0x00000001ff097819 */ /* 0x000fc80000011608 */
[----:B------:R-:W-:-:S13]  /*0240*/  ISETP.GE.U32.AND P1, PT, R2, R9, PT ;  /* 0x000000090200720c */ /* 0x000fda0003f26070 */
[----:B------:R-:W-:-:S06]  /*0250*/  @!P1 LEA R6, R9, R11, 0x3 ;  /* 0x0000000b09069211 */ /* 0x000fcc00078e18ff */
[----:B------:R-:W0:Y:S02]  /*0260*/  @!P1 LDS.64 R6, [R6] ;  /* 0x0000000006069984 */ /* 0x000e240000000a00 */
[----:B0-----:R-:W-:-:S07]  /*0270*/  @!P1 DADD R4, R4, R6 ;  /* 0x0000000004049229 */ /* 0x001fce0000000006 */
[----:B------:R1:W-:Y:S01]  /*0280*/  @!P1 STS.64 [R11], R4 ;  /* 0x000000040b009388 */ /* 0x0003e20000000a00 */
[----:B------:R-:W-:Y:S01]  /*0290*/  BAR.SYNC.DEFER_BLOCKING 0x0 ;  /* 0x0000000000007b1d */ /* 0x000fe20000010000 */
[----:B------:R-:W-:Y:S01]  /*02a0*/  ISETP.GT.U32.AND P1, PT, R8, 0x83, PT ;  /* 0x000000830800780c */ /* 0x000fe20003f24070 */
[----:B------:R-:W-:-:S12]  /*02b0*/  IMAD.MOV.U32 R8, RZ, RZ, R9 ;  /* 0x000000ffff087224 */ /* 0x000fd800078e0009 */
[----:B-1----:R-:W-:Y:S05]  /*02c0*/  @P1 BRA `(.L_x_1) ;  /* 0xfffffffc00d81947 */ /* 0x002fea000383ffff */
.L_x_0:
[----:B------:R-:W-:Y:S04]  /*02d0*/  BSSY B0, `(.L_x_2) ;  /* 0x0000017000007945 */ /* 0x000fe80003800000 */
[----:B------:R-:W-:Y:S05]  /*02e0*/  @P0 BRA `(.L_x_3) ;  /* 0x0000000000540947 */ /* 0x000fea0003800000 */
[----:B------:R-:W-:-:S03]  /*02f0*/  UMOV UR4, 0xffffffff ;  /* 0xffffffff00047882 */ /* 0x000fc60000000000 */
[----:B------:R-:W-:Y:S05]  /*0300*/  BRA.DIV UR4, `(.L_x_4) ;  /* 0x0000000204687947 */ /* 0x000fea000b800000 */
[----:B------:R-:W-:Y:S04]  /*0310*/  SHFL.DOWN PT, R7, R5, 0x10, 0x1f ;  /* 0x0a001f0005077f89 */ /* 0x000fe800000e0000 */
[----:B------:R-:W1:Y:S02]  /*0320*/  SHFL.DOWN PT, R6, R4, 0x10, 0x1f ;  /* 0x0a001f0004067f89 */ /* 0x000e6400000e0000 */
[----:B-1----:R-:W-:-:S07]  /*0330*/  DADD R6, R4, R6 ;  /* 0x0000000004067229 */ /* 0x002fce0000000006 */
[----:B------:R-:W0:Y:S04]  /*0340*/  SHFL.DOWN PT, R9, R7, 0x8, 0x1f ;  /* 0x09001f0007097f89 */ /* 0x000e2800000e0000 */
[----:B------:R-:W1:Y:S01]  /*0350*/  SHFL.DOWN PT, R8, R6, 0x8, 0x1f ;  /* 0x09001f0006087f89 */ /* 0x000e6200000e0000 */
[----:B0-----:R-:W-:Y:S01]  /*0360*/  IMAD.MOV.U32 R5, RZ, RZ, R9 ;  /* 0x000000ffff057224 */ /* 0x001fe200078e0009 */
[----:B-1----:R-:W-:-:S06]  /*0370*/  MOV R4, R8 ;  /* 0x0000000800047202 */ /* 0x002fcc0000000f00 */
[----:B------:R-:W-:-:S07]  /*0380*/  DADD R8, R6, R4 ;  /* 0x0000000006087229 */ /* 0x000fce0000000004 */
[----:B------:R-:W0:Y:S04]  /*0390*/  SHFL.DOWN PT, R11, R9, 0x4, 0x1f ;  /* 0x08801f00090b7f89 */ /* 0x000e2800000e0000 */
[----:B------:R-:W1:Y:S01]  /*03a0*/  SHFL.DOWN PT, R10, R8, 0x4, 0x1f ;  /* 0x08801f00080a7f89 */ /* 0x000e6200000e0000 */
[----:B0-----:R-:W-:Y:S01]  /*03b0*/  IMAD.MOV.U32 R5, RZ, RZ, R11 ;  /* 0x000000ffff057224 */ /* 0x001fe200078e000b */
[----:B-1----:R-:W-:-:S06]  /*03c0*/  MOV R4, R10 ;  /* 0x0000000a00047202 */ /* 0x002fcc0000000f00 */
[----:B------:R-:W-:-:S07]  /*03d0*/  DADD R10, R8, R4 ;  /* 0x00000000080a7229 */ /* 0x000fce0000000004 */
[----:B------:R-:W-:Y:S04]  /*03e0*/  SHFL.DOWN PT, R5, R11, 0x2, 0x1f ;  /* 0x08401f000b057f89 */ /* 0x000fe800000e0000 */
[----:B------:R-:W0:Y:S02]  /*03f0*/  SHFL.DOWN PT, R4, R10, 0x2, 0x1f ;  /* 0x08401f000a047f89 */ /* 0x000e2400000e0000 */
[----:B0-----:R-:W-:-:S07]  /*0400*/  DADD R4, R10, R4 ;  /* 0x000000000a047229 */ /* 0x001fce0000000004 */
[----:B------:R0:W1:Y:S04]  /*0410*/  SHFL.DOWN PT, R7, R5, 0x1, 0x1f ;  /* 0x08201f0005077f89 */ /* 0x00006800000e0000 */
[----:B------:R0:W2:Y:S02]  /*0420*/  SHFL.DOWN PT, R6, R4, 0x1, 0x1f ;  /* 0x08201f0004067f89 */ /* 0x0000a400000e0000 */
.L_x_15:
[----:B012---:R-:W-:-:S11]  /*0430*/  DADD R4, R4, R6 ;  /* 0x0000000004047229 */ /* 0x007fd60000000006 */
.L_x_3:
[----:B------:R-:W-:Y:S05]  /*0440*/  BSYNC B0 ;  /* 0x0000000000007941 */ /* 0x000fea0003800000 */
.L_x_2:
[----:B------:R-:W-:-:S13]  /*0450*/  LOP3.LUT P0, RZ, R3, R2, RZ, 0xfc, !PT ;  /* 0x0000000203ff7212 */ /* 0x000fda000780fcff */
[----:B------:R-:W-:Y:S05]  /*0460*/  @P0 EXIT ;  /* 0x000000000000094d */ /* 0x000fea0003800000 */
[----:B------:R-:W1:Y:S02]  /*0470*/  LDC.64 R2, c[0x0][0x388] ;  /* 0x0000e200ff027b82 */ /* 0x000e640000000a00 */
[----:B-1----:R-:W-:-:S05]  /*0480*/  IMAD.WIDE.U32 R2, R0, 0x8, R2 ;  /* 0x0000000800027825 */ /* 0x002fca00078e0002 */
[----:B------:R-:W-:Y:S01]  /*0490*/  STG.E.64 desc[UR6][R2.64], R4 ;  /* 0x0000000402007986 */ /* 0x000fe2000c101b06 */
[----:B------:R-:W-:Y:S05]  /*04a0*/  EXIT ;  /* 0x000000000000794d */ /* 0x000fea0003800000 */
.L_x_4:
[----:B------:R-:W-:Y:S01]  /*04b0*/  HFMA2 R17, -RZ, RZ, 0, 1.847743988037109375e-06 ;  /* 0x0000001fff117431 */ /* 0x000fe200000001ff */
[----:B------:R-:W-:Y:S01]  /*04c0*/  MOV R15, R5 ;  /* 0x00000005000f7202 */ /* 0x000fe20000000f00 */
[----:B------:R-:W-:Y:S02]  /*04d0*/  IMAD.MOV.U32 R14, RZ, RZ, 0x10 ;  /* 0x00000010ff0e7424 */ /* 0x000fe400078e00ff */
[----:B------:R-:W-:-:S07]  /*04e0*/  IMAD.MOV.U32 R12, RZ, RZ, -0x1 ;  /* 0xffffffffff0c7424 */ /* 0x000fce00078e00ff */
[----:B0-----:R-:W-:Y:S05]  /*04f0*/  WARPSYNC.COLLECTIVE R12, `(.L_x_5) ;  /* 0x000000000c087348 */ /* 0x001fea0003c00000 */
[----:B------:R1:W2:Y:S02]  /*0500*/  SHFL.DOWN P0, R13, R15, R14, R17 ;  /* 0x0800000e0f0d7389 */ /* 0x0002a40000000011 */
[----:B012---:R-:W-:Y:S05]  /*0510*/  ENDCOLLECTIVE ;  /* 0x000000000000791b */ /* 0x007fea0003800000 */
.L_x_5:
[----:B------:R-:W-:Y:S01]  /*0520*/  IMAD.MOV.U32 R15, RZ, RZ, R4 ;  /* 0x000000ffff0f7224 */ /* 0x000fe200078e0004 */
[----:B------:R-:W-:-:S07]  /*0530*/  MOV R7, R13 ;  /* 0x0000000d00077202 */ /* 0x000fce0000000f00 */
[----:B------:R-:W-:Y:S05]  /*0540*/  WARPSYNC.COLLECTIVE R12, `(.L_x_6) ;  /* 0x000000000c087348 */ /* 0x000fea0003c00000 */
[----:B------:R0:W1:Y:S02]  /*0550*/  SHFL.DOWN P0, R13, R15, R14, R17 ;  /* 0x0800000e0f0d7389 */ /* 0x0000640000000011 */
[----:B01----:R-:W-:Y:S05]  /*0560*/  ENDCOLLECTIVE ;  /* 0x000000000000791b */ /* 0x003fea0003800000 */
.L_x_6:
[----:B------:R-:W-:Y:S02]  /*0570*/  MOV R14, 0x8 ;  /* 0x00000008000e7802 */ /* 0x000fe40000000f00 */
[----:B------:R-:W-:-:S06]  /*0580*/  MOV R6, R13 ;  /* 0x0000000d00067202 */ /* 0x000fcc0000000f00 */
[----:B------:R-:W-:-:S10]  /*0590*/  DADD R6, R4, R6 ;  /* 0x0000000004067229 */ /* 0x000fd40000000006 */
[----:B------:R-:W-:-:S07]  /*05a0*/  IMAD.MOV.U32 R15, RZ, RZ, R7 ;  /* 0x000000ffff0f7224 */ /* 0x000fce00078e0007 */
[----:B------:R-:W-:Y:S05]  /*05b0*/  WARPSYNC.COLLECTIVE R12, `(.L_x_7) ;  /* 0x000000000c087348 */ /* 0x000fea0003c00000 */
[----:B------:R0:W1:Y:S02]  /*05c0*/  SHFL.DOWN P0, R13, R15, R14, R17 ;  /* 0x0800000e0f0d7389 */ /* 0x0000640000000011 */
[----:B01----:R-:W-:Y:S05]  /*05d0*/  ENDCOLLECTIVE ;  /* 0x000000000000791b */ /* 0x003fea0003800000 */
.L_x_7:
[----:B------:R-:W-:Y:S01]  /*05e0*/  MOV R15, R6 ;  /* 0x00000006000f7202 */ /* 0x000fe20000000f00 */
[----:B------:R-:W-:-:S07]  /*05f0*/  IMAD.MOV.U32 R9, RZ, RZ, R13 ;  /* 0x000000ffff097224 */ /* 0x000fce00078e000d */
[----:B------:R-:W-:Y:S05]  /*0600*/  WARPSYNC.COLLECTIVE R12, `(.L_x_8) ;  /* 0x000000000c087348 */ /* 0x000fea0003c00000 */
[----:B------:R0:W1:Y:S02]  /*0610*/  SHFL.DOWN P0, R13, R15, R14, R17 ;  /* 0x0800000e0f0d7389 */ /* 0x0000640000000011 */
[----:B01----:R-:W-:Y:S05]  /*0620*/  ENDCOLLECTIVE ;  /* 0x000000000000791b */ /* 0x003fea0003800000 */
.L_x_8:
[----:B------:R-:W-:Y:S02]  /*0630*/  IMAD.MOV.U32 R14, RZ, RZ, 0x4 ;  /* 0x00000004ff0e7424 */ /* 0x000fe400078e00ff */
[----:B------:R-:W-:-:S06]  /*0640*/  IMAD.MOV.U32 R8, RZ, RZ, R13 ;  /* 0x000000ffff087224 */ /* 0x000fcc00078e000d */
[----:B------:R-:W-:-:S10]  /*0650*/  DADD R8, R6, R8 ;  /* 0x0000000006087229 */ /* 0x000fd40000000008 */
[----:B------:R-:W-:-:S07]  /*0660*/  MOV R15, R9 ;  /* 0x00000009000f7202 */ /* 0x000fce0000000f00 */
[----:B------:R-:W-:Y:S05]  /*0670*/  WARPSYNC.COLLECTIVE R12, `(.L_x_9) ;  /* 0x000000000c087348 */ /* 0x000fea0003c00000 */
[----:B------:R0:W1:Y:S02]  /*0680*/  SHFL.DOWN P0, R13, R15, R14, R17 ;  /* 0x0800000e0f0d7389 */ /* 0x0000640000000011 */
[----:B01----:R-:W-:Y:S05]  /*0690*/  ENDCOLLECTIVE ;  /* 0x000000000000791b */ /* 0x003fea0003800000 */
.L_x_9:
[----:B------:R-:W-:Y:S01]  /*06a0*/  IMAD.MOV.U32 R15, RZ, RZ, R8 ;  /* 0x000000ffff0f7224 */ /* 0x000fe200078e0008 */
[----:B------:R-:W-:-:S07]  /*06b0*/  MOV R11, R13 ;  /* 0x0000000d000b7202 */ /* 0x000fce0000000f00 */
[----:B------:R-:W-:Y:S05]  /*06c0*/  WARPSYNC.COLLECTIVE R12, `(.L_x_10) ;  /* 0x000000000c087348 */ /* 0x000fea0003c00000 */
[----:B------:R0:W1:Y:S02]  /*06d0*/  SHFL.DOWN P0, R13, R15, R14, R17 ;  /* 0x0800000e0f0d7389 */ /* 0x0000640000000011 */
[----:B01----:R-:W-:Y:S05]  /*06e0*/  ENDCOLLECTIVE ;  /* 0x000000000000791b */ /* 0x003fea0003800000 */
.L_x_10:
[----:B------:R-:W-:Y:S02]  /*06f0*/  MOV R14, 0x2 ;  /* 0x00000002000e7802 */ /* 0x000fe40000000f00 */
[----:B------:R-:W-:-:S06]  /*0700*/  MOV R10, R13 ;  /* 0x0000000d000a7202 */ /* 0x000fcc0000000f00 */
[----:B------:R-:W-:-:S10]  /*0710*/  DADD R10, R8, R10 ;  /* 0x00000000080a7229 */ /* 0x000fd4000000000a */
[----:B------:R-:W-:-:S07]  /*0720*/  IMAD.MOV.U32 R15, RZ, RZ, R11 ;  /* 0x000000ffff0f7224 */ /* 0x000fce00078e000b */
[----:B------:R-:W-:Y:S05]  /*0730*/  WARPSYNC.COLLECTIVE R12, `(.L_x_11) ;  /* 0x000000000c087348 */ /* 0x000fea0003c00000 */
[----:B------:R0:W1:Y:S02]  /*0740*/  SHFL.DOWN P0, R13, R15, R14, R17 ;  /* 0x0800000e0f0d7389 */ /* 0x0000640000000011 */
[----:B01----:R-:W-:Y:S05]  /*0750*/  ENDCOLLECTIVE ;  /* 0x000000000000791b */ /* 0x003fea0003800000 */
.L_x_11:
[----:B------:R-:W-:Y:S01]  /*0760*/  MOV R15, R10 ;  /* 0x0000000a000f7202 */ /* 0x000fe20000000f00 */
[----:B------:R-:W-:-:S07]  /*0770*/  IMAD.MOV.U32 R5, RZ, RZ, R13 ;  /* 0x000000ffff057224 */ /* 0x000fce00078e000d */
[----:B------:R-:W-:Y:S05]  /*0780*/  WARPSYNC.COLLECTIVE R12, `(.L_x_12) ;  /* 0x000000000c087348 */ /* 0x000fea0003c00000 */
[----:B------:R0:W1:Y:S02]  /*0790*/  SHFL.DOWN P0, R13, R15, R14, R17 ;  /* 0x0800000e0f0d7389 */ /* 0x0000640000000011 */
[----:B01----:R-:W-:Y:S05]  /*07a0*/  ENDCOLLECTIVE ;  /* 0x000000000000791b */ /* 0x003fea0003800000 */
.L_x_12:
[----:B------:R-:W-:Y:S02]  /*07b0*/  IMAD.MOV.U32 R14, RZ, RZ, 0x1 ;  /* 0x00000001ff0e7424 */ /* 0x000fe400078e00ff */
[----:B------:R-:W-:-:S06]  /*07c0*/  IMAD.MOV.U32 R4, RZ, RZ, R13 ;  /* 0x000000ffff047224 */ /* 0x000fcc00078e000d */
[----:B------:R-:W-:-:S10]  /*07d0*/  DADD R4, R10, R4 ;  /* 0x000000000a047229 */ /* 0x000fd40000000004 */
[----:B------:R-:W-:-:S07]  /*07e0*/  MOV R15, R5 ;  /* 0x00000005000f7202 */ /* 0x000fce0000000f00 */
[----:B------:R-:W-:Y:S05]  /*07f0*/  WARPSYNC.COLLECTIVE R12, `(.L_x_13) ;  /* 0x000000000c087348 */ /* 0x000fea0003c00000 */
[----:B------:R0:W1:Y:S02]  /*0800*/  SHFL.DOWN P0, R13, R15, R14, R17 ;  /* 0x0800000e0f0d7389 */ /* 0x0000640000000011 */
[----:B01----:R-:W-:Y:S05]  /*0810*/  ENDCOLLECTIVE ;  /* 0x000000000000791b */ /* 0x003fea0003800000 */
.L_x_13:
[----:B------:R-:W-:Y:S01]  /*0820*/  IMAD.MOV.U32 R15, RZ, RZ, R4 ;  /* 0x000000ffff0f7224 */ /* 0x000fe200078e0004 */
[----:B------:R-:W-:-:S07]  /*0830*/  MOV R7, R13 ;  /* 0x0000000d00077202 */ /* 0x000fce0000000f00 */
[----:B------:R-:W-:Y:S05]  /*0840*/  WARPSYNC.COLLECTIVE R12, `(.L_x_14) ;  /* 0x000000000c087348 */ /* 0x000fea0003c00000 */
[----:B------:R0:W1:Y:S02]  /*0850*/  SHFL.DOWN P0, R13, R15, R14, R17 ;  /* 0x0800000e0f0d7389 */ /* 0x0000640000000011 */
[----:B01----:R-:W-:Y:S05]  /*0860*/  ENDCOLLECTIVE ;  /* 0x000000000000791b */ /* 0x003fea0003800000 */
.L_x_14:
[----:B------:R-:W-:Y:S01]  /*0870*/  MOV R6, R13 ;  /* 0x0000000d00067202 */ /* 0x000fe20000000f00 */
[----:B------:R-:W-:Y:S06]  /*0880*/  BRA `(.L_x_15) ;  /* 0xfffffff800e87947 */ /* 0x000fec000383ffff */
.L_x_16:
[----:B------:R-:W-:-:S00]  /*0890*/  BRA `(.L_x_16) ;  /* 0xfffffffc00fc7947 */ /* 0x000fc0000383ffff */
[----:B------:R-:W-:-:S00]  /*08a0*/  NOP ;  /* 0x0000000000007918 */ /* 0x000fc00000000000 */
        /* <DEDUP_REMOVED lines=13> */
.L_x_446:


//--------------------- .text._Z10sumReduce5IdLj2EEvPT_S1_j --------------------------
	.section	.text._Z10sumReduce5IdLj2EEvPT_S1_j,"ax",@progbits
	.align	128
        .global         _Z10sumReduce5IdLj2EEvPT_S1_j
        .type           _Z10sumReduce5IdLj2EEvPT_S1_j,@function
        .size           _Z10sumReduce5IdLj2EEvPT_S1_j,(.L_x_447 - _Z10sumReduce5IdLj2EEvPT_S1_j)
        .other          _Z10sumReduce5IdLj2EEvPT_S1_j,@"STO_CUDA_ENTRY STV_DEFAULT"
_Z10sumReduce5IdLj2EEvPT_S1_j:
.text._Z10sumReduce5IdLj2EEvPT_S1_j:
        /* <DEDUP_REMOVED lines=35> */
.L_x_18:
        /* <DEDUP_REMOVED lines=10> */
.L_x_17:
        /* <DEDUP_REMOVED lines=22> */
.L_x_32:
[----:B012---:R-:W-:-:S11]  /*0430*/  DADD R4, R4, R6 ;  /* 0x0000000004047229 */ /* 0x007fd60000000006 */
.L_x_20:
[----:B------:R-:W-:Y:S05]  /*0440*/  BSYNC B0 ;  /* 0x0000000000007941 */ /* 0x000fea0003800000 */
.L_x_19:
[----:B------:R-:W-:-:S13]  /*0450*/  LOP3.LUT P0, RZ, R3, R2, RZ, 0xfc, !PT ;  /* 0x0000000203ff7212 */ /* 0x000fda000780fcff */
[----:B------:R-:W-:Y:S05]  /*0460*/  @P0 EXIT ;  /* 0x000000000000094d */ /* 0x000fea0003800000 */
[----:B------:R-:W1:Y:S02]  /*0470*/  LDC.64 R2, c[0x0][0x388] ;  /* 0x0000e200ff027b82 */ /* 0x000e640000000a00 */
[----:B-1----:R-:W-:-:S05]  /*0480*/  IMAD.WIDE.U32 R2, R0, 0x8, R2 ;  /* 0x0000000800027825 */ /* 0x002fca00078e0002 */
[----:B------:R-:W-:Y:S01]  /*0490*/  STG.E.64 desc[UR6][R2.64], R4 ;  /* 0x0000000402007986 */ /* 0x000fe2000c101b06 */
[----:B------:R-:W-:Y:S05]  /*04a0*/  EXIT ;  /* 0x000000000000794d */ /* 0x000fea0003800000 */
.L_x_21:
[----:B------:R-:W-:Y:S01]  /*04b0*/  HFMA2 R17, -RZ, RZ, 0, 1.847743988037109375e-06 ;  /* 0x0000001fff117431 */ /* 0x000fe200000001ff */
[----:B------:R-:W-:Y:S01]  /*04c0*/  MOV R15, R5 ;  /* 0x00000005000f7202 */ /* 0x000fe20000000f00 */
[----:B------:R-:W-:Y:S02]  /*04d0*/  IMAD.MOV.U32 R14, RZ, RZ, 0x10 ;  /* 0x00000010ff0e7424 */ /* 0x000fe400078e00ff */
[----:B------:R-:W-:-:S07]  /*04e0*/  IMAD.MOV.U32 R12, RZ, RZ, -0x1 ;  /* 0xffffffffff0c7424 */ /* 0x000fce00078e00ff */
[----:B0-----:R-:W-:Y:S05]  /*04f0*/  WARPSYNC.COLLECTIVE R12, `(.L_x_22) ;  /* 0x000000000c087348 */ /* 0x001fea0003c00000 */
[----:B------:R1:W2:Y:S02]  /*0500*/  SHFL.DOWN P0, R13, R15, R14, R17 ;  /* 0x0800000e0f0d7389 */ /* 0x0002a40000000011 */
[----:B012---:R-:W-:Y:S05]  /*0510*/  ENDCOLLECTIVE ;  /* 0x000000000000791b */ /* 0x007fea0003800000 */
.L_x_22:
[----:B------:R-:W-:Y:S01]  /*0520*/  IMAD.MOV.U32 R15, RZ, RZ, R4 ;  /* 0x000000ffff0f7224 */ /* 0x000fe200078e0004 */
[----:B------:R-:W-:-:S07]  /*0530*/  MOV R7, R13 ;  /* 0x0000000d00077202 */ /* 0x000fce0000000f00 */
[----:B------:R-:W-:Y:S05]  /*0540*/  WARPSYNC.COLLECTIVE R12, `(.L_x_23) ;  /* 0x000000000c087348 */ /* 0x000fea0003c00000 */
[----:B------:R0:W1:Y:S02]  /*0550*/  SHFL.DOWN P0, R13, R15, R14, R17 ;  /* 0x0800000e0f0d7389 */ /* 0x0000640000000011 */
[----:B01----:R-:W-:Y:S05]  /*0560*/  ENDCOLLECTIVE ;  /* 0x000000000000791b */ /* 0x003fea0003800000 */
.L_x_23:
[----:B------:R-:W-:Y:S02]  /*0570*/  MOV R14, 0x8 ;  /* 0x00000008000e7802 */ /* 0x000fe40000000f00 */
[----:B------:R-:W-:-:S06]  /*0580*/  MOV R6, R13 ;  /* 0x0000000d00067202 */ /* 0x000fcc0000000f00 */
[----:B------:R-:W-:-:S10]  /*0590*/  DADD R6, R4, R6 ;  /* 0x0000000004067229 */ /* 0x000fd40000000006 */
[----:B------:R-:W-:-:S07]  /*05a0*/  IMAD.MOV.U32 R15, RZ, RZ, R7 ;  /* 0x000000ffff0f7224 */ /* 0x000fce00078e0007 */
[----:B------:R-:W-:Y:S05]  /*05b0*/  WARPSYNC.COLLECTIVE R12, `(.L_x_24) ;  /* 0x000000000c087348 */ /* 0x000fea0003c00000 */
[----:B------:R0:W1:Y:S02]  /*05c0*/  SHFL.DOWN P0, R13, R15, R14, R17 ;  /* 0x0800000e0f0d7389 */ /* 0x0000640000000011 */
[----:B01----:R-:W-:Y:S05]  /*05d0*/  ENDCOLLECTIVE ;  /* 0x000000000000791b */ /* 0x003fea0003800000 */
.L_x_24:
[----:B------:R-:W-:Y:S01]  /*05e0*/  MOV R15, R6 ;  /* 0x00000006000f7202 */ /* 0x000fe20000000f00 */
[----:B------:R-:W-:-:S07]  /*05f0*/  IMAD.MOV.U32 R9, RZ, RZ, R13 ;  /* 0x000000ffff097224 */ /* 0x000fce00078e000d */
[----:B------:R-:W-:Y:S05]  /*0600*/  WARPSYNC.COLLECTIVE R12, `(.L_x_25) ;  /* 0x000000000c087348 */ /* 0x000fea0003c00000 */
[----:B------:R0:W1:Y:S02]  /*0610*/  SHFL.DOWN P0, R13, R15, R14, R17 ;  /* 0x0800000e0f0d7389 */ /* 0x0000640000000011 */
[----:B01----:R-:W-:Y:S05]  /*0620*/  ENDCOLLECTIVE ;  /* 0x000000000000791b */ /* 0x003fea0003800000 */
.L_x_25:
[----:B------:R-:W-:Y:S02]  /*0630*/  IMAD.MOV.U32 R14, RZ, RZ, 0x4 ;  /* 0x00000004ff0e7424 */ /* 0x000fe400078e00ff */
[----:B------:R-:W-:-:S06]  /*0640*/  IMAD.MOV.U32 R8, RZ, RZ, R13 ;  /* 0x000000ffff087224 */ /* 0x000fcc00078e000d */
[----:B------:R-:W-:-:S10]  /*0650*/  DADD R8, R6, R8 ;  /* 0x0000000006087229 */ /* 0x000fd40000000008 */
[----:B------:R-:W-:-:S07]  /*0660*/  MOV R15, R9 ;  /* 0x00000009000f7202 */ /* 0x000fce0000000f00 */
[----:B------:R-:W-:Y:S05]  /*0670*/  WARPSYNC.COLLECTIVE R12, `(.L_x_26) ;  /* 0x000000000c087348 */ /* 0x000fea0003c00000 */
[----:B------:R0:W1:Y:S02]  /*0680*/  SHFL.DOWN P0, R13, R15, R14, R17 ;  /* 0x0800000e0f0d7389 */ /* 0x0000640000000011 */
[----:B01----:R-:W-:Y:S05]  /*0690*/  ENDCOLLECTIVE ;  /* 0x000000000000791b */ /* 0x003fea0003800000 */
.L_x_26:
[----:B------:R-:W-:Y:S01]  /*06a0*/  IMAD.MOV.U32 R15, RZ, RZ, R8 ;  /* 0x000000ffff0f7224 */ /* 0x000fe200078e0008 */
[----:B------:R-:W-:-:S07]  /*06b0*/  MOV R11, R13 ;  /* 0x0000000d000b7202 */ /* 0x000fce0000000f00 */
[----:B------:R-:W-:Y:S05]  /*06c0*/  WARPSYNC.COLLECTIVE R12, `(.L_x_27) ;  /* 0x000000000c087348 */ /* 0x000fea0003c00000 */
[----:B------:R0:W1:Y:S02]  /*06d0*/  SHFL.DOWN P0, R13, R15, R14, R17 ;  /* 0x0800000e0f0d7389 */ /* 0x0000640000000011 */
[----:B01----:R-:W-:Y:S05]  /*06e0*/  ENDCOLLECTIVE ;  /* 0x000000000000791b */ /* 0x003fea0003800000 */
.L_x_27:
[----:B------:R-:W-:Y:S02]  /*06f0*/  MOV R14, 0x2 ;  /* 0x00000002000e7802 */ /* 0x000fe40000000f00 */
[----:B------:R-:W-:-:S06]  /*0700*/  MOV R10, R13 ;  /* 0x0000000d000a7202 */ /* 0x000fcc0000000f00 */
[----:B------:R-:W-:-:S10]  /*0710*/  DADD R10, R8, R10 ;  /* 0x00000000080a7229 */ /* 0x000fd4000000000a */
[----:B------:R-:W-:-:S07]  /*0720*/  IMAD.MOV.U32 R15, RZ, RZ, R11 ;  /* 0x000000ffff0f7224 */ /* 0x000fce00078e000b */
[----:B------:R-:W-:Y:S05]  /*0730*/  WARPSYNC.COLLECTIVE R12, `(.L_x_28) ;  /* 0x000000000c087348 */ /* 0x000fea0003c00000 */
[----:B------:R0:W1:Y:S02]  /*0740*/  SHFL.DOWN P0, R13, R15, R14, R17 ;  /* 0x0800000e0f0d7389 */ /* 0x0000640000000011 */
[----:B01----:R-:W-:Y:S05]  /*0750*/  ENDCOLLECTIVE ;  /* 0x000000000000791b */ /* 0x003fea0003800000 */
.L_x_28:
[----:B------:R-:W-:Y:S01]  /*0760*/  MOV R15, R10 ;  /* 0x0000000a000f7202 */ /* 0x000fe20000000f00 */
[----:B------:R-:W-:-:S07]  /*0770*/  IMAD.MOV.U32 R5, RZ, RZ, R13 ;  /* 0x000000ffff057224 */ /* 0x000fce00078e000d */
[----:B------:R-:W-:Y:S05]  /*0780*/  WARPSYNC.COLLECTIVE R12, `(.L_x_29) ;  /* 0x000000000c087348 */ /* 0x000fea0003c00000 */
[----:B------:R0:W1:Y:S02]  /*0790*/  SHFL.DOWN P0, R13, R15, R14, R17 ;  /* 0x0800000e0f0d7389 */ /* 0x0000640000000011 */
[----:B01----:R-:W-:Y:S05]  /*07a0*/  ENDCOLLECTIVE ;  /* 0x000000000000791b */ /* 0x003fea0003800000 */
.L_x_29:
[----:B------:R-:W-:Y:S02]  /*07b0*/  IMAD.MOV.U32 R14, RZ, RZ, 0x1 ;  /* 0x00000001ff0e7424 */ /* 0x000fe400078e00ff */
[----:B------:R-:W-:-:S06]  /*07c0*/  IMAD.MOV.U32 R4, RZ, RZ, R13 ;  /* 0x000000ffff047224 */ /* 0x000fcc00078e000d */
[----:B------:R-:W-:-:S10]  /*07d0*/  DADD R4, R10, R4 ;  /* 0x000000000a047229 */ /* 0x000fd40000000004 */
[----:B------:R-:W-:-:S07]  /*07e0*/  MOV R15, R5 ;  /* 0x00000005000f7202 */ /* 0x000fce0000000f00 */
[----:B------:R-:W-:Y:S05]  /*07f0*/  WARPSYNC.COLLECTIVE R12, `(.L_x_30) ;  /* 0x000000000c087348 */ /* 0x000fea0003c00000 */
[----:B------:R0:W1:Y:S02]  /*0800*/  SHFL.DOWN P0, R13, R15, R14, R17 ;  /* 0x0800000e0f0d7389 */ /* 0x0000640000000011 */
[----:B01----:R-:W-:Y:S05]  /*0810*/  ENDCOLLECTIVE ;  /* 0x000000000000791b */ /* 0x003fea0003800000 */
.L_x_30:
[----:B------:R-:W-:Y:S01]  /*0820*/  IMAD.MOV.U32 R15, RZ, RZ, R4 ;  /* 0x000000ffff0f7224 */ /* 0x000fe200078e0004 */
[----:B------:R-:W-:-:S07]  /*0830*/  MOV R7, R13 ;  /* 0x0000000d00077202 */ /* 0x000fce0000000f00 */
[----:B------:R-:W-:Y:S05]  /*0840*/  WARPSYNC.COLLECTIVE R12, `(.L_x_31) ;  /* 0x000000000c087348 */ /* 0x000fea0003c00000 */
[----:B------:R0:W1:Y:S02]  /*0850*/  SHFL.DOWN P0, R13, R15, R14, R17 ;  /* 0x0800000e0f0d7389 */ /* 0x0000640000000011 */
[----:B01----:R-:W-:Y:S05]  /*0860*/  ENDCOLLECTIVE ;  /* 0x000000000000791b */ /* 0x003fea0003800000 */
.L_x_31:
[----:B------:R-:W-:Y:S01]  /*0870*/  MOV R6, R13 ;  /* 0x0000000d00067202 */ /* 0x000fe20000000f00 */
[----:B------:R-:W-:Y:S06]  /*0880*/  BRA `(.L_x_32) ;  /* 0xfffffff800e87947 */ /* 0x000fec000383ffff */
.L_x_33:
        /* <DEDUP_REMOVED lines=15> */
.L_x_447:


//--------------------- .text._Z10sumReduce5IdLj4EEvPT_S1_j --------------------------
	.section	.text._Z10sumReduce5IdLj4EEvPT_S1_j,"ax",@progbits
	.align	128
        .global         _Z10sumReduce5IdLj4EEvPT_S1_j
        .type           _Z10sumReduce5IdLj4EEvPT_S1_j,@function
        .size           _Z10sumReduce5IdLj4EEvPT_S1_j,(.L_x_448 - _Z10sumReduce5IdLj4EEvPT_S1_j)
        .other          _Z10sumReduce5IdLj4EEvPT_S1_j,@"STO_CUDA_ENTRY STV_DEFAULT"
_Z10sumReduce5IdLj4EEvPT_S1_j:
.text._Z10sumReduce5IdLj4EEvPT_S1_j:
        /* <DEDUP_REMOVED lines=35> */
.L_x_35:
        /* <DEDUP_REMOVED lines=10> */
.L_x_34:
        /* <DEDUP_REMOVED lines=22> */
.L_x_49:
[----:B012---:R-:W-:-:S11]  /*0430*/  DADD R4, R4, R6 ;  /* 0x0000000004047229 */ /* 0x007fd60000000006 */
.L_x_37:
[----:B------:R-:W-:Y:S05]  /*0440*/  BSYNC B0 ;  /* 0x0000000000007941 */ /* 0x000fea0003800000 */
.L_x_36:
[----:B------:R-:W-:-:S13]  /*0450*/  LOP3.LUT P0, RZ, R3, R2, RZ, 0xfc, !PT ;  /* 0x0000000203ff7212 */ /* 0x000fda000780fcff */
[----:B------:R-:W-:Y:S05]  /*0460*/  @P0 EXIT ;  /* 0x000000000000094d */ /* 0x000fea0003800000 */
[----:B------:R-:W1:Y:S02]  /*0470*/  LDC.64 R2, c[0x0][0x388] ;  /* 0x0000e200ff027b82 */ /* 0x000e640000000a00 */
[----:B-1----:R-:W-:-:S05]  /*0480*/  IMAD.WIDE.U32 R2, R0, 0x8, R2 ;  /* 0x0000000800027825 */ /* 0x002fca00078e0002 */
[----:B------:R-:W-:Y:S01]  /*0490*/  STG.E.64 desc[UR6][R2.64], R4 ;  /* 0x0000000402007986 */ /* 0x000fe2000c101b06 */
[----:B------:R-:W-:Y:S05]  /*04a0*/  EXIT ;  /* 0x000000000000794d */ /* 0x000fea0003800000 */
.L_x_38:
[----:B------:R-:W-:Y:S01]  /*04b0*/  HFMA2 R17, -RZ, RZ, 0, 1.847743988037109375e-06 ;  /* 0x0000001fff117431 */ /* 0x000fe200000001ff */
[----:B------:R-:W-:Y:S01]  /*04c0*/  MOV R15, R5 ;  /* 0x00000005000f7202 */ /* 0x000fe20000000f00 */
[----:B------:R-:W-:Y:S02]  /*04d0*/  IMAD.MOV.U32 R14, RZ, RZ, 0x10 ;  /* 0x00000010ff0e7424 */ /* 0x000fe400078e00ff */
[----:B------:R-:W-:-:S07]  /*04e0*/  IMAD.MOV.U32 R12, RZ, RZ, -0x1 ;  /* 0xffffffffff0c7424 */ /* 0x000fce00078e00ff */
[----:B0-----:R-:W-:Y:S05]  /*04f0*/  WARPSYNC.COLLECTIVE R12, `(.L_x_39) ;  /* 0x000000000c087348 */ /* 0x001fea0003c00000 */
[----:B------:R1:W2:Y:S02]  /*0500*/  SHFL.DOWN P0, R13, R15, R14, R17 ;  /* 0x0800000e0f0d7389 */ /* 0x0002a40000000011 */
[----:B012---:R-:W-:Y:S05]  /*0510*/  ENDCOLLECTIVE ;  /* 0x000000000000791b */ /* 0x007fea0003800000 */
.L_x_39:
[----:B------:R-:W-:Y:S01]  /*0520*/  IMAD.MOV.U32 R15, RZ, RZ, R4 ;  /* 0x000000ffff0f7224 */ /* 0x000fe200078e0004 */
[----:B------:R-:W-:-:S07]  /*0530*/  MOV R7, R13 ;  /* 0x0000000d00077202 */ /* 0x000fce0000000f00 */
[----:B------:R-:W-:Y:S05]  /*0540*/  WARPSYNC.COLLECTIVE R12, `(.L_x_40) ;  /* 0x000000000c087348 */ /* 0x000fea0003c00000 */
[----:B------:R0:W1:Y:S02]  /*0550*/  SHFL.DOWN P0, R13, R15, R14, R17 ;  /* 0x0800000e0f0d7389 */ /* 0x0000640000000011 */
[----:B01----:R-:W-:Y:S05]  /*0560*/  ENDCOLLECTIVE ;  /* 0x000000000000791b */ /* 0x003fea0003800000 */
.L_x_40:
[----:B------:R-:W-:Y:S02]  /*0570*/  MOV R14, 0x8 ;  /* 0x00000008000e7802 */ /* 0x000fe40000000f00 */
[----:B------:R-:W-:-:S06]  /*0580*/  MOV R6, R13 ;  /* 0x0000000d00067202 */ /* 0x000fcc0000000f00 */
[----:B------:R-:W-:-:S10]  /*0590*/  DADD R6, R4, R6 ;  /* 0x0000000004067229 */ /* 0x000fd40000000006 */
[----:B------:R-:W-:-:S07]  /*05a0*/  IMAD.MOV.U32 R15, RZ, RZ, R7 ;  /* 0x000000ffff0f7224 */ /* 0x000fce00078e0007 */
[----:B------:R-:W-:Y:S05]  /*05b0*/  WARPSYNC.COLLECTIVE R12, `(.L_x_41) ;  /* 0x000000000c087348 */ /* 0x000fea0003c00000 */
[----:B------:R0:W1:Y:S02]  /*05c0*/  SHFL.DOWN P0, R13, R15, R14, R17 ;  /* 0x0800000e0f0d7389 */ /* 0x0000640000000011 */
[----:B01----:R-:W-:Y:S05]  /*05d0*/  ENDCOLLECTIVE ;  /* 0x000000000000791b */ /* 0x003fea0003800000 */
.L_x_41:
[----:B------:R-:W-:Y:S01]  /*05e0*/  MOV R15, R6 ;  /* 0x00000006000f7202 */ /* 0x000fe20000000f00 */
[----:B------:R-:W-:-:S07]  /*05f0*/  IMAD.MOV.U32 R9, RZ, RZ, R13 ;  /* 0x000000ffff097224 */ /* 0x000fce00078e000d */
[----:B------:R-:W-:Y:S05]  /*0600*/  WARPSYNC.COLLECTIVE R12, `(.L_x_42) ;  /* 0x000000000c087348 */ /* 0x000fea0003c00000 */
[----:B------:R0:W1:Y:S02]  /*0610*/  SHFL.DOWN P0, R13, R15, R14, R17 ;  /* 0x0800000e0f0d7389 */ /* 0x0000640000000011 */
[----:B01----:R-:W-:Y:S05]  /*0620*/  ENDCOLLECTIVE ;  /* 0x000000000000791b */ /* 0x003fea0003800000 */
.L_x_42:
[----:B------:R-:W-:Y:S02]  /*0630*/  IMAD.MOV.U32 R14, RZ, RZ, 0x4 ;  /* 0x00000004ff0e7424 */ /* 0x000fe400078e00ff */
[----:B------:R-:W-:-:S06]  /*0640*/  IMAD.MOV.U32 R8, RZ, RZ, R13 ;  /* 0x000000ffff087224 */ /* 0x000fcc00078e000d */
[----:B------:R-:W-:-:S10]  /*0650*/  DADD R8, R6, R8 ;  /* 0x0000000006087229 */ /* 0x000fd40000000008 */
[----:B------:R-:W-:-:S07]  /*0660*/  MOV R15, R9 ;  /* 0x00000009000f7202 */ /* 0x000fce0000000f00 */
[----:B------:R-:W-:Y:S05]  /*0670*/  WARPSYNC.COLLECTIVE R12, `(.L_x_43) ;  /* 0x000000000c087348 */ /* 0x000fea0003c00000 */
[----:B------:R0:W1:Y:S02]  /*0680*/  SHFL.DOWN P0, R13, R15, R14, R17 ;  /* 0x0800000e0f0d7389 */ /* 0x0000640000000011 */
[----:B01----:R-:W-:Y:S05]  /*0690*/  ENDCOLLECTIVE ;  /* 0x000000000000791b */ /* 0x003fea0003800000 */
.L_x_43:
[----:B------:R-:W-:Y:S01]  /*06a0*/  IMAD.MOV.U32 R15, RZ, RZ, R8 ;  /* 0x000000ffff0f7224 */ /* 0x000fe200078e0008 */
[----:B------:R-:W-:-:S07]  /*06b0*/  MOV R11, R13 ;  /* 0x0000000d000b7202 */ /* 0x000fce0000000f00 */
[----:B------:R-:W-:Y:S05]  /*06c0*/  WARPSYNC.COLLECTIVE R12, `(.L_x_44) ;  /* 0x000000000c087348 */ /* 0x000fea0003c00000 */
[----:B------:R0:W1:Y:S02]  /*06d0*/  SHFL.DOWN P0, R13, R15, R14, R17 ;  /* 0x0800000e0f0d7389 */ /* 0x0000640000000011 */
[----:B01----:R-:W-:Y:S05]  /*06e0*/  ENDCOLLECTIVE ;  /* 0x000000000000791b */ /* 0x003fea0003800000 */
.L_x_44:
[----:B------:R-:W-:Y:S02]  /*06f0*/  MOV R14, 0x2 ;  /* 0x00000002000e7802 */ /* 0x000fe40000000f00 */
[----:B------:R-:W-:-:S06]  /*0700*/  MOV R10, R13 ;  /* 0x0000000d000a7202 */ /* 0x000fcc0000000f00 */
[----:B------:R-:W-:-:S10]  /*0710*/  DADD R10, R8, R10 ;  /* 0x00000000080a7229 */ /* 0x000fd4000000000a */
[----:B------:R-:W-:-:S07]  /*0720*/  IMAD.MOV.U32 R15, RZ, RZ, R11 ;  /* 0x000000ffff0f7224 */ /* 0x000fce00078e000b */
[----:B------:R-:W-:Y:S05]  /*0730*/  WARPSYNC.COLLECTIVE R12, `(.L_x_45) ;  /* 0x000000000c087348 */ /* 0x000fea0003c00000 */
[----:B------:R0:W1:Y:S02]  /*0740*/  SHFL.DOWN P0, R13, R15, R14, R17 ;  /* 0x0800000e0f0d7389 */ /* 0x0000640000000011 */
[----:B01----:R-:W-:Y:S05]  /*0750*/  ENDCOLLECTIVE ;  /* 0x000000000000791b */ /* 0x003fea0003800000 */
.L_x_45:
[----:B------:R-:W-:Y:S01]  /*0760*/  MOV R15, R10 ;  /* 0x0000000a000f7202 */ /* 0x000fe20000000f00 */
[----:B------:R-:W-:-:S07]  /*0770*/  IMAD.MOV.U32 R5, RZ, RZ, R13 ;  /* 0x000000ffff057224 */ /* 0x000fce00078e000d */
[----:B------:R-:W-:Y:S05]  /*0780*/  WARPSYNC.COLLECTIVE R12, `(.L_x_46) ;  /* 0x000000000c087348 */ /* 0x000fea0003c00000 */
[----:B------:R0:W1:Y:S02]  /*0790*/  SHFL.DOWN P0, R13, R15, R14, R17 ;  /* 0x0800000e0f0d7389 */ /* 0x0000640000000011 */
[----:B01----:R-:W-:Y:S05]  /*07a0*/  ENDCOLLECTIVE ;  /* 0x000000000000791b */ /* 0x003fea0003800000 */
.L_x_46:
[----:B------:R-:W-:Y:S02]  /*07b0*/  IMAD.MOV.U32 R14, RZ, RZ, 0x1 ;  /* 0x00000001ff0e7424 */ /* 0x000fe400078e00ff */
[----:B------:R-:W-:-:S06]  /*07c0*/  IMAD.MOV.U32 R4, RZ, RZ, R13 ;  /* 0x000000ffff047224 */ /* 0x000fcc00078e000d */
[----:B------:R-:W-:-:S10]  /*07d0*/  DADD R4, R10, R4 ;  /* 0x000000000a047229 */ /* 0x000fd40000000004 */
[----:B------:R-:W-:-:S07]  /*07e0*/  MOV R15, R5 ;  /* 0x00000005000f7202 */ /* 0x000fce0000000f00 */
[----:B------:R-:W-:Y:S05]  /*07f0*/  WARPSYNC.COLLECTIVE R12, `(.L_x_47) ;  /* 0x000000000c087348 */ /* 0x000fea0003c00000 */
[----:B------:R0:W1:Y:S02]  /*0800*/  SHFL.DOWN P0, R13, R15, R14, R17 ;  /* 0x0800000e0f0d7389 */ /* 0x0000640000000011 */
[----:B01----:R-:W-:Y:S05]  /*0810*/  ENDCOLLECTIVE ;  /* 0x000000000000791b */ /* 0x003fea0003800000 */
.L_x_47:
[----:B------:R-:W-:Y:S01]  /*0820*/  IMAD.MOV.U32 R15, RZ, RZ, R4 ;  /* 0x000000ffff0f7224 */ /* 0x000fe200078e0004 */
[----:B------:R-:W-:-:S07]  /*0830*/  MOV R7, R13 ;  /* 0x0000000d00077202 */ /* 0x000fce0000000f00 */
[----:B------:R-:W-:Y:S05]  /*0840*/  WARPSYNC.COLLECTIVE R12, `(.L_x_48) ;  /* 0x000000000c087348 */ /* 0x000fea0003c00000 */
[----:B------:R0:W1:Y:S02]  /*0850*/  SHFL.DOWN P0, R13, R15, R14, R17 ;  /* 0x0800000e0f0d7389 */ /* 0x0000640000000011 */
[----:B01----:R-:W-:Y:S05]  /*0860*/  ENDCOLLECTIVE ;  /* 0x000000000000791b */ /* 0x003fea0003800000 */
.L_x_48:
[----:B------:R-:W-:Y:S01]  /*0870*/  MOV R6, R13 ;  /* 0x0000000d00067202 */ /* 0x000fe20000000f00 */
[----:B------:R-:W-:Y:S06]  /*0880*/  BRA `(.L_x_49) ;  /* 0xfffffff800e87947 */ /* 0x000fec000383ffff */
.L_x_50:
        /* <DEDUP_REMOVED lines=15> */
.L_x_448:


//--------------------- .text._Z10sumReduce5IdLj8EEvPT_S1_j --------------------------
	.section	.text._Z10sumReduce5IdLj8EEvPT_S1_j,"ax",@progbits
	.align	128
        .global         _Z10sumReduce5IdLj8EEvPT_S1_j
        .type           _Z10sumReduce5IdLj8EEvPT_S1_j,@function
        .size           _Z10sumReduce5IdLj8EEvPT_S1_j,(.L_x_449 - _Z10sumReduce5IdLj8EEvPT_S1_j)
        .other          _Z10sumReduce5IdLj8EEvPT_S1_j,@"STO_CUDA_ENTRY STV_DEFAULT"
_Z10sumReduce5IdLj8EEvPT_S1_j:
.text._Z10sumReduce5IdLj8EEvPT_S1_j:
        /* <DEDUP_REMOVED lines=35> */
.L_x_52:
        /* <DEDUP_REMOVED lines=10> */
.L_x_51:
        /* <DEDUP_REMOVED lines=22> */
.L_x_66:
[----:B012---:R-:W-:-:S11]  /*0430*/  DADD R4, R4, R6 ;  /* 0x0000000004047229 */ /* 0x007fd60000000006 */
.L_x_54:
[----:B------:R-:W-:Y:S05]  /*0440*/  BSYNC B0 ;  /* 0x0000000000007941 */ /* 0x000fea0003800000 */
.L_x_53:
[----:B------:R-:W-:-:S13]  /*0450*/  LOP3.LUT P0, RZ, R3, R2, RZ, 0xfc, !PT ;  /* 0x0000000203ff7212 */ /* 0x000fda000780fcff */
[----:B------:R-:W-:Y:S05]  /*0460*/  @P0 EXIT ;  /* 0x000000000000094d */ /* 0x000fea0003800000 */
[----:B------:R-:W1:Y:S02]  /*0470*/  LDC.64 R2, c[0x0][0x388] ;  /* 0x0000e200ff027b82 */ /* 0x000e640000000a00 */
[----:B-1----:R-:W-:-:S05]  /*0480*/  IMAD.WIDE.U32 R2, R0, 0x8, R2 ;  /* 0x0000000800027825 */ /* 0x002fca00078e0002 */
[----:B------:R-:W-:Y:S01]  /*0490*/  STG.E.64 desc[UR6][R2.64], R4 ;  /* 0x0000000402007986 */ /* 0x000fe2000c101b06 */
[----:B------:R-:W-:Y:S05]  /*04a0*/  EXIT ;  /* 0x000000000000794d */ /* 0x000fea0003800000 */
.L_x_55:
[----:B------:R-:W-:Y:S01]  /*04b0*/  HFMA2 R17, -RZ, RZ, 0, 1.847743988037109375e-06 ;  /* 0x0000001fff117431 */ /* 0x000fe200000001ff */
[----:B------:R-:W-:Y:S01]  /*04c0*/  MOV R15, R5 ;  /* 0x00000005000f7202 */ /* 0x000fe20000000f00 */
[----:B------:R-:W-:Y:S02]  /*04d0*/  IMAD.MOV.U32 R14, RZ, RZ, 0x10 ;  /* 0x00000010ff0e7424 */ /* 0x000fe400078e00ff */
[----:B------:R-:W-:-:S07]  /*04e0*/  IMAD.MOV.U32 R12, RZ, RZ, -0x1 ;  /* 0xffffffffff0c7424 */ /* 0x000fce00078e00ff */
[----:B0-----:R-:W-:Y:S05]  /*04f0*/  WARPSYNC.COLLECTIVE R12, `(.L_x_56) ;  /* 0x000000000c087348 */ /* 0x001fea0003c00000 */
[----:B------:R1:W2:Y:S02]  /*0500*/  SHFL.DOWN P0, R13, R15, R14, R17 ;  /* 0x0800000e0f0d7389 */ /* 0x0002a40000000011 */
[----:B012---:R-:W-:Y:S05]  /*0510*/  ENDCOLLECTIVE ;  /* 0x000000000000791b */ /* 0x007fea0003800000 */
.L_x_56:
[----:B------:R-:W-:Y:S01]  /*0520*/  IMAD.MOV.U32 R15, RZ, RZ, R4 ;  /* 0x000000ffff0f7224 */ /* 0x000fe200078e0004 */
[----:B------:R-:W-:-:S07]  /*0530*/  MOV R7, R13 ;  /* 0x0000000d00077202 */ /* 0x000fce0000000f00 */
[----:B------:R-:W-:Y:S05]  /*0540*/  WARPSYNC.COLLECTIVE R12, `(.L_x_57) ;  /* 0x000000000c087348 */ /* 0x000fea0003c00000 */
[----:B------:R0:W1:Y:S02]  /*0550*/  SHFL.DOWN P0, R13, R15, R14, R17 ;  /* 0x0800000e0f0d7389 */ /* 0x0000640000000011 */
[----:B01----:R-:W-:Y:S05]  /*0560*/  ENDCOLLECTIVE ;  /* 0x000000000000791b */ /* 0x003fea0003800000 */
.L_x_57:
[----:B------:R-:W-:Y:S02]  /*0570*/  MOV R14, 0x8 ;  /* 0x00000008000e7802 */ /* 0x000fe40000000f00 */
[----:B------:R-:W-:-:S06]  /*0580*/  MOV R6, R13 ;  /* 0x0000000d00067202 */ /* 0x000fcc0000000f00 */
[----:B------:R-:W-:-:S10]  /*0590*/  DADD R6, R4, R6 ;  /* 0x0000000004067229 */ /* 0x000fd40000000006 */
[----:B------:R-:W-:-:S07]  /*05a0*/  IMAD.MOV.U32 R15, RZ, RZ, R7 ;  /* 0x000000ffff0f7224 */ /* 0x000fce00078e0007 */
[----:B------:R-:W-:Y:S05]  /*05b0*/  WARPSYNC.COLLECTIVE R12, `(.L_x_58) ;  /* 0x000000000c087348 */ /* 0x000fea0003c00000 */
[----:B------:R0:W1:Y:S02]  /*05c0*/  SHFL.DOWN P0, R13, R15, R14, R17 ;  /* 0x0800000e0f0d7389 */ /* 0x0000640000000011 */
[----:B01----:R-:W-:Y:S05]  /*05d0*/  ENDCOLLECTIVE ;  /* 0x000000000000791b */ /* 0x003fea0003800000 */
.L_x_58:
[----:B------:R-:W-:Y:S01]  /*05e0*/  MOV R15, R6 ;  /* 0x00000006000f7202 */ /* 0x000fe20000000f00 */
[----:B------:R-:W-:-:S07]  /*05f0*/  IMAD.MOV.U32 R9, RZ, RZ, R13 ;  /* 0x000000ffff097224 */ /* 0x000fce00078e000d */
[----:B------:R-:W-:Y:S05]  /*0600*/  WARPSYNC.COLLECTIVE R12, `(.L_x_59) ;  /* 0x000000000c087348 */ /* 0x000fea0003c00000 */
[----:B------:R0:W1:Y:S02]  /*0610*/  SHFL.DOWN P0, R13, R15, R14, R17 ;  /* 0x0800000e0f0d7389 */ /* 0x0000640000000011 */
[----:B01----:R-:W-:Y:S05]  /*0620*/  ENDCOLLECTIVE ;  /* 0x000000000000791b */ /* 0x003fea0003800000 */
.L_x_59:
[----:B------:R-:W-:Y:S02]  /*0630*/  IMAD.MOV.U32 R14, RZ, RZ, 0x4 ;  /* 0x00000004ff0e7424 */ /* 0x000fe400078e00ff */
[----:B------:R-:W-:-:S06]  /*0640*/  IMAD.MOV.U32 R8, RZ, RZ, R13 ;  /* 0x000000ffff087224 */ /* 0x000fcc00078e000d */
[----:B------:R-:W-:-:S10]  /*0650*/  DADD R8, R6, R8 ;  /* 0x0000000006087229 */ /* 0x000fd40000000008 */
[----:B------:R-:W-:-:S07]  /*0660*/  MOV R15, R9 ;  /* 0x00000009000f7202 */ /* 0x000fce0000000f00 */
[----:B------:R-:W-:Y:S05]  /*0670*/  WARPSYNC.COLLECTIVE R12, `(.L_x_60) ;  /* 0x000000000c087348 */ /* 0x000fea0003c00000 */
[----:B------:R0:W1:Y:S02]  /*0680*/  SHFL.DOWN P0, R13, R15, R14, R17 ;  /* 0x0800000e0f0d7389 */ /* 0x0000640000000011 */
[----:B01----:R-:W-:Y:S05]  /*0690*/  ENDCOLLECTIVE ;  /* 0x000000000000791b */ /* 0x003fea0003800000 */
.L_x_60:
[----:B------:R-:W-:Y:S01]  /*06a0*/  IMAD.MOV.U32 R15, RZ, RZ, R8 ;  /* 0x000000ffff0f7224 */ /* 0x000fe200078e0008 */
[----:B------:R-:W-:-:S07]  /*06b0*/  MOV R11, R13 ;  /* 0x0000000d000b7202 */ /* 0x000fce0000000f00 */
[----:B------:R-:W-:Y:S05]  /*06c0*/  WARPSYNC.COLLECTIVE R12, `(.L_x_61) ;  /* 0x000000000c087348 */ /* 0x000fea0003c00000 */
[----:B------:R0:W1:Y:S02]  /*06d0*/  SHFL.DOWN P0, R13, R15, R14, R17 ;  /* 0x0800000e0f0d7389 */ /* 0x0000640000000011 */
[----:B01----:R-:W-:Y:S05]  /*06e0*/  ENDCOLLECTIVE ;  /* 0x000000000000791b */ /* 0x003fea0003800000 */
.L_x_61:
[----:B------:R-:W-:Y:S02]  /*06f0*/  MOV R14, 0x2 ;  /* 0x00000002000e7802 */ /* 0x000fe40000000f00 */
[----:B------:R-:W-:-:S06]  /*0700*/  MOV R10, R13 ;  /* 0x0000000d000a7202 */ /* 0x000fcc0000000f00 */
[----:B------:R-:W-:-:S10]  /*0710*/  DADD R10, R8, R10 ;  /* 0x00000000080a7229 */ /* 0x000fd4000000000a */
[----:B------:R-:W-:-:S07]  /*0720*/  IMAD.MOV.U32 R15, RZ, RZ, R11 ;  /* 0x000000ffff0f7224 */ /* 0x000fce00078e000b */
[----:B------:R-:W-:Y:S05]  /*0730*/  WARPSYNC.COLLECTIVE R12, `(.L_x_62) ;  /* 0x000000000c087348 */ /* 0x000fea0003c00000 */
[----:B------:R0:W1:Y:S02]  /*0740*/  SHFL.DOWN P0, R13, R15, R14, R17 ;  /* 0x0800000e0f0d7389 */ /* 0x0000640000000011 */
[----:B01----:R-:W-:Y:S05]  /*0750*/  ENDCOLLECTIVE ;  /* 0x000000000000791b */ /* 0x003fea0003800000 */
.L_x_62:
[----:B------:R-:W-:Y:S01]  /*0760*/  MOV R15, R10 ;  /* 0x0000000a000f7202 */ /* 0x000fe20000000f00 */
[----:B------:R-:W-:-:S07]  /*0770*/  IMAD.MOV.U32 R5, RZ, RZ, R13 ;  /* 0x000000ffff057224 */ /* 0x000fce00078e000d */
[----:B------:R-:W-:Y:S05]  /*0780*/  WARPSYNC.COLLECTIVE R12, `(.L_x_63) ;  /* 0x000000000c087348 */ /* 0x000fea0003c00000 */
[----:B------:R0:W1:Y:S02]  /*0790*/  SHFL.DOWN P0, R13, R15, R14, R17 ;  /* 0x0800000e0f0d7389 */ /* 0x0000640000000011 */
[----:B01----:R-:W-:Y:S05]  /*07a0*/  ENDCOLLECTIVE ;  /* 0x000000000000791b */ /* 0x003fea0003800000 */
.L_x_63:
[----:B------:R-:W-:Y:S02]  /*07b0*/  IMAD.MOV.U32 R14, RZ, RZ, 0x1 ;  /* 0x00000001ff0e7424 */ /* 0x000fe400078e00ff */
[----:B------:R-:W-:-:S06]  /*07c0*/  IMAD.MOV.U32 R4, RZ, RZ, R13 ;  /* 0x000000ffff047224 */ /* 0x000fcc00078e000d */
[----:B------:R-:W-:-:S10]  /*07d0*/  DADD R4, R10, R4 ;  /* 0x000000000a047229 */ /* 0x000fd40000000004 */
[----:B------:R-:W-:-:S07]  /*07e0*/  MOV R15, R5 ;  /* 0x00000005000f7202 */ /* 0x000fce0000000f00 */
[----:B------:R-:W-:Y:S05]  /*07f0*/  WARPSYNC.COLLECTIVE R12, `(.L_x_64) ;  /* 0x000000000c087348 */ /* 0x000fea0003c00000 */
[----:B------:R0:W1:Y:S02]  /*0800*/  SHFL.DOWN P0, R13, R15, R14, R17 ;  /* 0x0800000e0f0d7389 */ /* 0x0000640000000011 */
[----:B01----:R-:W-:Y:S05]  /*0810*/  ENDCOLLECTIVE ;  /* 0x000000000000791b */ /* 0x003fea0003800000 */
.L_x_64:
[----:B------:R-:W-:Y:S01]  /*0820*/  IMAD.MOV.U32 R15, RZ, RZ, R4 ;  /* 0x000000ffff0f7224 */ /* 0x000fe200078e0004 */
[----:B------:R-:W-:-:S07]  /*0830*/  MOV R7, R13 ;  /* 0x0000000d00077202 */ /* 0x000fce0000000f00 */
[----:B------:R-:W-:Y:S05]  /*0840*/  WARPSYNC.COLLECTIVE R12, `(.L_x_65) ;  /* 0x000000000c087348 */ /* 0x000fea0003c00000 */
[----:B------:R0:W1:Y:S02]  /*0850*/  SHFL.DOWN P0, R13, R15, R14, R17 ;  /* 0x0800000e0f0d7389 */ /* 0x0000640000000011 */
[----:B01----:R-:W-:Y:S05]  /*0860*/  ENDCOLLECTIVE ;  /* 0x000000000000791b */ /* 0x003fea0003800000 */
.L_x_65:
[----:B------:R-:W-:Y:S01]  /*0870*/  MOV R6, R13 ;  /* 0x0000000d00067202 */ /* 0x000fe20000000f00 */
[----:B------:R-:W-:Y:S06]  /*0880*/  BRA `(.L_x_66) ;  /* 0xfffffff800e87947 */ /* 0x000fec000383ffff */
.L_x_67:
        /* <DEDUP_REMOVED lines=15> */
.L_x_449:


//--------------------- .text._Z10sumReduce5IdLj16EEvPT_S1_j --------------------------
	.section	.text._Z10sumReduce5IdLj16EEvPT_S1_j,"ax",@progbits
	.align	128
        .global         _Z10sumReduce5IdLj16EEvPT_S1_j
        .type           _Z10sumReduce5IdLj16EEvPT_S1_j,@function
        .size           _Z10sumReduce5IdLj16EEvPT_S1_j,(.L_x_450 - _Z10sumReduce5IdLj16EEvPT_S1_j)
        .other          _Z10sumReduce5IdLj16EEvPT_S1_j,@"STO_CUDA_ENTRY STV_DEFAULT"
_Z10sumReduce5IdLj16EEvPT_S1_j:
.text._Z10sumReduce5IdLj16EEvPT_S1_j:
        /* <DEDUP_REMOVED lines=35> */
.L_x_69:
        /* <DEDUP_REMOVED lines=10> */
.L_x_68:
        /* <DEDUP_REMOVED lines=22> */
.L_x_83:
[----:B012---:R-:W-:-:S11]  /*0430*/  DADD R4, R4, R6 ;  /* 0x0000000004047229 */ /* 0x007fd60000000006 */
.L_x_71:
[----:B------:R-:W-:Y:S05]  /*0440*/  BSYNC B0 ;  /* 0x0000000000007941 */ /* 0x000fea0003800000 */
.L_x_70:
[----:B------:R-:W-:-:S13]  /*0450*/  LOP3.LUT P0, RZ, R3, R2, RZ, 0xfc, !PT ;  /* 0x0000000203ff7212 */ /* 0x000fda000780fcff */
[----:B------:R-:W-:Y:S05]  /*0460*/  @P0 EXIT ;  /* 0x000000000000094d */ /* 0x000fea0003800000 */
[----:B------:R-:W1:Y:S02]  /*0470*/  LDC.64 R2, c[0x0][0x388] ;  /* 0x0000e200ff027b82 */ /* 0x000e640000000a00 */
[----:B-1----:R-:W-:-:S05]  /*0480*/  IMAD.WIDE.U32 R2, R0, 0x8, R2 ;  /* 0x0000000800027825 */ /* 0x002fca00078e0002 */
[----:B------:R-:W-:Y:S01]  /*0490*/  STG.E.64 desc[UR6][R2.64], R4 ;  /* 0x0000000402007986 */ /* 0x000fe2000c101b06 */
[----:B------:R-:W-:Y:S05]  /*04a0*/  EXIT ;  /* 0x000000000000794d */ /* 0x000fea0003800000 */
.L_x_72:
[----:B------:R-:W-:Y:S01]  /*04b0*/  HFMA2 R17, -RZ, RZ, 0, 1.847743988037109375e-06 ;  /* 0x0000001fff117431 */ /* 0x000fe200000001ff */
[----:B------:R-:W-:Y:S01]  /*04c0*/  MOV R15, R5 ;  /* 0x00000005000f7202 */ /* 0x000fe20000000f00 */
[----:B------:R-:W-:Y:S02]  /*04d0*/  IMAD.MOV.U32 R14, RZ, RZ, 0x10 ;  /* 0x00000010ff0e7424 */ /* 0x000fe400078e00ff */
[----:B------:R-:W-:-:S07]  /*04e0*/  IMAD.MOV.U32 R12, RZ, RZ, -0x1 ;  /* 0xffffffffff0c7424 */ /* 0x000fce00078e00ff */
[----:B0-----:R-:W-:Y:S05]  /*04f0*/  WARPSYNC.COLLECTIVE R12, `(.L_x_73) ;  /* 0x000000000c087348 */ /* 0x001fea0003c00000 */
[----:B------:R1:W2:Y:S02]  /*0500*/  SHFL.DOWN P0, R13, R15, R14, R17 ;  /* 0x0800000e0f0d7389 */ /* 0x0002a40000000011 */
[----:B012---:R-:W-:Y:S05]  /*0510*/  ENDCOLLECTIVE ;  /* 0x000000000000791b */ /* 0x007fea0003800000 */
.L_x_73:
[----:B------:R-:W-:Y:S01]  /*0520*/  IMAD.MOV.U32 R15, RZ, RZ, R4 ;  /* 0x000000ffff0f7224 */ /* 0x000fe200078e0004 */
[----:B------:R-:W-:-:S07]  /*0530*/  MOV R7, R13 ;  /* 0x0000000d00077202 */ /* 0x000fce0000000f00 */
[----:B------:R-:W-:Y:S05]  /*0540*/  WARPSYNC.COLLECTIVE R12, `(.L_x_74) ;  /* 0x000000000c087348 */ /* 0x000fea0003c00000 */
[----:B------:R0:W1:Y:S02]  /*0550*/  SHFL.DOWN P0, R13, R15, R14, R17 ;  /* 0x0800000e0f0d7389 */ /* 0x0000640000000011 */
[----:B01----:R-:W-:Y:S05]  /*0560*/  ENDCOLLECTIVE ;  /* 0x000000000000791b */ /* 0x003fea0003800000 */
.L_x_74:
[----:B------:R-:W-:Y:S02]  /*0570*/  MOV R14, 0x8 ;  /* 0x00000008000e7802 */ /* 0x000fe40000000f00 */
[----:B------:R-:W-:-:S06]  /*0580*/  MOV R6, R13 ;  /* 0x0000000d00067202 */ /* 0x000fcc0000000f00 */
[----:B------:R-:W-:-:S10]  /*0590*/  DADD R6, R4, R6 ;  /* 0x0000000004067229 */ /* 0x000fd40000000006 */
[----:B------:R-:W-:-:S07]  /*05a0*/  IMAD.MOV.U32 R15, RZ, RZ, R7 ;  /* 0x000000ffff0f7224 */ /* 0x000fce00078e0007 */
[----:B------:R-:W-:Y:S05]  /*05b0*/  WARPSYNC.COLLECTIVE R12, `(.L_x_75) ;  /* 0x000000000c087348 */ /* 0x000fea0003c00000 */
[----:B------:R0:W1:Y:S02]  /*05c0*/  SHFL.DOWN P0, R13, R15, R14, R17 ;  /* 0x0800000e0f0d7389 */ /* 0x0000640000000011 */
[----:B01----:R-:W-:Y:S05]  /*05d0*/  ENDCOLLECTIVE ;  /* 0x000000000000791b */ /* 0x003fea0003800000 */
.L_x_75:
[----:B------:R-:W-:Y:S01]  /*05e0*/  MOV R15, R6 ;  /* 0x00000006000f7202 */ /* 0x000fe20000000f00 */
[----:B------:R-:W-:-:S07]  /*05f0*/  IMAD.MOV.U32 R9, RZ, RZ, R13 ;  /* 0x000000ffff097224 */ /* 0x000fce00078e000d */
[----:B------:R-:W-:Y:S05]  /*0600*/  WARPSYNC.COLLECTIVE R12, `(.L_x_76) ;  /* 0x000000000c087348 */ /* 0x000fea0003c00000 */
[----:B------:R0:W1:Y:S02]  /*0610*/  SHFL.DOWN P0, R13, R15, R14, R17 ;  /* 0x0800000e0f0d7389 */ /* 0x0000640000000011 */
[----:B01----:R-:W-:Y:S05]  /*0620*/  ENDCOLLECTIVE ;  /* 0x000000000000791b */ /* 0x003fea0003800000 */
.L_x_76:
[----:B------:R-:W-:Y:S02]  /*0630*/  IMAD.MOV.U32 R14, RZ, RZ, 0x4 ;  /* 0x00000004ff0e7424 */ /* 0x000fe400078e00ff */
[----:B------:R-:W-:-:S06]  /*0640*/  IMAD.MOV.U32 R8, RZ, RZ, R13 ;  /* 0x000000ffff087224 */ /* 0x000fcc00078e000d */
[----:B------:R-:W-:-:S10]  /*0650*/  DADD R8, R6, R8 ;  /* 0x0000000006087229 */ /* 0x000fd40000000008 */
[----:B------:R-:W-:-:S07]  /*0660*/  MOV R15, R9 ;  /* 0x00000009000f7202 */ /* 0x000fce0000000f00 */
[----:B------:R-:W-:Y:S05]  /*0670*/  WARPSYNC.COLLECTIVE R12, `(.L_x_77) ;  /* 0x000000000c087348 */ /* 0x000fea0003c00000 */
[----:B------:R0:W1:Y:S02]  /*0680*/  SHFL.DOWN P0, R13, R15, R14, R17 ;  /* 0x0800000e0f0d7389 */ /* 0x0000640000000011 */
[----:B01----:R-:W-:Y:S05]  /*0690*/  ENDCOLLECTIVE ;  /* 0x000000000000791b */ /* 0x003fea0003800000 */
.L_x_77:
[----:B------:R-:W-:Y:S01]  /*06a0*/  IMAD.MOV.U32 R15, RZ, RZ, R8 ;  /* 0x000000ffff0f7224 */ /* 0x000fe200078e0008 */
[----:B------:R-:W-:-:S07]  /*06b0*/  MOV R11, R13 ;  /* 0x0000000d000b7202 */ /* 0x000fce0000000f00 */
[----:B------:R-:W-:Y:S05]  /*06c0*/  WARPSYNC.COLLECTIVE R12, `(.L_x_78) ;  /* 0x000000000c087348 */ /* 0x000fea0003c00000 */
[----:B------:R0:W1:Y:S02]  /*06d0*/  SHFL.DOWN P0, R13, R15, R14, R17 ;  /* 0x0800000e0f0d7389 */ /* 0x0000640000000011 */
[----:B01----:R-:W-:Y:S05]  /*06e0*/  ENDCOLLECTIVE ;  /* 0x000000000000791b */ /* 0x003fea0003800000 */
.L_x_78:
[----:B------:R-:W-:Y:S02]  /*06f0*/  MOV R14, 0x2 ;  /* 0x00000002000e7802 */ /* 0x000fe40000000f00 */
[----:B------:R-:W-:-:S06]  /*0700*/  MOV R10, R13 ;  /* 0x0000000d000a7202 */ /* 0x000fcc0000000f00 */
[----:B------:R-:W-:-:S10]  /*0710*/  DADD R10, R8, R10 ;  /* 0x00000000080a7229 */ /* 0x000fd4000000000a */
[----:B------:R-:W-:-:S07]  /*0720*/  IMAD.MOV.U32 R15, RZ, RZ, R11 ;  /* 0x000000ffff0f7224 */ /* 0x000fce00078e000b */
[----:B------:R-:W-:Y:S05]  /*0730*/  WARPSYNC.COLLECTIVE R12, `(.L_x_79) ;  /* 0x000000000c087348 */ /* 0x000fea0003c00000 */
[----:B------:R0:W1:Y:S02]  /*0740*/  SHFL.DOWN P0, R13, R15, R14, R17 ;  /* 0x0800000e0f0d7389 */ /* 0x0000640000000011 */
[----:B01----:R-:W-:Y:S05]  /*0750*/  ENDCOLLECTIVE ;  /* 0x000000000000791b */ /* 0x003fea0003800000 */
.L_x_79:
[----:B------:R-:W-:Y:S01]  /*0760*/  MOV R15, R10 ;  /* 0x0000000a000f7202 */ /* 0x000fe20000000f00 */
[----:B------:R-:W-:-:S07]  /*0770*/  IMAD.MOV.U32 R5, RZ, RZ, R13 ;  /* 0x000000ffff057224 */ /* 0x000fce00078e000d */
[----:B------:R-:W-:Y:S05]  /*0780*/  WARPSYNC.COLLECTIVE R12, `(.L_x_80) ;  /* 0x000000000c087348 */ /* 0x000fea0003c00000 */
[----:B------:R0:W1:Y:S02]  /*0790*/  SHFL.DOWN P0, R13, R15, R14, R17 ;  /* 0x0800000e0f0d7389 */ /* 0x0000640000000011 */
[----:B01----:R-:W-:Y:S05]  /*07a0*/  ENDCOLLECTIVE ;  /* 0x000000000000791b */ /* 0x003fea0003800000 */
.L_x_80:
[----:B------:R-:W-:Y:S02]  /*07b0*/  IMAD.MOV.U32 R14, RZ, RZ, 0x1 ;  /* 0x00000001ff0e7424 */ /* 0x000fe400078e00ff */
[----:B------:R-:W-:-:S06]  /*07c0*/  IMAD.MOV.U32 R4, RZ, RZ, R13 ;  /* 0x000000ffff047224 */ /* 0x000fcc00078e000d */
[----:B------:R-:W-:-:S10]  /*07d0*/  DADD R4, R10, R4 ;  /* 0x000000000a047229 */ /* 0x000fd40000000004 */
[----:B------:R-:W-:-:S07]  /*07e0*/  MOV R15, R5 ;  /* 0x00000005000f7202 */ /* 0x000fce0000000f00 */
[----:B------:R-:W-:Y:S05]  /*07f0*/  WARPSYNC.COLLECTIVE R12, `(.L_x_81) ;  /* 0x000000000c087348 */ /* 0x000fea0003c00000 */
[----:B------:R0:W1:Y:S02]  /*0800*/  SHFL.DOWN P0, R13, R15, R14, R17 ;  /* 0x0800000e0f0d7389 */ /* 0x0000640000000011 */
[----:B01----:R-:W-:Y:S05]  /*0810*/  ENDCOLLECTIVE ;  /* 0x000000000000791b */ /* 0x003fea0003800000 */
.L_x_81:
[----:B------:R-:W-:Y:S01]  /*0820*/  IMAD.MOV.U32 R15, RZ, RZ, R4 ;  /* 0x000000ffff0f7224 */ /* 0x000fe200078e0004 */
[----:B------:R-:W-:-:S07]  /*0830*/  MOV R7, R13 ;  /* 0x0000000d00077202 */ /* 0x000fce0000000f00 */
[----:B------:R-:W-:Y:S05]  /*0840*/  WARPSYNC.COLLECTIVE R12, `(.L_x_82) ;  /* 0x000000000c087348 */ /* 0x000fea0003c00000 */
[----:B------:R0:W1:Y:S02]  /*0850*/  SHFL.DOWN P0, R13, R15, R14, R17 ;  /* 0x0800000e0f0d7389 */ /* 0x0000640000000011 */
[----:B01----:R-:W-:Y:S05]  /*0860*/  ENDCOLLECTIVE ;  /* 0x000000000000791b */ /* 0x003fea0003800000 */
.L_x_82:
[----:B------:R-:W-:Y:S01]  /*0870*/  MOV R6, R13 ;  /* 0x0000000d00067202 */ /* 0x000fe20000000f00 */
[----:B------:R-:W-:Y:S06]  /*0880*/  BRA `(.L_x_83) ;  /* 0xfffffff800e87947 */ /* 0x000fec000383ffff */
.L_x_84:
        /* <DEDUP_REMOVED lines=15> */
.L_x_450:


//--------------------- .text._Z10sumReduce5IdLj32EEvPT_S1_j --------------------------
	.section	.text._Z10sumReduce5IdLj32EEvPT_S1_j,"ax",@progbits
	.align	128
        .global         _Z10sumReduce5IdLj32EEvPT_S1_j
        .type           _Z10sumReduce5IdLj32EEvPT_S1_j,@function
        .size           _Z10sumReduce5IdLj32EEvPT_S1_j,(.L_x_451 - _Z10sumReduce5IdLj32EEvPT_S1_j)
        .other          _Z10sumReduce5IdLj32EEvPT_S1_j,@"STO_CUDA_ENTRY STV_DEFAULT"
_Z10sumReduce5IdLj32EEvPT_S1_j:
.text._Z10sumReduce5IdLj32EEvPT_S1_j:
        /* <DEDUP_REMOVED lines=35> */
.L_x_86:
        /* <DEDUP_REMOVED lines=10> */
.L_x_85:
        /* <DEDUP_REMOVED lines=22> */
.L_x_100:
[----:B012---:R-:W-:-:S11]  /*0430*/  DADD R4, R4, R6 ;  /* 0x0000000004047229 */ /* 0x007fd60000000006 */
.L_x_88:
[----:B------:R-:W-:Y:S05]  /*0440*/  BSYNC B0 ;  /* 0x0000000000007941 */ /* 0x000fea0003800000 */
.L_x_87:
[----:B------:R-:W-:-:S13]  /*0450*/  LOP3.LUT P0, RZ, R3, R2, RZ, 0xfc, !PT ;  /* 0x0000000203ff7212 */ /* 0x000fda000780fcff */
[----:B------:R-:W-:Y:S05]  /*0460*/  @P0 EXIT ;  /* 0x000000000000094d */ /* 0x000fea0003800000 */
[----:B------:R-:W1:Y:S02]  /*0470*/  LDC.64 R2, c[0x0][0x388] ;  /* 0x0000e200ff027b82 */ /* 0x000e640000000a00 */
[----:B-1----:R-:W-:-:S05]  /*0480*/  IMAD.WIDE.U32 R2, R0, 0x8, R2 ;  /* 0x0000000800027825 */ /* 0x002fca00078e0002 */
[----:B------:R-:W-:Y:S01]  /*0490*/  STG.E.64 desc[UR6][R2.64], R4 ;  /* 0x0000000402007986 */ /* 0x000fe2000c101b06 */
[----:B------:R-:W-:Y:S05]  /*04a0*/  EXIT ;  /* 0x000000000000794d */ /* 0x000fea0003800000 */
.L_x_89:
[----:B------:R-:W-:Y:S01]  /*04b0*/  HFMA2 R17, -RZ, RZ, 0, 1.847743988037109375e-06 ;  /* 0x0000001fff117431 */ /* 0x000fe200000001ff */
[----:B------:R-:W-:Y:S01]  /*04c0*/  MOV R15, R5 ;  /* 0x00000005000f7202 */ /* 0x000fe20000000f00 */
[----:B------:R-:W-:Y:S02]  /*04d0*/  IMAD.MOV.U32 R14, RZ, RZ, 0x10 ;  /* 0x00000010ff0e7424 */ /* 0x000fe400078e00ff */
[----:B------:R-:W-:-:S07]  /*04e0*/  IMAD.MOV.U32 R12, RZ, RZ, -0x1 ;  /* 0xffffffffff0c7424 */ /* 0x000fce00078e00ff */
[----:B0-----:R-:W-:Y:S05]  /*04f0*/  WARPSYNC.COLLECTIVE R12, `(.L_x_90) ;  /* 0x000000000c087348 */ /* 0x001fea0003c00000 */
[----:B------:R1:W2:Y:S02]  /*0500*/  SHFL.DOWN P0, R13, R15, R14, R17 ;  /* 0x0800000e0f0d7389 */ /* 0x0002a40000000011 */
[----:B012---:R-:W-:Y:S05]  /*0510*/  ENDCOLLECTIVE ;  /* 0x000000000000791b */ /* 0x007fea0003800000 */
.L_x_90:
[----:B------:R-:W-:Y:S01]  /*0520*/  IMAD.MOV.U32 R15, RZ, RZ, R4 ;  /* 0x000000ffff0f7224 */ /* 0x000fe200078e0004 */
[----:B------:R-:W-:-:S07]  /*0530*/  MOV R7, R13 ;  /* 0x0000000d00077202 */ /* 0x000fce0000000f00 */
[----:B------:R-:W-:Y:S05]  /*0540*/  WARPSYNC.COLLECTIVE R12, `(.L_x_91) ;  /* 0x000000000c087348 */ /* 0x000fea0003c00000 */
[----:B------:R0:W1:Y:S02]  /*0550*/  SHFL.DOWN P0, R13, R15, R14, R17 ;  /* 0x0800000e0f0d7389 */ /* 0x0000640000000011 */
[----:B01----:R-:W-:Y:S05]  /*0560*/  ENDCOLLECTIVE ;  /* 0x000000000000791b */ /* 0x003fea0003800000 */
.L_x_91:
[----:B------:R-:W-:Y:S02]  /*0570*/  MOV R14, 0x8 ;  /* 0x00000008000e7802 */ /* 0x000fe40000000f00 */
[----:B------:R-:W-:-:S06]  /*0580*/  MOV R6, R13 ;  /* 0x0000000d00067202 */ /* 0x000fcc0000000f00 */
[----:B------:R-:W-:-:S10]  /*0590*/  DADD R6, R4, R6 ;  /* 0x0000000004067229 */ /* 0x000fd40000000006 */
[----:B------:R-:W-:-:S07]  /*05a0*/  IMAD.MOV.U32 R15, RZ, RZ, R7 ;  /* 0x000000ffff0f7224 */ /* 0x000fce00078e0007 */
[----:B------:R-:W-:Y:S05]  /*05b0*/  WARPSYNC.COLLECTIVE R12, `(.L_x_92) ;  /* 0x000000000c087348 */ /* 0x000fea0003c00000 */
[----:B------:R0:W1:Y:S02]  /*05c0*/  SHFL.DOWN P0, R13, R15, R14, R17 ;  /* 0x0800000e0f0d7389 */ /* 0x0000640000000011 */
[----:B01----:R-:W-:Y:S05]  /*05d0*/  ENDCOLLECTIVE ;  /* 0x000000000000791b */ /* 0x003fea0003800000 */
.L_x_92:
[----:B------:R-:W-:Y:S01]  /*05e0*/  MOV R15, R6 ;  /* 0x00000006000f7202 */ /* 0x000fe20000000f00 */
[----:B------:R-:W-:-:S07]  /*05f0*/  IMAD.MOV.U32 R9, RZ, RZ, R13 ;  /* 0x000000ffff097224 */ /* 0x000fce00078e000d */
[----:B------:R-:W-:Y:S05]  /*0600*/  WARPSYNC.COLLECTIVE R12, `(.L_x_93) ;  /* 0x000000000c087348 */ /* 0x000fea0003c00000 */
[----:B------:R0:W1:Y:S02]  /*0610*/  SHFL.DOWN P0, R13, R15, R14, R17 ;  /* 0x0800000e0f0d7389 */ /* 0x0000640000000011 */
[----:B01----:R-:W-:Y:S05]  /*0620*/  ENDCOLLECTIVE ;  /* 0x000000000000791b */ /* 0x003fea0003800000 */
.L_x_93:
[----:B------:R-:W-:Y:S02]  /*0630*/  IMAD.MOV.U32 R14, RZ, RZ, 0x4 ;  /* 0x00000004ff0e7424 */ /* 0x000fe400078e00ff */
[----:B------:R-:W-:-:S06]  /*0640*/  IMAD.MOV.U32 R8, RZ, RZ, R13 ;  /* 0x000000ffff087224 */ /* 0x000fcc00078e000d */
[----:B------:R-:W-:-:S10]  /*0650*/  DADD R8, R6, R8 ;  /* 0x0000000006087229 */ /* 0x000fd40000000008 */
[----:B------:R-:W-:-:S07]  /*0660*/  MOV R15, R9 ;  /* 0x00000009000f7202 */ /* 0x000fce0000000f00 */
[----:B------:R-:W-:Y:S05]  /*0670*/  WARPSYNC.COLLECTIVE R12, `(.L_x_94) ;  /* 0x000000000c087348 */ /* 0x000fea0003c00000 */
[----:B------:R0:W1:Y:S02]  /*0680*/  SHFL.DOWN P0, R13, R15, R14, R17 ;  /* 0x0800000e0f0d7389 */ /* 0x0000640000000011 */
[----:B01----:R-:W-:Y:S05]  /*0690*/  ENDCOLLECTIVE ;  /* 0x000000000000791b */ /* 0x003fea0003800000 */
.L_x_94:
[----:B------:R-:W-:Y:S01]  /*06a0*/  IMAD.MOV.U32 R15, RZ, RZ, R8 ;  /* 0x000000ffff0f7224 */ /* 0x000fe200078e0008 */
[----:B------:R-:W-:-:S07]  /*06b0*/  MOV R11, R13 ;  /* 0x0000000d000b7202 */ /* 0x000fce0000000f00 */
[----:B------:R-:W-:Y:S05]  /*06c0*/  WARPSYNC.COLLECTIVE R12, `(.L_x_95) ;  /* 0x000000000c087348 */ /* 0x000fea0003c00000 */
[----:B------:R0:W1:Y:S02]  /*06d0*/  SHFL.DOWN P0, R13, R15, R14, R17 ;  /* 0x0800000e0f0d7389 */ /* 0x0000640000000011 */
[----:B01----:R-:W-:Y:S05]  /*06e0*/  ENDCOLLECTIVE ;  /* 0x000000000000791b */ /* 0x003fea0003800000 */
.L_x_95:
[----:B------:R-:W-:Y:S02]  /*06f0*/  MOV R14, 0x2 ;  /* 0x00000002000e7802 */ /* 0x000fe40000000f00 */
[----:B------:R-:W-:-:S06]  /*0700*/  MOV R10, R13 ;  /* 0x0000000d000a7202 */ /* 0x000fcc0000000f00 */
[----:B------:R-:W-:-:S10]  /*0710*/  DADD R10, R8, R10 ;  /* 0x00000000080a7229 */ /* 0x000fd4000000000a */
[----:B------:R-:W-:-:S07]  /*0720*/  IMAD.MOV.U32 R15, RZ, RZ, R11 ;  /* 0x000000ffff0f7224 */ /* 0x000fce00078e000b */
[----:B------:R-:W-:Y:S05]  /*0730*/  WARPSYNC.COLLECTIVE R12, `(.L_x_96) ;  /* 0x000000000c087348 */ /* 0x000fea0003c00000 */
[----:B------:R0:W1:Y:S02]  /*0740*/  SHFL.DOWN P0, R13, R15, R14, R17 ;  /* 0x0800000e0f0d7389 */ /* 0x0000640000000011 */
[----:B01----:R-:W-:Y:S05]  /*0750*/  ENDCOLLECTIVE ;  /* 0x000000000000791b */ /* 0x003fea0003800000 */
.L_x_96:
[----:B------:R-:W-:Y:S01]  /*0760*/  MOV R15, R10 ;  /* 0x0000000a000f7202 */ /* 0x000fe20000000f00 */
[----:B------:R-:W-:-:S07]  /*0770*/  IMAD.MOV.U32 R5, RZ, RZ, R13 ;  /* 0x000000ffff057224 */ /* 0x000fce00078e000d */
[----:B------:R-:W-:Y:S05]  /*0780*/  WARPSYNC.COLLECTIVE R12, `(.L_x_97) ;  /* 0x000000000c087348 */ /* 0x000fea0003c00000 */
[----:B------:R0:W1:Y:S02]  /*0790*/  SHFL.DOWN P0, R13, R15, R14, R17 ;  /* 0x0800000e0f0d7389 */ /* 0x0000640000000011 */
[----:B01----:R-:W-:Y:S05]  /*07a0*/  ENDCOLLECTIVE ;  /* 0x000000000000791b */ /* 0x003fea0003800000 */
.L_x_97:
[----:B------:R-:W-:Y:S02]  /*07b0*/  IMAD.MOV.U32 R14, RZ, RZ, 0x1 ;  /* 0x00000001ff0e7424 */ /* 0x000fe400078e00ff */
[----:B------:R-:W-:-:S06]  /*07c0*/  IMAD.MOV.U32 R4, RZ, RZ, R13 ;  /* 0x000000ffff047224 */ /* 0x000fcc00078e000d */
[----:B------:R-:W-:-:S10]  /*07d0*/  DADD R4, R10, R4 ;  /* 0x000000000a047229 */ /* 0x000fd40000000004 */
[----:B------:R-:W-:-:S07]  /*07e0*/  MOV R15, R5 ;  /* 0x00000005000f7202 */ /* 0x000fce0000000f00 */
[----:B------:R-:W-:Y:S05]  /*07f0*/  WARPSYNC.COLLECTIVE R12, `(.L_x_98) ;  /* 0x000000000c087348 */ /* 0x000fea0003c00000 */
[----:B------:R0:W1:Y:S02]  /*0800*/  SHFL.DOWN P0, R13, R15, R14, R17 ;  /* 0x0800000e0f0d7389 */ /* 0x0000640000000011 */
[----:B01----:R-:W-:Y:S05]  /*0810*/  ENDCOLLECTIVE ;  /* 0x000000000000791b */ /* 0x003fea0003800000 */
.L_x_98:
[----:B------:R-:W-:Y:S01]  /*0820*/  IMAD.MOV.U32 R15, RZ, RZ, R4 ;  /* 0x000000ffff0f7224 */ /* 0x000fe200078e0004 */
[----:B------:R-:W-:-:S07]  /*0830*/  MOV R7, R13 ;  /* 0x0000000d00077202 */ /* 0x000fce0000000f00 */
[----:B------:R-:W-:Y:S05]  /*0840*/  WARPSYNC.COLLECTIVE R12, `(.L_x_99) ;  /* 0x000000000c087348 */ /* 0x000fea0003c00000 */
[----:B------:R0:W1:Y:S02]  /*0850*/  SHFL.DOWN P0, R13, R15, R14, R17 ;  /* 0x0800000e0f0d7389 */ /* 0x0000640000000011 */
[----:B01----:R-:W-:Y:S05]  /*0860*/  ENDCOLLECTIVE ;  /* 0x000000000000791b */ /* 0x003fea0003800000 */
.L_x_99:
[----:B------:R-:W-:Y:S01]  /*0870*/  MOV R6, R13 ;  /* 0x0000000d00067202 */ /* 0x000fe20000000f00 */
[----:B------:R-:W-:Y:S06]  /*0880*/  BRA `(.L_x_100) ;  /* 0xfffffff800e87947 */ /* 0x000fec000383ffff */
.L_x_101:
        /* <DEDUP_REMOVED lines=15> */
.L_x_451:


//--------------------- .text._Z10sumReduce5IdLj64EEvPT_S1_j --------------------------
	.section	.text._Z10sumReduce5IdLj64EEvPT_S1_j,"ax",@progbits
	.align	128
        .global         _Z10sumReduce5IdLj64EEvPT_S1_j
        .type           _Z10sumReduce5IdLj64EEvPT_S1_j,@function
        .size           _Z10sumReduce5IdLj64EEvPT_S1_j,(.L_x_452 - _Z10sumReduce5IdLj64EEvPT_S1_j)
        .other          _Z10sumReduce5IdLj64EEvPT_S1_j,@"STO_CUDA_ENTRY STV_DEFAULT"
_Z10sumReduce5IdLj64EEvPT_S1_j:
.text._Z10sumReduce5IdLj64EEvPT_S1_j:
        /* <DEDUP_REMOVED lines=35> */
.L_x_103:
        /* <DEDUP_REMOVED lines=10> */
.L_x_102:
[----:B------:R-:W-:Y:S04]  /*02d0*/  BSSY B0, `(.L_x_104) ;  /* 0x000001b000007945 */ /* 0x000fe80003800000 */
[----:B------:R-:W-:Y:S05]  /*02e0*/  @P0 BRA `(.L_x_105) ;  /* 0x0000000000640947 */ /* 0x000fea0003800000 */
[----:B------:R-:W1:Y:S01]  /*02f0*/  LDS.64 R6, [R11+0x100] ;  /* 0x000100000b067984 */ /* 0x000e620000000a00 */
[----:B------:R-:W-:Y:S01]  /*0300*/  UMOV UR4, 0xffffffff ;  /* 0xffffffff00047882 */ /* 0x000fe20000000000 */
[----:B-1----:R-:W-:Y:S02]  /*0310*/  DADD R6, R4, R6 ;  /* 0x0000000004067229 */ /* 0x002fe40000000006 */
[----:B------:R-:W-:Y:S09]  /*0320*/  BRA.DIV UR4, `(.L_x_106) ;  /* 0x0000000204707947 */ /* 0x000ff2000b800000 */
[----:B0-----:R-:W-:Y:S04]  /*0330*/  SHFL.DOWN PT, R5, R7, 0x10, 0x1f ;  /* 0x0a001f0007057f89 */ /* 0x001fe800000e0000 */
[----:B------:R-:W0:Y:S02]  /*0340*/  SHFL.DOWN PT, R4, R6, 0x10, 0x1f ;  /* 0x0a001f0006047f89 */ /* 0x000e2400000e0000 */
[----:B0-----:R-:W-:-:S07]  /*0350*/  DADD R4, R6, R4 ;  /* 0x0000000006047229 */ /* 0x001fce0000000004 */
        /* <DEDUP_REMOVED lines=15> */
[----:B------:R0:W1:Y:S04]  /*0450*/  SHFL.DOWN PT, R5, R7, 0x1, 0x1f ;  /* 0x08201f0007057f89 */ /* 0x00006800000e0000 */
[----:B------:R0:W2:Y:S02]  /*0460*/  SHFL.DOWN PT, R4, R6, 0x1, 0x1f ;  /* 0x08201f0006047f89 */ /* 0x0000a400000e0000 */
.L_x_117:
[----:B-12---:R-:W-:-:S11]  /*0470*/  DADD R4, R6, R4 ;  /* 0x0000000006047229 */ /* 0x006fd60000000004 */
.L_x_105:
[----:B------:R-:W-:Y:S05]  /*0480*/  BSYNC B0 ;  /* 0x0000000000007941 */ /* 0x000fea0003800000 */
.L_x_104:
[----:B------:R-:W-:-:S13]  /*0490*/  LOP3.LUT P0, RZ, R3, R2, RZ, 0xfc, !PT ;  /* 0x0000000203ff7212 */ /* 0x000fda000780fcff */
[----:B------:R-:W-:Y:S05]  /*04a0*/  @P0 EXIT ;  /* 0x000000000000094d */ /* 0x000fea0003800000 */
[----:B------:R-:W1:Y:S02]  /*04b0*/  LDC.64 R2, c[0x0][0x388] ;  /* 0x0000e200ff027b82 */ /* 0x000e640000000a00 */
[----:B-1----:R-:W-:-:S05]  /*04c0*/  IMAD.WIDE.U32 R2, R0, 0x8, R2 ;  /* 0x0000000800027825 */ /* 0x002fca00078e0002 */
[----:B------:R-:W-:Y:S01]  /*04d0*/  STG.E.64 desc[UR6][R2.64], R4 ;  /* 0x0000000402007986 */ /* 0x000fe2000c101b06 */
[----:B------:R-:W-:Y:S05]  /*04e0*/  EXIT ;  /* 0x000000000000794d */ /* 0x000fea0003800000 */
.L_x_106:
[----:B------:R-:W-:Y:S01]  /*04f0*/  MOV R15, R7 ;  /* 0x00000007000f7202 */ /* 0x000fe20000000f00 */
[----:B------:R-:W-:Y:S01]  /*0500*/  IMAD.MOV.U32 R14, RZ, RZ, 0x10 ;  /* 0x00000010ff0e7424 */ /* 0x000fe200078e00ff */
[----:B------:R-:W-:Y:S01]  /*0510*/  MOV R17, 0x1f ;  /* 0x0000001f00117802 */ /* 0x000fe20000000f00 */
[----:B------:R-:W-:-:S07]  /*0520*/  IMAD.MOV.U32 R12, RZ, RZ, -0x1 ;  /* 0xffffffffff0c7424 */ /* 0x000fce00078e00ff */
[----:B0-----:R-:W-:Y:S05]  /*0530*/  WARPSYNC.COLLECTIVE R12, `(.L_x_107) ;  /* 0x000000000c087348 */ /* 0x001fea0003c00000 */
[----:B------:R1:W2:Y:S02]  /*0540*/  SHFL.DOWN P0, R13, R15, R14, R17 ;  /* 0x0800000e0f0d7389 */ /* 0x0002a40000000011 */
[----:B012---:R-:W-:Y:S05]  /*0550*/  ENDCOLLECTIVE ;  /* 0x000000000000791b */ /* 0x007fea0003800000 */
.L_x_107:
[----:B------:R-:W-:Y:S01]  /*0560*/  IMAD.MOV.U32 R15, RZ, RZ, R6 ;  /* 0x000000ffff0f7224 */ /* 0x000fe200078e0006 */
[----:B------:R-:W-:-:S07]  /*0570*/  MOV R5, R13 ;  /* 0x0000000d00057202 */ /* 0x000fce0000000f00 */
[----:B------:R-:W-:Y:S05]  /*0580*/  WARPSYNC.COLLECTIVE R12, `(.L_x_108) ;  /* 0x000000000c087348 */ /* 0x000fea0003c00000 */
[----:B------:R0:W1:Y:S02]  /*0590*/  SHFL.DOWN P0, R13, R15, R14, R17 ;  /* 0x0800000e0f0d7389 */ /* 0x0000640000000011 */
[----:B01----:R-:W-:Y:S05]  /*05a0*/  ENDCOLLECTIVE ;  /* 0x000000000000791b */ /* 0x003fea0003800000 */
.L_x_108:
[----:B------:R-:W-:Y:S02]  /*05b0*/  MOV R14, 0x8 ;  /* 0x00000008000e7802 */ /* 0x000fe40000000f00 */
[----:B------:R-:W-:-:S06]  /*05c0*/  MOV R4, R13 ;  /* 0x0000000d00047202 */ /* 0x000fcc0000000f00 */
[----:B------:R-:W-:-:S10]  /*05d0*/  DADD R4, R6, R4 ;  /* 0x0000000006047229 */ /* 0x000fd40000000004 */
[----:B------:R-:W-:-:S07]  /*05e0*/  IMAD.MOV.U32 R15, RZ, RZ, R5 ;  /* 0x000000ffff0f7224 */ /* 0x000fce00078e0005 */
[----:B------:R-:W-:Y:S05]  /*05f0*/  WARPSYNC.COLLECTIVE R12, `(.L_x_109) ;  /* 0x000000000c087348 */ /* 0x000fea0003c00000 */
[----:B------:R0:W1:Y:S02]  /*0600*/  SHFL.DOWN P0, R13, R15, R14, R17 ;  /* 0x0800000e0f0d7389 */ /* 0x0000640000000011 */
[----:B01----:R-:W-:Y:S05]  /*0610*/  ENDCOLLECTIVE ;  /* 0x000000000000791b */ /* 0x003fea0003800000 */
.L_x_109:
[----:B------:R-:W-:Y:S01]  /*0620*/  MOV R15, R4 ;  /* 0x00000004000f7202 */ /* 0x000fe20000000f00 */
[----:B------:R-:W-:-:S07]  /*0630*/  IMAD.MOV.U32 R9, RZ, RZ, R13 ;  /* 0x000000ffff097224 */ /* 0x000fce00078e000d */
[----:B------:R-:W-:Y:S05]  /*0640*/  WARPSYNC.COLLECTIVE R12, `(.L_x_110) ;  /* 0x000000000c087348 */ /* 0x000fea0003c00000 */
[----:B------:R0:W1:Y:S02]  /*0650*/  SHFL.DOWN P0, R13, R15, R14, R17 ;  /* 0x0800000e0f0d7389 */ /* 0x0000640000000011 */
[----:B01----:R-:W-:Y:S05]  /*0660*/  ENDCOLLECTIVE ;  /* 0x000000000000791b */ /* 0x003fea0003800000 */
.L_x_110:
[----:B------:R-:W-:Y:S02]  /*0670*/  IMAD.MOV.U32 R14, RZ, RZ, 0x4 ;  /* 0x00000004ff0e7424 */ /* 0x000fe400078e00ff */
[----:B------:R-:W-:-:S06]  /*0680*/  IMAD.MOV.U32 R8, RZ, RZ, R13 ;  /* 0x000000ffff087224 */ /* 0x000fcc00078e000d */
[----:B------:R-:W-:-:S10]  /*0690*/  DADD R8, R4, R8 ;  /* 0x0000000004087229 */ /* 0x000fd40000000008 */
[----:B------:R-:W-:-:S07]  /*06a0*/  MOV R15, R9 ;  /* 0x00000009000f7202 */ /* 0x000fce0000000f00 */
[----:B------:R-:W-:Y:S05]  /*06b0*/  WARPSYNC.COLLECTIVE R12, `(.L_x_111) ;  /* 0x000000000c087348 */ /* 0x000fea0003c00000 */
[----:B------:R0:W1:Y:S02]  /*06c0*/  SHFL.DOWN P0, R13, R15, R14, R17 ;  /* 0x0800000e0f0d7389 */ /* 0x0000640000000011 */
[----:B01----:R-:W-:Y:S05]  /*06d0*/  ENDCOLLECTIVE ;  /* 0x000000000000791b */ /* 0x003fea0003800000 */
.L_x_111:
[----:B------:R-:W-:Y:S01]  /*06e0*/  IMAD.MOV.U32 R15, RZ, RZ, R8 ;  /* 0x000000ffff0f7224 */ /* 0x000fe200078e0008 */
[----:B------:R-:W-:-:S07]  /*06f0*/  MOV R11, R13 ;  /* 0x0000000d000b7202 */ /* 0x000fce0000000f00 */
[----:B------:R-:W-:Y:S05]  /*0700*/  WARPSYNC.COLLECTIVE R12, `(.L_x_112) ;  /* 0x000000000c087348 */ /* 0x000fea0003c00000 */
[----:B------:R0:W1:Y:S02]  /*0710*/  SHFL.DOWN P0, R13, R15, R14, R17 ;  /* 0x0800000e0f0d7389 */ /* 0x0000640000000011 */
[----:B01----:R-:W-:Y:S05]  /*0720*/  ENDCOLLECTIVE ;  /* 0x000000000000791b */ /* 0x003fea0003800000 */
.L_x_112:
[----:B------:R-:W-:Y:S02]  /*0730*/  MOV R14, 0x2 ;  /* 0x00000002000e7802 */ /* 0x000fe40000000f00 */
[----:B------:R-:W-:-:S06]  /*0740*/  MOV R10, R13 ;  /* 0x0000000d000a7202 */ /* 0x000fcc0000000f00 */
[----:B------:R-:W-:-:S10]  /*0750*/  DADD R10, R8, R10 ;  /* 0x00000000080a7229 */ /* 0x000fd4000000000a */
[----:B------:R-:W-:-:S07]  /*0760*/  IMAD.MOV.U32 R15, RZ, RZ, R11 ;  /* 0x000000ffff0f7224 */ /* 0x000fce00078e000b */
[----:B------:R-:W-:Y:S05]  /*0770*/  WARPSYNC.COLLECTIVE R12, `(.L_x_113) ;  /* 0x000000000c087348 */ /* 0x000fea0003c00000 */
[----:B------:R0:W1:Y:S02]  /*0780*/  SHFL.DOWN P0, R13, R15, R14, R17 ;  /* 0x0800000e0f0d7389 */ /* 0x0000640000000011 */
[----:B01----:R-:W-:Y:S05]  /*0790*/  ENDCOLLECTIVE ;  /* 0x000000000000791b */ /* 0x003fea0003800000 */
.L_x_113:
[----:B------:R-:W-:Y:S01]  /*07a0*/  MOV R15, R10 ;  /* 0x0000000a000f7202 */ /* 0x000fe20000000f00 */
[----:B------:R-:W-:-:S07]  /*07b0*/  IMAD.MOV.U32 R7, RZ, RZ, R13 ;  /* 0x000000ffff077224 */ /* 0x000fce00078e000d */
[----:B------:R-:W-:Y:S05]  /*07c0*/  WARPSYNC.COLLECTIVE R12, `(.L_x_114) ;  /* 0x000000000c087348 */ /* 0x000fea0003c00000 */
[----:B------:R0:W1:Y:S02]  /*07d0*/  SHFL.DOWN P0, R13, R15, R14, R17 ;  /* 0x0800000e0f0d7389 */ /* 0x0000640000000011 */
[----:B01----:R-:W-:Y:S05]  /*07e0*/  ENDCOLLECTIVE ;  /* 0x000000000000791b */ /* 0x003fea0003800000 */
.L_x_114:
[----:B------:R-:W-:Y:S02]  /*07f0*/  IMAD.MOV.U32 R14, RZ, RZ, 0x1 ;  /* 0x00000001ff0e7424 */ /* 0x000fe400078e00ff */
[----:B------:R-:W-:-:S06]  /*0800*/  IMAD.MOV.U32 R6, RZ, RZ, R13 ;  /* 0x000000ffff067224 */ /* 0x000fcc00078e000d */
[----:B------:R-:W-:-:S10]  /*0810*/  DADD R6, R10, R6 ;  /* 0x000000000a067229 */ /* 0x000fd40000000006 */
[----:B------:R-:W-:-:S07]  /*0820*/  MOV R15, R7 ;  /* 0x00000007000f7202 */ /* 0x000fce0000000f00 */
[----:B------:R-:W-:Y:S05]  /*0830*/  WARPSYNC.COLLECTIVE R12, `(.L_x_115) ;  /* 0x000000000c087348 */ /* 0x000fea0003c00000 */
[----:B------:R0:W1:Y:S02]  /*0840*/  SHFL.DOWN P0, R13, R15, R14, R17 ;  /* 0x0800000e0f0d7389 */ /* 0x0000640000000011 */
[----:B01----:R-:W-:Y:S05]  /*0850*/  ENDCOLLECTIVE ;  /* 0x000000000000791b */ /* 0x003fea0003800000 */
.L_x_115:
[----:B------:R-:W-:Y:S01]  /*0860*/  IMAD.MOV.U32 R15, RZ, RZ, R6 ;  /* 0x000000ffff0f7224 */ /* 0x000fe200078e0006 */
[----:B------:R-:W-:-:S07]  /*0870*/  MOV R5, R13 ;  /* 0x0000000d00057202 */ /* 0x000fce0000000f00 */
[----:B------:R-:W-:Y:S05]  /*0880*/  WARPSYNC.COLLECTIVE R12, `(.L_x_116) ;  /* 0x000000000c087348 */ /* 0x000fea0003c00000 */
[----:B------:R0:W1:Y:S02]  /*0890*/  SHFL.DOWN P0, R13, R15, R14, R17 ;  /* 0x0800000e0f0d7389 */ /* 0x0000640000000011 */
[----:B01----:R-:W-:Y:S05]  /*08a0*/  ENDCOLLECTIVE ;  /* 0x000000000000791b */ /* 0x003fea0003800000 */
.L_x_116:
[----:B------:R-:W-:Y:S01]  /*08b0*/  MOV R4, R13 ;  /* 0x0000000d00047202 */ /* 0x000fe20000000f00 */
[----:B------:R-:W-:Y:S06]  /*08c0*/  BRA `(.L_x_117) ;  /* 0xfffffff800e87947 */ /* 0x000fec000383ffff */
.L_x_118:
        /* <DEDUP_REMOVED lines=11> */
.L_x_452:


//--------------------- .text._Z10sumReduce5IdLj128EEvPT_S1_j --------------------------
	.section	.text._Z10sumReduce5IdLj128EEvPT_S1_j,"ax",@progbits
	.align	128
        .global         _Z10sumReduce5IdLj128EEvPT_S1_j
        .type           _Z10sumReduce5IdLj128EEvPT_S1_j,@function
        .size           _Z10sumReduce5IdLj128EEvPT_S1_j,(.L_x_453 - _Z10sumReduce5IdLj128EEvPT_S1_j)
        .other          _Z10sumReduce5IdLj128EEvPT_S1_j,@"STO_CUDA_ENTRY STV_DEFAULT"
_Z10sumReduce5IdLj128EEvPT_S1_j:
.text._Z10sumReduce5IdLj128EEvPT_S1_j:
        /* <DEDUP_REMOVED lines=35> */
.L_x_120:
        /* <DEDUP_REMOVED lines=10> */
.L_x_119:
        /* <DEDUP_REMOVED lines=26> */
.L_x_134:
[----:B-12---:R-:W-:-:S11]  /*0470*/  DADD R4, R6, R4 ;  /* 0x0000000006047229 */ /* 0x006fd60000000004 */
.L_x_122:
[----:B------:R-:W-:Y:S05]  /*0480*/  BSYNC B0 ;  /* 0x0000000000007941 */ /* 0x000fea0003800000 */
.L_x_121:
[----:B------:R-:W-:-:S13]  /*0490*/  LOP3.LUT P0, RZ, R3, R2, RZ, 0xfc, !PT ;  /* 0x0000000203ff7212 */ /* 0x000fda000780fcff */
[----:B------:R-:W-:Y:S05]  /*04a0*/  @P0 EXIT ;  /* 0x000000000000094d */ /* 0x000fea0003800000 */
[----:B------:R-:W1:Y:S02]  /*04b0*/  LDC.64 R2, c[0x0][0x388] ;  /* 0x0000e200ff027b82 */ /* 0x000e640000000a00 */
[----:B-1----:R-:W-:-:S05]  /*04c0*/  IMAD.WIDE.U32 R2, R0, 0x8, R2 ;  /* 0x0000000800027825 */ /* 0x002fca00078e0002 */
[----:B------:R-:W-:Y:S01]  /*04d0*/  STG.E.64 desc[UR6][R2.64], R4 ;  /* 0x0000000402007986 */ /* 0x000fe2000c101b06 */
[----:B------:R-:W-:Y:S05]  /*04e0*/  EXIT ;  /* 0x000000000000794d */ /* 0x000fea0003800000 */
.L_x_123:
[----:B------:R-:W-:Y:S01]  /*04f0*/  MOV R15, R7 ;  /* 0x00000007000f7202 */ /* 0x000fe20000000f00 */
[----:B------:R-:W-:Y:S01]  /*0500*/  IMAD.MOV.U32 R14, RZ, RZ, 0x10 ;  /* 0x00000010ff0e7424 */ /* 0x000fe200078e00ff */
[----:B------:R-:W-:Y:S01]  /*0510*/  MOV R17, 0x1f ;  /* 0x0000001f00117802 */ /* 0x000fe20000000f00 */
[----:B------:R-:W-:-:S07]  /*0520*/  IMAD.MOV.U32 R12, RZ, RZ, -0x1 ;  /* 0xffffffffff0c7424 */ /* 0x000fce00078e00ff */
[----:B0-----:R-:W-:Y:S05]  /*0530*/  WARPSYNC.COLLECTIVE R12, `(.L_x_124) ;  /* 0x000000000c087348 */ /* 0x001fea0003c00000 */
[----:B------:R1:W2:Y:S02]  /*0540*/  SHFL.DOWN P0, R13, R15, R14, R17 ;  /* 0x0800000e0f0d7389 */ /* 0x0002a40000000011 */
[----:B012---:R-:W-:Y:S05]  /*0550*/  ENDCOLLECTIVE ;  /* 0x000000000000791b */ /* 0x007fea0003800000 */
.L_x_124:
[----:B------:R-:W-:Y:S01]  /*0560*/  IMAD.MOV.U32 R15, RZ, RZ, R6 ;  /* 0x000000ffff0f7224 */ /* 0x000fe200078e0006 */
[----:B------:R-:W-:-:S07]  /*0570*/  MOV R5, R13 ;  /* 0x0000000d00057202 */ /* 0x000fce0000000f00 */
[----:B------:R-:W-:Y:S05]  /*0580*/  WARPSYNC.COLLECTIVE R12, `(.L_x_125) ;  /* 0x000000000c087348 */ /* 0x000fea0003c00000 */
[----:B------:R0:W1:Y:S02]  /*0590*/  SHFL.DOWN P0, R13, R15, R14, R17 ;  /* 0x0800000e0f0d7389 */ /* 0x0000640000000011 */
[----:B01----:R-:W-:Y:S05]  /*05a0*/  ENDCOLLECTIVE ;  /* 0x000000000000791b */ /* 0x003fea0003800000 */
.L_x_125:
[----:B------:R-:W-:Y:S02]  /*05b0*/  MOV R14, 0x8 ;  /* 0x00000008000e7802 */ /* 0x000fe40000000f00 */
[----:B------:R-:W-:-:S06]  /*05c0*/  MOV R4, R13 ;  /* 0x0000000d00047202 */ /* 0x000fcc0000000f00 */
[----:B------:R-:W-:-:S10]  /*05d0*/  DADD R4, R6, R4 ;  /* 0x0000000006047229 */ /* 0x000fd40000000004 */
[----:B------:R-:W-:-:S07]  /*05e0*/  IMAD.MOV.U32 R15, RZ, RZ, R5 ;  /* 0x000000ffff0f7224 */ /* 0x000fce00078e0005 */
[----:B------:R-:W-:Y:S05]  /*05f0*/  WARPSYNC.COLLECTIVE R12, `(.L_x_126) ;  /* 0x000000000c087348 */ /* 0x000fea0003c00000 */
[----:B------:R0:W1:Y:S02]  /*0600*/  SHFL.DOWN P0, R13, R15, R14, R17 ;  /* 0x0800000e0f0d7389 */ /* 0x0000640000000011 */
[----:B01----:R-:W-:Y:S05]  /*0610*/  ENDCOLLECTIVE ;  /* 0x000000000000791b */ /* 0x003fea0003800000 */
.L_x_126:
[----:B------:R-:W-:Y:S01]  /*0620*/  MOV R15, R4 ;  /* 0x00000004000f7202 */ /* 0x000fe20000000f00 */
[----:B------:R-:W-:-:S07]  /*0630*/  IMAD.MOV.U32 R9, RZ, RZ, R13 ;  /* 0x000000ffff097224 */ /* 0x000fce00078e000d */
[----:B------:R-:W-:Y:S05]  /*0640*/  WARPSYNC.COLLECTIVE R12, `(.L_x_127) ;  /* 0x000000000c087348 */ /* 0x000fea0003c00000 */
[----:B------:R0:W1:Y:S02]  /*0650*/  SHFL.DOWN P0, R13, R15, R14, R17 ;  /* 0x0800000e0f0d7389 */ /* 0x0000640000000011 */
[----:B01----:R-:W-:Y:S05]  /*0660*/  ENDCOLLECTIVE ;  /* 0x000000000000791b */ /* 0x003fea0003800000 */
.L_x_127:
[----:B------:R-:W-:Y:S02]  /*0670*/  IMAD.MOV.U32 R14, RZ, RZ, 0x4 ;  /* 0x00000004ff0e7424 */ /* 0x000fe400078e00ff */
[----:B------:R-:W-:-:S06]  /*0680*/  IMAD.MOV.U32 R8, RZ, RZ, R13 ;  /* 0x000000ffff087224 */ /* 0x000fcc00078e000d */
[----:B------:R-:W-:-:S10]  /*0690*/  DADD R8, R4, R8 ;  /* 0x0000000004087229 */ /* 0x000fd40000000008 */
[----:B------:R-:W-:-:S07]  /*06a0*/  MOV R15, R9 ;  /* 0x00000009000f7202 */ /* 0x000fce0000000f00 */
[----:B------:R-:W-:Y:S05]  /*06b0*/  WARPSYNC.COLLECTIVE R12, `(.L_x_128) ;  /* 0x000000000c087348 */ /* 0x000fea0003c00000 */
[----:B------:R0:W1:Y:S02]  /*06c0*/  SHFL.DOWN P0, R13, R15, R14, R17 ;  /* 0x0800000e0f0d7389 */ /* 0x0000640000000011 */
[----:B01----:R-:W-:Y:S05]  /*06d0*/  ENDCOLLECTIVE ;  /* 0x000000000000791b */ /* 0x003fea0003800000 */
.L_x_128:
[----:B------:R-:W-:Y:S01]  /*06e0*/  IMAD.MOV.U32 R15, RZ, RZ, R8 ;  /* 0x000000ffff0f7224 */ /* 0x000fe200078e0008 */
[----:B------:R-:W-:-:S07]  /*06f0*/  MOV R11, R13 ;  /* 0x0000000d000b7202 */ /* 0x000fce0000000f00 */
[----:B------:R-:W-:Y:S05]  /*0700*/  WARPSYNC.COLLECTIVE R12, `(.L_x_129) ;  /* 0x000000000c087348 */ /* 0x000fea0003c00000 */
[----:B------:R0:W1:Y:S02]  /*0710*/  SHFL.DOWN P0, R13, R15, R14, R17 ;  /* 0x0800000e0f0d7389 */ /* 0x0000640000000011 */
[----:B01----:R-:W-:Y:S05]  /*0720*/  ENDCOLLECTIVE ;  /* 0x000000000000791b */ /* 0x003fea0003800000 */
.L_x_129:
[----:B------:R-:W-:Y:S02]  /*0730*/  MOV R14, 0x2 ;  /* 0x00000002000e7802 */ /* 0x000fe40000000f00 */
[----:B------:R-:W-:-:S06]  /*0740*/  MOV R10, R13 ;  /* 0x0000000d000a7202 */ /* 0x000fcc0000000f00 */
[----:B------:R-:W-:-:S10]  /*0750*/  DADD R10, R8, R10 ;  /* 0x00000000080a7229 */ /* 0x000fd4000000000a */
[----:B------:R-:W-:-:S07]  /*0760*/  IMAD.MOV.U32 R15, RZ, RZ, R11 ;  /* 0x000000ffff0f7224 */ /* 0x000fce00078e000b */
[----:B------:R-:W-:Y:S05]  /*0770*/  WARPSYNC.COLLECTIVE R12, `(.L_x_130) ;  /* 0x000000000c087348 */ /* 0x000fea0003c00000 */
[----:B------:R0:W1:Y:S02]  /*0780*/  SHFL.DOWN P0, R13, R15, R14, R17 ;  /* 0x0800000e0f0d7389 */ /* 0x0000640000000011 */
[----:B01----:R-:W-:Y:S05]  /*0790*/  ENDCOLLECTIVE ;  /* 0x000000000000791b */ /* 0x003fea0003800000 */
.L_x_130:
[----:B------:R-:W-:Y:S01]  /*07a0*/  MOV R15, R10 ;  /* 0x0000000a000f7202 */ /* 0x000fe20000000f00 */
[----:B------:R-:W-:-:S07]  /*07b0*/  IMAD.MOV.U32 R7, RZ, RZ, R13 ;  /* 0x000000ffff077224 */ /* 0x000fce00078e000d */
[----:B------:R-:W-:Y:S05]  /*07c0*/  WARPSYNC.COLLECTIVE R12, `(.L_x_131) ;  /* 0x000000000c087348 */ /* 0x000fea0003c00000 */
[----:B------:R0:W1:Y:S02]  /*07d0*/  SHFL.DOWN P0, R13, R15, R14, R17 ;  /* 0x0800000e0f0d7389 */ /* 0x0000640000000011 */
[----:B01----:R-:W-:Y:S05]  /*07e0*/  ENDCOLLECTIVE ;  /* 0x000000000000791b */ /* 0x003fea0003800000 */
.L_x_131:
[----:B------:R-:W-:Y:S02]  /*07f0*/  IMAD.MOV.U32 R14, RZ, RZ, 0x1 ;  /* 0x00000001ff0e7424 */ /* 0x000fe400078e00ff */
[----:B------:R-:W-:-:S06]  /*0800*/  IMAD.MOV.U32 R6, RZ, RZ, R13 ;  /* 0x000000ffff067224 */ /* 0x000fcc00078e000d */
[----:B------:R-:W-:-:S10]  /*0810*/  DADD R6, R10, R6 ;  /* 0x000000000a067229 */ /* 0x000fd40000000006 */
[----:B------:R-:W-:-:S07]  /*0820*/  MOV R15, R7 ;  /* 0x00000007000f7202 */ /* 0x000fce0000000f00 */
[----:B------:R-:W-:Y:S05]  /*0830*/  WARPSYNC.COLLECTIVE R12, `(.L_x_132) ;  /* 0x000000000c087348 */ /* 0x000fea0003c00000 */
[----:B------:R0:W1:Y:S02]  /*0840*/  SHFL.DOWN P0, R13, R15, R14, R17 ;  /* 0x0800000e0f0d7389 */ /* 0x0000640000000011 */
[----:B01----:R-:W-:Y:S05]  /*0850*/  ENDCOLLECTIVE ;  /* 0x000000000000791b */ /* 0x003fea0003800000 */
.L_x_132:
[----:B------:R-:W-:Y:S01]  /*0860*/  IMAD.MOV.U32 R15, RZ, RZ, R6 ;  /* 0x000000ffff0f7224 */ /* 0x000fe200078e0006 */
[----:B------:R-:W-:-:S07]  /*0870*/  MOV R5, R13 ;  /* 0x0000000d00057202 */ /* 0x000fce0000000f00 */
[----:B------:R-:W-:Y:S05]  /*0880*/  WARPSYNC.COLLECTIVE R12, `(.L_x_133) ;  /* 0x000000000c087348 */ /* 0x000fea0003c00000 */
[----:B------:R0:W1:Y:S02]  /*0890*/  SHFL.DOWN P0, R13, R15, R14, R17 ;  /* 0x0800000e0f0d7389 */ /* 0x0000640000000011 */
[----:B01----:R-:W-:Y:S05]  /*08a0*/  ENDCOLLECTIVE ;  /* 0x000000000000791b */ /* 0x003fea0003800000 */
.L_x_133:
[----:B------:R-:W-:Y:S01]  /*08b0*/  MOV R4, R13 ;  /* 0x0000000d00047202 */ /* 0x000fe20000000f00 */
[----:B------:R-:W-:Y:S06]  /*08c0*/  BRA `(.L_x_134) ;  /* 0xfffffff800e87947 */ /* 0x000fec000383ffff */
.L_x_135:
        /* <DEDUP_REMOVED lines=11> */
.L_x_453:


//--------------------- .text._Z10sumReduce5IdLj256EEvPT_S1_j --------------------------
	.section	.text._Z10sumReduce5IdLj256EEvPT_S1_j,"ax",@progbits
	.align	128
        .global         _Z10sumReduce5IdLj256EEvPT_S1_j
        .type           _Z10sumReduce5IdLj256EEvPT_S1_j,@function
        .size           _Z10sumReduce5IdLj256EEvPT_S1_j,(.L_x_454 - _Z10sumReduce5IdLj256EEvPT_S1_j)
        .other          _Z10sumReduce5IdLj256EEvPT_S1_j,@"STO_CUDA_ENTRY STV_DEFAULT"
_Z10sumReduce5IdLj256EEvPT_S1_j:
.text._Z10sumReduce5IdLj256EEvPT_S1_j:
        /* <DEDUP_REMOVED lines=35> */
.L_x_137:
        /* <DEDUP_REMOVED lines=10> */
.L_x_136:
        /* <DEDUP_REMOVED lines=26> */
.L_x_151:
[----:B-12---:R-:W-:-:S11]  /*0470*/  DADD R4, R6, R4 ;  /* 0x0000000006047229 */ /* 0x006fd60000000004 */
.L_x_139:
[----:B------:R-:W-:Y:S05]  /*0480*/  BSYNC B0 ;  /* 0x0000000000007941 */ /* 0x000fea0003800000 */
.L_x_138:
[----:B------:R-:W-:-:S13]  /*0490*/  LOP3.LUT P0, RZ, R3, R2, RZ, 0xfc, !PT ;  /* 0x0000000203ff7212 */ /* 0x000fda000780fcff */
[----:B------:R-:W-:Y:S05]  /*04a0*/  @P0 EXIT ;  /* 0x000000000000094d */ /* 0x000fea0003800000 */
[----:B------:R-:W1:Y:S02]  /*04b0*/  LDC.64 R2, c[0x0][0x388] ;  /* 0x0000e200ff027b82 */ /* 0x000e640000000a00 */
[----:B-1----:R-:W-:-:S05]  /*04c0*/  IMAD.WIDE.U32 R2, R0, 0x8, R2 ;  /* 0x0000000800027825 */ /* 0x002fca00078e0002 */
[----:B------:R-:W-:Y:S01]  /*04d0*/  STG.E.64 desc[UR6][R2.64], R4 ;  /* 0x0000000402007986 */ /* 0x000fe2000c101b06 */
[----:B------:R-:W-:Y:S05]  /*04e0*/  EXIT ;  /* 0x000000000000794d */ /* 0x000fea0003800000 */
.L_x_140:
[----:B------:R-:W-:Y:S01]  /*04f0*/  MOV R15, R7 ;  /* 0x00000007000f7202 */ /* 0x000fe20000000f00 */
[----:B------:R-:W-:Y:S01]  /*0500*/  IMAD.MOV.U32 R14, RZ, RZ, 0x10 ;  /* 0x00000010ff0e7424 */ /* 0x000fe200078e00ff */
[----:B------:R-:W-:Y:S01]  /*0510*/  MOV R17, 0x1f ;  /* 0x0000001f00117802 */ /* 0x000fe20000000f00 */
[----:B------:R-:W-:-:S07]  /*0520*/  IMAD.MOV.U32 R12, RZ, RZ, -0x1 ;  /* 0xffffffffff0c7424 */ /* 0x000fce00078e00ff */
[----:B0-----:R-:W-:Y:S05]  /*0530*/  WARPSYNC.COLLECTIVE R12, `(.L_x_141) ;  /* 0x000000000c087348 */ /* 0x001fea0003c00000 */
[----:B------:R1:W2:Y:S02]  /*0540*/  SHFL.DOWN P0, R13, R15, R14, R17 ;  /* 0x0800000e0f0d7389 */ /* 0x0002a40000000011 */
[----:B012---:R-:W-:Y:S05]  /*0550*/  ENDCOLLECTIVE ;  /* 0x000000000000791b */ /* 0x007fea0003800000 */
.L_x_141:
[----:B------:R-:W-:Y:S01]  /*0560*/  IMAD.MOV.U32 R15, RZ, RZ, R6 ;  /* 0x000000ffff0f7224 */ /* 0x000fe200078e0006 */
[----:B------:R-:W-:-:S07]  /*0570*/  MOV R5, R13 ;  /* 0x0000000d00057202 */ /* 0x000fce0000000f00 */
[----:B------:R-:W-:Y:S05]  /*0580*/  WARPSYNC.COLLECTIVE R12, `(.L_x_142) ;  /* 0x000000000c087348 */ /* 0x000fea0003c00000 */
[----:B------:R0:W1:Y:S02]  /*0590*/  SHFL.DOWN P0, R13, R15, R14, R17 ;  /* 0x0800000e0f0d7389 */ /* 0x0000640000000011 */
[----:B01----:R-:W-:Y:S05]  /*05a0*/  ENDCOLLECTIVE ;  /* 0x000000000000791b */ /* 0x003fea0003800000 */
.L_x_142:
[----:B------:R-:W-:Y:S02]  /*05b0*/  MOV R14, 0x8 ;  /* 0x00000008000e7802 */ /* 0x000fe40000000f00 */
[----:B------:R-:W-:-:S06]  /*05c0*/  MOV R4, R13 ;  /* 0x0000000d00047202 */ /* 0x000fcc0000000f00 */
[----:B------:R-:W-:-:S10]  /*05d0*/  DADD R4, R6, R4 ;  /* 0x0000000006047229 */ /* 0x000fd40000000004 */
[----:B------:R-:W-:-:S07]  /*05e0*/  IMAD.MOV.U32 R15, RZ, RZ, R5 ;  /* 0x000000ffff0f7224 */ /* 0x000fce00078e0005 */
[----:B------:R-:W-:Y:S05]  /*05f0*/  WARPSYNC.COLLECTIVE R12, `(.L_x_143) ;  /* 0x000000000c087348 */ /* 0x000fea0003c00000 */
[----:B------:R0:W1:Y:S02]  /*0600*/  SHFL.DOWN P0, R13, R15, R14, R17 ;  /* 0x0800000e0f0d7389 */ /* 0x0000640000000011 */
[----:B01----:R-:W-:Y:S05]  /*0610*/  ENDCOLLECTIVE ;  /* 0x000000000000791b */ /* 0x003fea0003800000 */
.L_x_143:
[----:B------:R-:W-:Y:S01]  /*0620*/  MOV R15, R4 ;  /* 0x00000004000f7202 */ /* 0x000fe20000000f00 */
[----:B------:R-:W-:-:S07]  /*0630*/  IMAD.MOV.U32 R9, RZ, RZ, R13 ;  /* 0x000000ffff097224 */ /* 0x000fce00078e000d */
[----:B------:R-:W-:Y:S05]  /*0640*/  WARPSYNC.COLLECTIVE R12, `(.L_x_144) ;  /* 0x000000000c087348 */ /* 0x000fea0003c00000 */
[----:B------:R0:W1:Y:S02]  /*0650*/  SHFL.DOWN P0, R13, R15, R14, R17 ;  /* 0x0800000e0f0d7389 */ /* 0x0000640000000011 */
[----:B01----:R-:W-:Y:S05]  /*0660*/  ENDCOLLECTIVE ;  /* 0x000000000000791b */ /* 0x003fea0003800000 */
.L_x_144:
[----:B------:R-:W-:Y:S02]  /*0670*/  IMAD.MOV.U32 R14, RZ, RZ, 0x4 ;  /* 0x00000004ff0e7424 */ /* 0x000fe400078e00ff */
[----:B------:R-:W-:-:S06]  /*0680*/  IMAD.MOV.U32 R8, RZ, RZ, R13 ;  /* 0x000000ffff087224 */ /* 0x000fcc00078e000d */
[----:B------:R-:W-:-:S10]  /*0690*/  DADD R8, R4, R8 ;  /* 0x0000000004087229 */ /* 0x000fd40000000008 */
[----:B------:R-:W-:-:S07]  /*06a0*/  MOV R15, R9 ;  /* 0x00000009000f7202 */ /* 0x000fce0000000f00 */
[----:B------:R-:W-:Y:S05]  /*06b0*/  WARPSYNC.COLLECTIVE R12, `(.L_x_145) ;  /* 0x000000000c087348 */ /* 0x000fea0003c00000 */
[----:B------:R0:W1:Y:S02]  /*06c0*/  SHFL.DOWN P0, R13, R15, R14, R17 ;  /* 0x0800000e0f0d7389 */ /* 0x0000640000000011 */
[----:B01----:R-:W-:Y:S05]  /*06d0*/  ENDCOLLECTIVE ;  /* 0x000000000000791b */ /* 0x003fea0003800000 */
.L_x_145:
[----:B------:R-:W-:Y:S01]  /*06e0*/  IMAD.MOV.U32 R15, RZ, RZ, R8 ;  /* 0x000000ffff0f7224 */ /* 0x000fe200078e0008 */
[----:B------:R-:W-:-:S07]  /*06f0*/  MOV R11, R13 ;  /* 0x0000000d000b7202 */ /* 0x000fce0000000f00 */
[----:B------:R-:W-:Y:S05]  /*0700*/  WARPSYNC.COLLECTIVE R12, `(.L_x_146) ;  /* 0x000000000c087348 */ /* 0x000fea0003c00000 */
[----:B------:R0:W1:Y:S02]  /*0710*/  SHFL.DOWN P0, R13, R15, R14, R17 ;  /* 0x0800000e0f0d7389 */ /* 0x0000640000000011 */
[----:B01----:R-:W-:Y:S05]  /*0720*/  ENDCOLLECTIVE ;  /* 0x000000000000791b */ /* 0x003fea0003800000 */
.L_x_146:
[----:B------:R-:W-:Y:S02]  /*0730*/  MOV R14, 0x2 ;  /* 0x00000002000e7802 */ /* 0x000fe40000000f00 */
[----:B------:R-:W-:-:S06]  /*0740*/  MOV R10, R13 ;  /* 0x0000000d000a7202 */ /* 0x000fcc0000000f00 */
[----:B------:R-:W-:-:S10]  /*0750*/  DADD R10, R8, R10 ;  /* 0x00000000080a7229 */ /* 0x000fd4000000000a */
[----:B------:R-:W-:-:S07]  /*0760*/  IMAD.MOV.U32 R15, RZ, RZ, R11 ;  /* 0x000000ffff0f7224 */ /* 0x000fce00078e000b */
[----:B------:R-:W-:Y:S05]  /*0770*/  WARPSYNC.COLLECTIVE R12, `(.L_x_147) ;  /* 0x000000000c087348 */ /* 0x000fea0003c00000 */
[----:B------:R0:W1:Y:S02]  /*0780*/  SHFL.DOWN P0, R13, R15, R14, R17 ;  /* 0x0800000e0f0d7389 */ /* 0x0000640000000011 */
[----:B01----:R-:W-:Y:S05]  /*0790*/  ENDCOLLECTIVE ;  /* 0x000000000000791b */ /* 0x003fea0003800000 */
.L_x_147:
[----:B------:R-:W-:Y:S01]  /*07a0*/  MOV R15, R10 ;  /* 0x0000000a000f7202 */ /* 0x000fe20000000f00 */
[----:B------:R-:W-:-:S07]  /*07b0*/  IMAD.MOV.U32 R7, RZ, RZ, R13 ;  /* 0x000000ffff077224 */ /* 0x000fce00078e000d */
[----:B------:R-:W-:Y:S05]  /*07c0*/  WARPSYNC.COLLECTIVE R12, `(.L_x_148) ;  /* 0x000000000c087348 */ /* 0x000fea0003c00000 */
[----:B------:R0:W1:Y:S02]  /*07d0*/  SHFL.DOWN P0, R13, R15, R14, R17 ;  /* 0x0800000e0f0d7389 */ /* 0x0000640000000011 */
[----:B01----:R-:W-:Y:S05]  /*07e0*/  ENDCOLLECTIVE ;  /* 0x000000000000791b */ /* 0x003fea0003800000 */
.L_x_148:
[----:B------:R-:W-:Y:S02]  /*07f0*/  IMAD.MOV.U32 R14, RZ, RZ, 0x1 ;  /* 0x00000001ff0e7424 */ /* 0x000fe400078e00ff */
[----:B------:R-:W-:-:S06]  /*0800*/  IMAD.MOV.U32 R6, RZ, RZ, R13 ;  /* 0x000000ffff067224 */ /* 0x000fcc00078e000d */
[----:B------:R-:W-:-:S10]  /*0810*/  DADD R6, R10, R6 ;  /* 0x000000000a067229 */ /* 0x000fd40000000006 */
[----:B------:R-:W-:-:S07]  /*0820*/  MOV R15, R7 ;  /* 0x00000007000f7202 */ /* 0x000fce0000000f00 */
[----:B------:R-:W-:Y:S05]  /*0830*/  WARPSYNC.COLLECTIVE R12, `(.L_x_149) ;  /* 0x000000000c087348 */ /* 0x000fea0003c00000 */
[----:B------:R0:W1:Y:S02]  /*0840*/  SHFL.DOWN P0, R13, R15, R14, R17 ;  /* 0x0800000e0f0d7389 */ /* 0x0000640000000011 */
[----:B01----:R-:W-:Y:S05]  /*0850*/  ENDCOLLECTIVE ;  /* 0x000000000000791b */ /* 0x003fea0003800000 */
.L_x_149:
[----:B------:R-:W-:Y:S01]  /*0860*/  IMAD.MOV.U32 R15, RZ, RZ, R6 ;  /* 0x000000ffff0f7224 */ /* 0x000fe200078e0006 */
[----:B------:R-:W-:-:S07]  /*0870*/  MOV R5, R13 ;  /* 0x0000000d00057202 */ /* 0x000fce0000000f00 */
[----:B------:R-:W-:Y:S05]  /*0880*/  WARPSYNC.COLLECTIVE R12, `(.L_x_150) ;  /* 0x000000000c087348 */ /* 0x000fea0003c00000 */
[----:B------:R0:W1:Y:S02]  /*0890*/  SHFL.DOWN P0, R13, R15, R14, R17 ;  /* 0x0800000e0f0d7389 */ /* 0x0000640000000011 */
[----:B01----:R-:W-:Y:S05]  /*08a0*/  ENDCOLLECTIVE ;  /* 0x000000000000791b */ /* 0x003fea0003800000 */
.L_x_150:
[----:B------:R-:W-:Y:S01]  /*08b0*/  MOV R4, R13 ;  /* 0x0000000d00047202 */ /* 0x000fe20000000f00 */
[----:B------:R-:W-:Y:S06]  /*08c0*/  BRA `(.L_x_151) ;  /* 0xfffffff800e87947 */ /* 0x000fec000383ffff */
.L_x_152:
        /* <DEDUP_REMOVED lines=11> */
.L_x_454:


//--------------------- .text._Z10sumReduce5IdLj512EEvPT_S1_j --------------------------
	.section	.text._Z10sumReduce5IdLj512EEvPT_S1_j,"ax",@progbits
	.align	128
        .global         _Z10sumReduce5IdLj512EEvPT_S1_j
        .type           _Z10sumReduce5IdLj512EEvPT_S1_j,@function
        .size           _Z10sumReduce5IdLj512EEvPT_S1_j,(.L_x_455 - _Z10sumReduce5IdLj512EEvPT_S1_j)
        .other          _Z10sumReduce5IdLj512EEvPT_S1_j,@"STO_CUDA_ENTRY STV_DEFAULT"
_Z10sumReduce5IdLj512EEvPT_S1_j:
.text._Z10sumReduce5IdLj512EEvPT_S1_j:
        /* <DEDUP_REMOVED lines=35> */
.L_x_154:
        /* <DEDUP_REMOVED lines=10> */
.L_x_153:
        /* <DEDUP_REMOVED lines=26> */
.L_x_168:
[----:B-12---:R-:W-:-:S11]  /*0470*/  DADD R4, R6, R4 ;  /* 0x0000000006047229 */ /* 0x006fd60000000004 */
.L_x_156:
[----:B------:R-:W-:Y:S05]  /*0480*/  BSYNC B0 ;  /* 0x0000000000007941 */ /* 0x000fea0003800000 */
.L_x_155:
[----:B------:R-:W-:-:S13]  /*0490*/  LOP3.LUT P0, RZ, R3, R2, RZ, 0xfc, !PT ;  /* 0x0000000203ff7212 */ /* 0x000fda000780fcff */
[----:B------:R-:W-:Y:S05]  /*04a0*/  @P0 EXIT ;  /* 0x000000000000094d */ /* 0x000fea0003800000 */
[----:B------:R-:W1:Y:S02]  /*04b0*/  LDC.64 R2, c[0x0][0x388] ;  /* 0x0000e200ff027b82 */ /* 0x000e640000000a00 */
[----:B-1----:R-:W-:-:S05]  /*04c0*/  IMAD.WIDE.U32 R2, R0, 0x8, R2 ;  /* 0x0000000800027825 */ /* 0x002fca00078e0002 */
[----:B------:R-:W-:Y:S01]  /*04d0*/  STG.E.64 desc[UR6][R2.64], R4 ;  /* 0x0000000402007986 */ /* 0x000fe2000c101b06 */
[----:B------:R-:W-:Y:S05]  /*04e0*/  EXIT ;  /* 0x000000000000794d */ /* 0x000fea0003800000 */
.L_x_157:
[----:B------:R-:W-:Y:S01]  /*04f0*/  MOV R15, R7 ;  /* 0x00000007000f7202 */ /* 0x000fe20000000f00 */
[----:B------:R-:W-:Y:S01]  /*0500*/  IMAD.MOV.U32 R14, RZ, RZ, 0x10 ;  /* 0x00000010ff0e7424 */ /* 0x000fe200078e00ff */
[----:B------:R-:W-:Y:S01]  /*0510*/  MOV R17, 0x1f ;  /* 0x0000001f00117802 */ /* 0x000fe20000000f00 */
[----:B------:R-:W-:-:S07]  /*0520*/  IMAD.MOV.U32 R12, RZ, RZ, -0x1 ;  /* 0xffffffffff0c7424 */ /* 0x000fce00078e00ff */
[----:B0-----:R-:W-:Y:S05]  /*0530*/  WARPSYNC.COLLECTIVE R12, `(.L_x_158) ;  /* 0x000000000c087348 */ /* 0x001fea0003c00000 */
[----:B------:R1:W2:Y:S02]  /*0540*/  SHFL.DOWN P0, R13, R15, R14, R17 ;  /* 0x0800000e0f0d7389 */ /* 0x0002a40000000011 */
[----:B012---:R-:W-:Y:S05]  /*0550*/  ENDCOLLECTIVE ;  /* 0x000000000000791b */ /* 0x007fea0003800000 */
.L_x_158:
[----:B------:R-:W-:Y:S01]  /*0560*/  IMAD.MOV.U32 R15, RZ, RZ, R6 ;  /* 0x000000ffff0f7224 */ /* 0x000fe200078e0006 */
[----:B------:R-:W-:-:S07]  /*0570*/  MOV R5, R13 ;  /* 0x0000000d00057202 */ /* 0x000fce0000000f00 */
[----:B------:R-:W-:Y:S05]  /*0580*/  WARPSYNC.COLLECTIVE R12, `(.L_x_159) ;  /* 0x000000000c087348 */ /* 0x000fea0003c00000 */
[----:B------:R0:W1:Y:S02]  /*0590*/  SHFL.DOWN P0, R13, R15, R14, R17 ;  /* 0x0800000e0f0d7389 */ /* 0x0000640000000011 */
[----:B01----:R-:W-:Y:S05]  /*05a0*/  ENDCOLLECTIVE ;  /* 0x000000000000791b */ /* 0x003fea0003800000 */
.L_x_159:
[----:B------:R-:W-:Y:S02]  /*05b0*/  MOV R14, 0x8 ;  /* 0x00000008000e7802 */ /* 0x000fe40000000f00 */
[----:B------:R-:W-:-:S06]  /*05c0*/  MOV R4, R13 ;  /* 0x0000000d00047202 */ /* 0x000fcc0000000f00 */
[----:B------:R-:W-:-:S10]  /*05d0*/  DADD R4, R6, R4 ;  /* 0x0000000006047229 */ /* 0x000fd40000000004 */
[----:B------:R-:W-:-:S07]  /*05e0*/  IMAD.MOV.U32 R15, RZ, RZ, R5 ;  /* 0x000000ffff0f7224 */ /* 0x000fce00078e0005 */
[----:B------:R-:W-:Y:S05]  /*05f0*/  WARPSYNC.COLLECTIVE R12, `(.L_x_160) ;  /* 0x000000000c087348 */ /* 0x000fea0003c00000 */
[----:B------:R0:W1:Y:S02]  /*0600*/  SHFL.DOWN P0, R13, R15, R14, R17 ;  /* 0x0800000e0f0d7389 */ /* 0x0000640000000011 */
[----:B01----:R-:W-:Y:S05]  /*0610*/  ENDCOLLECTIVE ;  /* 0x000000000000791b */ /* 0x003fea0003800000 */
.L_x_160:
[----:B------:R-:W-:Y:S01]  /*0620*/  MOV R15, R4 ;  /* 0x00000004000f7202 */ /* 0x000fe20000000f00 */
[----:B------:R-:W-:-:S07]  /*0630*/  IMAD.MOV.U32 R9, RZ, RZ, R13 ;  /* 0x000000ffff097224 */ /* 0x000fce00078e000d */
[----:B------:R-:W-:Y:S05]  /*0640*/  WARPSYNC.COLLECTIVE R12, `(.L_x_161) ;  /* 0x000000000c087348 */ /* 0x000fea0003c00000 */
[----:B------:R0:W1:Y:S02]  /*0650*/  SHFL.DOWN P0, R13, R15, R14, R17 ;  /* 0x0800000e0f0d7389 */ /* 0x0000640000000011 */
[----:B01----:R-:W-:Y:S05]  /*0660*/  ENDCOLLECTIVE ;  /* 0x000000000000791b */ /* 0x003fea0003800000 */
.L_x_161:
[----:B------:R-:W-:Y:S02]  /*0670*/  IMAD.MOV.U32 R14, RZ, RZ, 0x4 ;  /* 0x00000004ff0e7424 */ /* 0x000fe400078e00ff */
[----:B------:R-:W-:-:S06]  /*0680*/  IMAD.MOV.U32 R8, RZ, RZ, R13 ;  /* 0x000000ffff087224 */ /* 0x000fcc00078e000d */
[----:B------:R-:W-:-:S10]  /*0690*/  DADD R8, R4, R8 ;  /* 0x0000000004087229 */ /* 0x000fd40000000008 */
[----:B------:R-:W-:-:S07]  /*06a0*/  MOV R15, R9 ;  /* 0x00000009000f7202 */ /* 0x000fce0000000f00 */
[----:B------:R-:W-:Y:S05]  /*06b0*/  WARPSYNC.COLLECTIVE R12, `(.L_x_162) ;  /* 0x000000000c087348 */ /* 0x000fea0003c00000 */
[----:B------:R0:W1:Y:S02]  /*06c0*/  SHFL.DOWN P0, R13, R15, R14, R17 ;  /* 0x0800000e0f0d7389 */ /* 0x0000640000000011 */
[----:B01----:R-:W-:Y:S05]  /*06d0*/  ENDCOLLECTIVE ;  /* 0x000000000000791b */ /* 0x003fea0003800000 */
.L_x_162:
[----:B------:R-:W-:Y:S01]  /*06e0*/  IMAD.MOV.U32 R15, RZ, RZ, R8 ;  /* 0x000000ffff0f7224 */ /* 0x000fe200078e0008 */
[----:B------:R-:W-:-:S07]  /*06f0*/  MOV R11, R13 ;  /* 0x0000000d000b7202 */ /* 0x000fce0000000f00 */
[----:B------:R-:W-:Y:S05]  /*0700*/  WARPSYNC.COLLECTIVE R12, `(.L_x_163) ;  /* 0x000000000c087348 */ /* 0x000fea0003c00000 */
[----:B------:R0:W1:Y:S02]  /*0710*/  SHFL.DOWN P0, R13, R15, R14, R17 ;  /* 0x0800000e0f0d7389 */ /* 0x0000640000000011 */
[----:B01----:R-:W-:Y:S05]  /*0720*/  ENDCOLLECTIVE ;  /* 0x000000000000791b */ /* 0x003fea0003800000 */
.L_x_163:
[----:B------:R-:W-:Y:S02]  /*0730*/  MOV R14, 0x2 ;  /* 0x00000002000e7802 */ /* 0x000fe40000000f00 */
[----:B------:R-:W-:-:S06]  /*0740*/  MOV R10, R13 ;  /* 0x0000000d000a7202 */ /* 0x000fcc0000000f00 */
[----:B------:R-:W-:-:S10]  /*0750*/  DADD R10, R8, R10 ;  /* 0x00000000080a7229 */ /* 0x000fd4000000000a */
[----:B------:R-:W-:-:S07]  /*0760*/  IMAD.MOV.U32 R15, RZ, RZ, R11 ;  /* 0x000000ffff0f7224 */ /* 0x000fce00078e000b */
[----:B------:R-:W-:Y:S05]  /*0770*/  WARPSYNC.COLLECTIVE R12, `(.L_x_164) ;  /* 0x000000000c087348 */ /* 0x000fea0003c00000 */
[----:B------:R0:W1:Y:S02]  /*0780*/  SHFL.DOWN P0, R13, R15, R14, R17 ;  /* 0x0800000e0f0d7389 */ /* 0x0000640000000011 */
[----:B01----:R-:W-:Y:S05]  /*0790*/  ENDCOLLECTIVE ;  /* 0x000000000000791b */ /* 0x003fea0003800000 */
.L_x_164:
[----:B------:R-:W-:Y:S01]  /*07a0*/  MOV R15, R10 ;  /* 0x0000000a000f7202 */ /* 0x000fe20000000f00 */
[----:B------:R-:W-:-:S07]  /*07b0*/  IMAD.MOV.U32 R7, RZ, RZ, R13 ;  /* 0x000000ffff077224 */ /* 0x000fce00078e000d */
[----:B------:R-:W-:Y:S05]  /*07c0*/  WARPSYNC.COLLECTIVE R12, `(.L_x_165) ;  /* 0x000000000c087348 */ /* 0x000fea0003c00000 */
[----:B------:R0:W1:Y:S02]  /*07d0*/  SHFL.DOWN P0, R13, R15, R14, R17 ;  /* 0x0800000e0f0d7389 */ /* 0x0000640000000011 */
[----:B01----:R-:W-:Y:S05]  /*07e0*/  ENDCOLLECTIVE ;  /* 0x000000000000791b */ /* 0x003fea0003800000 */
.L_x_165:
[----:B------:R-:W-:Y:S02]  /*07f0*/  IMAD.MOV.U32 R14, RZ, RZ, 0x1 ;  /* 0x00000001ff0e7424 */ /* 0x000fe400078e00ff */
[----:B------:R-:W-:-:S06]  /*0800*/  IMAD.MOV.U32 R6, RZ, RZ, R13 ;  /* 0x000000ffff067224 */ /* 0x000fcc00078e000d */
[----:B------:R-:W-:-:S10]  /*0810*/  DADD R6, R10, R6 ;  /* 0x000000000a067229 */ /* 0x000fd40000000006 */
[----:B------:R-:W-:-:S07]  /*0820*/  MOV R15, R7 ;  /* 0x00000007000f7202 */ /* 0x000fce0000000f00 */
[----:B------:R-:W-:Y:S05]  /*0830*/  WARPSYNC.COLLECTIVE R12, `(.L_x_166) ;  /* 0x000000000c087348 */ /* 0x000fea0003c00000 */
[----:B------:R0:W1:Y:S02]  /*0840*/  SHFL.DOWN P0, R13, R15, R14, R17 ;  /* 0x0800000e0f0d7389 */ /* 0x0000640000000011 */
[----:B01----:R-:W-:Y:S05]  /*0850*/  ENDCOLLECTIVE ;  /* 0x000000000000791b */ /* 0x003fea0003800000 */
.L_x_166:
[----:B------:R-:W-:Y:S01]  /*0860*/  IMAD.MOV.U32 R15, RZ, RZ, R6 ;  /* 0x000000ffff0f7224 */ /* 0x000fe200078e0006 */
[----:B------:R-:W-:-:S07]  /*0870*/  MOV R5, R13 ;  /* 0x0000000d00057202 */ /* 0x000fce0000000f00 */
[----:B------:R-:W-:Y:S05]  /*0880*/  WARPSYNC.COLLECTIVE R12, `(.L_x_167) ;  /* 0x000000000c087348 */ /* 0x000fea0003c00000 */
[----:B------:R0:W1:Y:S02]  /*0890*/  SHFL.DOWN P0, R13, R15, R14, R17 ;  /* 0x0800000e0f0d7389 */ /* 0x0000640000000011 */
[----:B01----:R-:W-:Y:S05]  /*08a0*/  ENDCOLLECTIVE ;  /* 0x000000000000791b */ /* 0x003fea0003800000 */
.L_x_167:
[----:B------:R-:W-:Y:S01]  /*08b0*/  MOV R4, R13 ;  /* 0x0000000d00047202 */ /* 0x000fe20000000f00 */
[----:B------:R-:W-:Y:S06]  /*08c0*/  BRA `(.L_x_168) ;  /* 0xfffffff800e87947 */ /* 0x000fec000383ffff */
.L_x_169:
        /* <DEDUP_REMOVED lines=11> */
.L_x_455:


//--------------------- .text._Z10sumReduce4IdEvPT_S1_j --------------------------
	.section	.text._Z10sumReduce4IdEvPT_S1_j,"ax",@progbits
	.align	128
        .global         _Z10sumReduce4IdEvPT_S1_j
        .type           _Z10sumReduce4IdEvPT_S1_j,@function
        .size           _Z10sumReduce4IdEvPT_S1_j,(.L_x_456 - _Z10sumReduce4IdEvPT_S1_j)
        .other          _Z10sumReduce4IdEvPT_S1_j,@"STO_CUDA_ENTRY STV_DEFAULT"
_Z10sumReduce4IdEvPT_S1_j:
.text._Z10sumReduce4IdEvPT_S1_j:
[----:B------:R-:W-:Y:S01]  /*0000*/  LDC R1, c[0x0][0x37c] ;  /* 0x0000df00ff017b82 */ /* 0x000fe20000000800 */
[----:B------:R-:W0:Y:S01]  /*0010*/  S2R R13, SR_CTAID.X ;  /* 0x00000000000d7919 */ /* 0x000e220000002500 */
[----:B------:R-:W1:Y:S01]  /*0020*/  LDCU UR4, c[0x0][0x360] ;  /* 0x00006c00ff0477ac */ /* 0x000e620008000800 */
[----:B------:R-:W2:Y:S01]  /*0030*/  S2R R11, SR_TID.X ;  /* 0x00000000000b7919 */ /* 0x000ea20000002100 */
[----:B------:R-:W3:Y:S01]  /*0040*/  LDCU UR5, c[0x0][0x390] ;  /* 0x00007200ff0577ac */ /* 0x000ee20008000800 */
[----:B------:R-:W4:Y:S01]  /*0050*/  LDCU.64 UR6, c[0x0][0x358] ;  /* 0x00006b00ff0677ac */ /* 0x000f220008000a00 */
[----:B-1----:R-:W-:Y:S02]  /*0060*/  IMAD.U32 R8, RZ, RZ, UR4 ;  /* 0x00000004ff087e24 */ /* 0x002fe4000f8e00ff */
[----:B0-----:R-:W-:-:S04]  /*0070*/  IMAD R0, R13, UR4, RZ ;  /* 0x000000040d007c24 */ /* 0x001fc8000f8e02ff */
[----:B--2---:R-:W-:-:S04]  /*0080*/  IMAD R3, R0, 0x2, R11 ;  /* 0x0000000200037824 */ /* 0x004fc800078e020b */
[C---:B------:R-:W-:Y:S01]  /*0090*/  IMAD.IADD R9, R3.reuse, 0x1, R8 ;  /* 0x0000000103097824 */ /* 0x040fe200078e0208 */
[----:B---3--:R-:W-:-:S04]  /*00a0*/  ISETP.GE.U32.AND P0, PT, R3, UR5, PT ;  /* 0x0000000503007c0c */ /* 0x008fc8000bf06070 */
[----:B------:R-:W-:-:S09]  /*00b0*/  ISETP.GE.U32.AND P1, PT, R9, UR5, PT ;  /* 0x0000000509007c0c */ /* 0x000fd2000bf26070 */
[----:B------:R-:W0:Y:S08]  /*00c0*/  @!P0 LDC.64 R4, c[0x0][0x380] ;  /* 0x0000e000ff048b82 */ /* 0x000e300000000a00 */
[----:B------:R-:W1:Y:S01]  /*00d0*/  @!P1 LDC.64 R6, c[0x0][0x380] ;  /* 0x0000e000ff069b82 */ /* 0x000e620000000a00 */
[----:B0-----:R-:W-:Y:S01]  /*00e0*/  @!P0 IMAD.WIDE.U32 R4, R3, 0x8, R4 ;  /* 0x0000000803048825 */ /* 0x001fe200078e0004 */
[----:B------:R-:W-:-:S06]  /*00f0*/  CS2R R2, SRZ ;  /* 0x0000000000027805 */ /* 0x000fcc000001ff00 */
[----:B----4-:R-:W2:Y:S01]  /*0100*/  @!P0 LDG.E.64 R2, desc[UR6][R4.64] ;  /* 0x0000000604028981 */ /* 0x010ea2000c1e1b00 */
[----:B-1----:R-:W-:-:S06]  /*0110*/  @!P1 IMAD.WIDE.U32 R6, R9, 0x8, R6 ;  /* 0x0000000809069825 */ /* 0x002fcc00078e0006 */
[----:B------:R-:W2:Y:S01]  /*0120*/  @!P1 LDG.E.64 R6, desc[UR6][R6.64] ;  /* 0x0000000606069981 */ /* 0x000ea2000c1e1b00 */
[----:B------:R-:W0:Y:S01]  /*0130*/  S2UR UR5, SR_CgaCtaId ;  /* 0x00000000000579c3 */ /* 0x000e220000008800 */
[----:B------:R-:W-:Y:S01]  /*0140*/  UMOV UR4, 0x400 ;  /* 0x0000040000047882 */ /* 0x000fe20000000000 */
[----:B------:R-:W-:Y:S01]  /*0150*/  ISETP.GE.U32.AND P0, PT, R8, 0x2, PT ;  /* 0x000000020800780c */ /* 0x000fe20003f06070 */
[----:B0-----:R-:W-:-:S06]  /*0160*/  ULEA UR4, UR5, UR4, 0x18 ;  /* 0x0000000405047291 */ /* 0x001fcc000f8ec0ff */
[C---:B------:R-:W-:Y:S01]  /*0170*/  LEA R9, R11.reuse, UR4, 0x3 ;  /* 0x000000040b097c11 */ /* 0x040fe2000f8e18ff */
[----:B--2---:R-:W-:Y:S01]  /*0180*/  @!P1 DADD R2, R2, R6 ;  /* 0x0000000002029229 */ /* 0x004fe20000000006 */
[----:B------:R-:W-:-:S06]  /*0190*/  ISETP.NE.AND P1, PT, R11, RZ, PT ;  /* 0x000000ff0b00720c */ /* 0x000fcc0003f25270 */
[----:B------:R0:W-:Y:S01]  /*01a0*/  STS.64 [R9], R2 ;  /* 0x0000000209007388 */ /* 0x0001e20000000a00 */
[----:B------:R-:W-:Y:S06]  /*01b0*/  BAR.SYNC.DEFER_BLOCKING 0x0 ;  /* 0x0000000000007b1d */ /* 0x000fec0000010000 */
[----:B------:R-:W-:Y:S05]  /*01c0*/  @!P0 BRA `(.L_x_170) ;  /* 0x0000000000288947 */ /* 0x000fea0003800000 */
.L_x_171:
[----:B------:R-:W-:-:S04]  /*01d0*/  SHF.R.U32.HI R0, RZ, 0x1, R8 ;  /* 0x00000001ff007819 */ /* 0x000fc80000011608 */
[----:B------:R-:W-:-:S13]  /*01e0*/  ISETP.GE.U32.AND P0, PT, R11, R0, PT ;  /* 0x000000000b00720c */ /* 0x000fda0003f06070 */
[----:B------:R-:W-:-:S06]  /*01f0*/  @!P0 IMAD R4, R0, 0x8, R9 ;  /* 0x0000000800048824 */ /* 0x000fcc00078e0209 */
[----:B------:R-:W0:Y:S02]  /*0200*/  @!P0 LDS.64 R4, [R4] ;  /* 0x0000000004048984 */ /* 0x000e240000000a00 */
[----:B0-----:R-:W-:-:S07]  /*0210*/  @!P0 DADD R2, R2, R4 ;  /* 0x0000000002028229 */ /* 0x001fce0000000004 */
[----:B------:R1:W-:Y:S01]  /*0220*/  @!P0 STS.64 [R9], R2 ;  /* 0x0000000209008388 */ /* 0x0003e20000000a00 */
[----:B------:R-:W-:Y:S01]  /*0230*/  BAR.SYNC.DEFER_BLOCKING 0x0 ;  /* 0x0000000000007b1d */ /* 0x000fe20000010000 */
[----:B------:R-:W-:Y:S01]  /*0240*/  ISETP.GT.U32.AND P0, PT, R8, 0x3, PT ;  /* 0x000000030800780c */ /* 0x000fe20003f04070 */
[----:B------:R-:W-:-:S12]  /*0250*/  IMAD.MOV.U32 R8, RZ, RZ, R0 ;  /* 0x000000ffff087224 */ /* 0x000fd800078e0000 */
[----:B-1----:R-:W-:Y:S05]  /*0260*/  @P0 BRA `(.L_x_171) ;  /* 0xfffffffc00d80947 */ /* 0x002fea000383ffff */
.L_x_170:
[----:B------:R-:W-:Y:S05]  /*0270*/  @P1 EXIT ;  /* 0x000000000000194d */ /* 0x000fea0003800000 */
[----:B------:R-:W1:Y:S02]  /*0280*/  LDC.64 R4, c[0x0][0x388] ;  /* 0x0000e200ff047b82 */ /* 0x000e640000000a00 */
[----:B-1----:R-:W-:-:S05]  /*0290*/  IMAD.WIDE.U32 R4, R13, 0x8, R4 ;  /* 0x000000080d047825 */ /* 0x002fca00078e0004 */
[----:B------:R-:W-:Y:S01]  /*02a0*/  STG.E.64 desc[UR6][R4.64], R2 ;  /* 0x0000000204007986 */ /* 0x000fe2000c101b06 */
[----:B------:R-:W-:Y:S05]  /*02b0*/  EXIT ;  /* 0x000000000000794d */ /* 0x000fea0003800000 */
.L_x_172:
        /* <DEDUP_REMOVED lines=12> */
.L_x_456:


//--------------------- .text._Z10sumReduce3IdEvPT_S1_j --------------------------
	.section	.text._Z10sumReduce3IdEvPT_S1_j,"ax",@progbits
	.align	128
        .global         _Z10sumReduce3IdEvPT_S1_j
        .type           _Z10sumReduce3IdEvPT_S1_j,@function
        .size           _Z10sumReduce3IdEvPT_S1_j,(.L_x_457 - _Z10sumReduce3IdEvPT_S1_j)
        .other          _Z10sumReduce3IdEvPT_S1_j,@"STO_CUDA_ENTRY STV_DEFAULT"
_Z10sumReduce3IdEvPT_S1_j:
.text._Z10sumReduce3IdEvPT_S1_j:
[----:B------:R-:W-:Y:S01]  /*0000*/  LDC R1, c[0x0][0x37c] ;  /* 0x0000df00ff017b82 */ /* 0x000fe20000000800 */
[----:B------:R-:W0:Y:S01]  /*0010*/  S2R R8, SR_TID.X ;  /* 0x0000000000087919 */ /* 0x000e220000002100 */
[----:B------:R-:W0:Y:S01]  /*0020*/  LDCU UR8, c[0x0][0x360] ;  /* 0x00006c00ff0877ac */ /* 0x000e220008000800 */
[----:B------:R-:W-:Y:S01]  /*0030*/  CS2R R2, SRZ ;  /* 0x0000000000027805 */ /* 0x000fe2000001ff00 */
[----:B------:R-:W0:Y:S01]  /*0040*/  S2R R9, SR_CTAID.X ;  /* 0x0000000000097919 */ /* 0x000e220000002500 */
[----:B------:R-:W1:Y:S01]  /*0050*/  LDCU UR4, c[0x0][0x390] ;  /* 0x00007200ff0477ac */ /* 0x000e620008000800 */
[----:B------:R-:W2:Y:S01]  /*0060*/  LDCU.64 UR6, c[0x0][0x358] ;  /* 0x00006b00ff0677ac */ /* 0x000ea20008000a00 */
[----:B0-----:R-:W-:-:S05]  /*0070*/  IMAD R7, R9, UR8, R8 ;  /* 0x0000000809077c24 */ /* 0x001fca000f8e0208 */
[----:B-1----:R-:W-:-:S13]  /*0080*/  ISETP.GE.U32.AND P0, PT, R7, UR4, PT ;  /* 0x0000000407007c0c */ /* 0x002fda000bf06070 */
[----:B------:R-:W0:Y:S02]  /*0090*/  @!P0 LDC.64 R4, c[0x0][0x380] ;  /* 0x0000e000ff048b82 */ /* 0x000e240000000a00 */
[----:B0-----:R-:W-:-:S05]  /*00a0*/  @!P0 IMAD.WIDE.U32 R4, R7, 0x8, R4 ;  /* 0x0000000807048825 */ /* 0x001fca00078e0004 */
[----:B--2---:R-:W2:Y:S01]  /*00b0*/  @!P0 LDG.E.64 R2, desc[UR6][R4.64] ;  /* 0x0000000604028981 */ /* 0x004ea2000c1e1b00 */
[----:B------:R-:W0:Y:S01]  /*00c0*/  S2UR UR5, SR_CgaCtaId ;  /* 0x00000000000579c3 */ /* 0x000e220000008800 */
[----:B------:R-:W-:Y:S01]  /*00d0*/  IMAD.U32 R0, RZ, RZ, UR8 ;  /* 0x00000008ff007e24 */ /* 0x000fe2000f8e00ff */
[----:B------:R-:W-:Y:S01]  /*00e0*/  UMOV UR4, 0x400 ;  /* 0x0000040000047882 */ /* 0x000fe20000000000 */
[----:B------:R-:W-:-:S03]  /*00f0*/  ISETP.NE.AND P0, PT, R8, RZ, PT ;  /* 0x000000ff0800720c */ /* 0x000fc60003f05270 */
[----:B------:R-:W-:Y:S01]  /*0100*/  ISETP.GE.U32.AND P1, PT, R0, 0x2, PT ;  /* 0x000000020000780c */ /* 0x000fe20003f26070 */
[----:B0-----:R-:W-:-:S06]  /*0110*/  ULEA UR4, UR5, UR4, 0x18 ;  /* 0x0000000405047291 */ /* 0x001fcc000f8ec0ff */
[----:B------:R-:W-:-:S05]  /*0120*/  LEA R7, R8, UR4, 0x3 ;  /* 0x0000000408077c11 */ /* 0x000fca000f8e18ff */
[----:B--2---:R0:W-:Y:S01]  /*0130*/  STS.64 [R7], R2 ;  /* 0x0000000207007388 */ /* 0x0041e20000000a00 */
[----:B------:R-:W-:Y:S06]  /*0140*/  BAR.SYNC.DEFER_BLOCKING 0x0 ;  /* 0x0000000000007b1d */ /* 0x000fec0000010000 */
[----:B------:R-:W-:Y:S05]  /*0150*/  @!P1 BRA `(.L_x_173) ;  /* 0x00000000002c9947 */ /* 0x000fea0003800000 */
.L_x_174:
[----:B------:R-:W-:-:S04]  /*0160*/  SHF.R.U32.HI R10, RZ, 0x1, R0 ;  /* 0x00000001ff0a7819 */ /* 0x000fc80000011600 */
[----:B------:R-:W-:-:S13]  /*0170*/  ISETP.GE.U32.AND P1, PT, R8, R10, PT ;  /* 0x0000000a0800720c */ /* 0x000fda0003f26070 */
[----:B------:R-:W-:Y:S01]  /*0180*/  @!P1 IMAD R6, R10, 0x8, R7 ;  /* 0x000000080a069824 */ /* 0x000fe200078e0207 */
[----:B------:R-:W-:Y:S04]  /*0190*/  @!P1 LDS.64 R4, [R7] ;  /* 0x0000000007049984 */ /* 0x000fe80000000a00 */
[----:B0-----:R-:W0:Y:S02]  /*01a0*/  @!P1 LDS.64 R2, [R6] ;  /* 0x0000000006029984 */ /* 0x001e240000000a00 */
[----:B0-----:R-:W-:-:S07]  /*01b0*/  @!P1 DADD R2, R2, R4 ;  /* 0x0000000002029229 */ /* 0x001fce0000000004 */
[----:B------:R1:W-:Y:S01]  /*01c0*/  @!P1 STS.64 [R7], R2 ;  /* 0x0000000207009388 */ /* 0x0003e20000000a00 */
[----:B------:R-:W-:Y:S01]  /*01d0*/  BAR.SYNC.DEFER_BLOCKING 0x0 ;  /* 0x0000000000007b1d */ /* 0x000fe20000010000 */
[----:B------:R-:W-:Y:S01]  /*01e0*/  ISETP.GT.U32.AND P1, PT, R0, 0x3, PT ;  /* 0x000000030000780c */ /* 0x000fe20003f24070 */
[----:B------:R-:W-:-:S12]  /*01f0*/  IMAD.MOV.U32 R0, RZ, RZ, R10 ;  /* 0x000000ffff007224 */ /* 0x000fd800078e000a */
[----:B-1----:R-:W-:Y:S05]  /*0200*/  @P1 BRA `(.L_x_174) ;  /* 0xfffffffc00d41947 */ /* 0x002fea000383ffff */
.L_x_173:
[----:B------:R-:W-:Y:S05]  /*0210*/  @P0 EXIT ;  /* 0x000000000000094d */ /* 0x000fea0003800000 */
[----:B------:R-:W1:Y:S01]  /*0220*/  S2UR UR5, SR_CgaCtaId ;  /* 0x00000000000579c3 */ /* 0x000e620000008800 */
[----:B------:R-:W-:-:S07]  /*0230*/  UMOV UR4, 0x400 ;  /* 0x0000040000047882 */ /* 0x000fce0000000000 */
[----:B------:R-:W2:Y:S01]  /*0240*/  LDC.64 R4, c[0x0][0x388] ;  /* 0x0000e200ff047b82 */ /* 0x000ea20000000a00 */
[----:B-1----:R-:W-:Y:S01]  /*0250*/  ULEA UR4, UR5, UR4, 0x18 ;  /* 0x0000000405047291 */ /* 0x002fe2000f8ec0ff */
[----:B--2---:R-:W-:-:S08]  /*0260*/  IMAD.WIDE.U32 R4, R9, 0x8, R4 ;  /* 0x0000000809047825 */ /* 0x004fd000078e0004 */
[----:B0-----:R-:W0:Y:S04]  /*0270*/  LDS.64 R2, [UR4] ;  /* 0x00000004ff027984 */ /* 0x001e280008000a00 */
[----:B0-----:R-:W-:Y:S01]  /*0280*/  STG.E.64 desc[UR6][R4.64], R2 ;  /* 0x0000000204007986 */ /* 0x001fe2000c101b06 */
[----:B------:R-:W-:Y:S05]  /*0290*/  EXIT ;  /* 0x000000000000794d */ /* 0x000fea0003800000 */
.L_x_175:
        /* <DEDUP_REMOVED lines=14> */
.L_x_457:


//--------------------- .text._Z10sumReduce2IdEvPT_S1_j --------------------------
	.section	.text._Z10sumReduce2IdEvPT_S1_j,"ax",@progbits
	.align	128
        .global         _Z10sumReduce2IdEvPT_S1_j
        .type           _Z10sumReduce2IdEvPT_S1_j,@function
        .size           _Z10sumReduce2IdEvPT_S1_j,(.L_x_458 - _Z10sumReduce2IdEvPT_S1_j)
        .other          _Z10sumReduce2IdEvPT_S1_j,@"STO_CUDA_ENTRY STV_DEFAULT"
_Z10sumReduce2IdEvPT_S1_j:
.text._Z10sumReduce2IdEvPT_S1_j:
        /* <DEDUP_REMOVED lines=13> */
[----:B------:R-:W-:Y:S01]  /*00d0*/  UMOV UR4, 0x400 ;  /* 0x0000040000047882 */ /* 0x000fe20000000000 */
[----:B------:R-:W-:Y:S01]  /*00e0*/  UISETP.GE.U32.AND UP0, UPT, UR7, 0x2, UPT ;  /* 0x000000020700788c */ /* 0x000fe2000bf06070 */
[----:B------:R-:W-:Y:S01]  /*00f0*/  ISETP.NE.AND P1, PT, R6, RZ, PT ;  /* 0x000000ff0600720c */ /* 0x000fe20003f25270 */
[----:B0-----:R-:W-:-:S06]  /*0100*/  ULEA UR4, UR5, UR4, 0x18 ;  /* 0x0000000405047291 */ /* 0x001fcc000f8ec0ff */
[----:B------:R-:W-:-:S05]  /*0110*/  LEA R7, R6, UR4, 0x3 ;  /* 0x0000000406077c11 */ /* 0x000fca000f8e18ff */
[----:B--2---:R0:W-:Y:S01]  /*0120*/  STS.64 [R7], R2 ;  /* 0x0000000207007388 */ /* 0x0041e20000000a00 */
[----:B------:R-:W-:Y:S06]  /*0130*/  BAR.SYNC.DEFER_BLOCKING 0x0 ;  /* 0x0000000000007b1d */ /* 0x000fec0000010000 */
[----:B------:R-:W-:Y:S05]  /*0140*/  BRA.U !UP0, `(.L_x_176) ;  /* 0x00000001083c7547 */ /* 0x000fea000b800000 */
[----:B------:R-:W-:-:S05]  /*0150*/  UMOV UR5, 0x1 ;  /* 0x0000000100057882 */ /* 0x000fca0000000000 */
.L_x_177:
[----:B------:R-:W-:-:S04]  /*0160*/  USHF.L.U32 UR6, UR5, 0x1, URZ ;  /* 0x0000000105067899 */ /* 0x000fc800080006ff */
[----:B------:R-:W-:Y:S02]  /*0170*/  UISETP.GE.U32.AND UP0, UPT, UR6, UR7, UPT ;  /* 0x000000070600728c */ /* 0x000fe4000bf06070 */
[----:B01----:R-:W-:-:S05]  /*0180*/  IMAD R7, R6, UR6, RZ ;  /* 0x0000000606077c24 */ /* 0x003fca000f8e02ff */
[----:B------:R-:W-:-:S13]  /*0190*/  ISETP.GE.U32.AND P0, PT, R7, UR7, PT ;  /* 0x0000000707007c0c */ /* 0x000fda000bf06070 */
[C---:B------:R-:W-:Y:S01]  /*01a0*/  @!P0 VIADD R0, R7.reuse, UR5 ;  /* 0x0000000507008c36 */ /* 0x040fe20008000000 */
[----:B------:R-:W-:Y:S01]  /*01b0*/  @!P0 LEA R7, R7, UR4, 0x3 ;  /* 0x0000000407078c11 */ /* 0x000fe2000f8e18ff */
[----:B------:R-:W-:-:S03]  /*01c0*/  UMOV UR5, UR6 ;  /* 0x0000000600057c82 */ /* 0x000fc60008000000 */
[----:B------:R-:W-:Y:S01]  /*01d0*/  @!P0 LEA R0, R0, UR4, 0x3 ;  /* 0x0000000400008c11 */ /* 0x000fe2000f8e18ff */
[----:B------:R-:W-:Y:S04]  /*01e0*/  @!P0 LDS.64 R4, [R7] ;  /* 0x0000000007048984 */ /* 0x000fe80000000a00 */
[----:B------:R-:W0:Y:S02]  /*01f0*/  @!P0 LDS.64 R2, [R0] ;  /* 0x0000000000028984 */ /* 0x000e240000000a00 */
[----:B0-----:R-:W-:-:S07]  /*0200*/  @!P0 DADD R2, R2, R4 ;  /* 0x0000000002028229 */ /* 0x001fce0000000004 */
[----:B------:R1:W-:Y:S01]  /*0210*/  @!P0 STS.64 [R7], R2 ;  /* 0x0000000207008388 */ /* 0x0003e20000000a00 */
[----:B------:R-:W-:Y:S06]  /*0220*/  BAR.SYNC.DEFER_BLOCKING 0x0 ;  /* 0x0000000000007b1d */ /* 0x000fec0000010000 */
[----:B------:R-:W-:Y:S05]  /*0230*/  BRA.U !UP0, `(.L_x_177) ;  /* 0xfffffffd08c87547 */ /* 0x000fea000b83ffff */
.L_x_176:
[----:B------:R-:W-:Y:S05]  /*0240*/  @P1 EXIT ;  /* 0x000000000000194d */ /* 0x000fea0003800000 */
[----:B------:R-:W2:Y:S01]  /*0250*/  S2UR UR5, SR_CgaCtaId ;  /* 0x00000000000579c3 */ /* 0x000ea20000008800 */
[----:B------:R-:W-:-:S07]  /*0260*/  UMOV UR4, 0x400 ;  /* 0x0000040000047882 */ /* 0x000fce0000000000 */
[----:B------:R-:W3:Y:S01]  /*0270*/  LDC.64 R4, c[0x0][0x388] ;  /* 0x0000e200ff047b82 */ /* 0x000ee20000000a00 */
[----:B--2---:R-:W-:Y:S01]  /*0280*/  ULEA UR4, UR5, UR4, 0x18 ;  /* 0x0000000405047291 */ /* 0x004fe2000f8ec0ff */
[----:B---3--:R-:W-:-:S08]  /*0290*/  IMAD.WIDE.U32 R4, R9, 0x8, R4 ;  /* 0x0000000809047825 */ /* 0x008fd000078e0004 */
[----:B01----:R-:W0:Y:S04]  /*02a0*/  LDS.64 R2, [UR4] ;  /* 0x00000004ff027984 */ /* 0x003e280008000a00 */
[----:B0-----:R-:W-:Y:S01]  /*02b0*/  STG.E.64 desc[UR8][R4.64], R2 ;  /* 0x0000000204007986 */ /* 0x001fe2000c101b08 */
[----:B------:R-:W-:Y:S05]  /*02c0*/  EXIT ;  /* 0x000000000000794d */ /* 0x000fea0003800000 */
.L_x_178:
        /* <DEDUP_REMOVED lines=11> */
.L_x_458:


//--------------------- .text._Z10sumReduce1IdEvPT_S1_j --------------------------
	.section	.text._Z10sumReduce1IdEvPT_S1_j,"ax",@progbits
	.align	128
        .global         _Z10sumReduce1IdEvPT_S1_j
        .type           _Z10sumReduce1IdEvPT_S1_j,@function
        .size           _Z10sumReduce1IdEvPT_S1_j,(.L_x_459 - _Z10sumReduce1IdEvPT_S1_j)
        .other          _Z10sumReduce1IdEvPT_S1_j,@"STO_CUDA_ENTRY STV_DEFAULT"
_Z10sumReduce1IdEvPT_S1_j:
.text._Z10sumReduce1IdEvPT_S1_j:
        /* <DEDUP_REMOVED lines=21> */
[----:B------:R-:W-:-:S07]  /*0150*/  IMAD.MOV.U32 R0, RZ, RZ, 0x1 ;  /* 0x00000001ff007424 */ /* 0x000fce00078e00ff */
.L_x_180:
[----:B------:R-:W-:-:S05]  /*0160*/  IMAD.SHL.U32 R10, R0, 0x2, RZ ;  /* 0x00000002000a7824 */ /* 0x000fca00078e00ff */
[----:B0-----:R-:W-:-:S04]  /*0170*/  IADD3 R2, PT, PT, R10, -0x1, RZ ;  /* 0xffffffff0a027810 */ /* 0x001fc80007ffe0ff */
[----:B------:R-:W-:-:S13]  /*0180*/  LOP3.LUT P1, RZ, R2, R9, RZ, 0xc0, !PT ;  /* 0x0000000902ff7212 */ /* 0x000fda000782c0ff */
[----:B------:R-:W-:Y:S01]  /*0190*/  @!P1 IMAD R6, R0, 0x8, R7 ;  /* 0x0000000800069824 */ /* 0x000fe200078e0207 */
[----:B------:R-:W-:Y:S01]  /*01a0*/  @!P1 LDS.64 R4, [R7] ;  /* 0x0000000007049984 */ /* 0x000fe20000000a00 */
[----:B------:R-:W-:-:S03]  /*01b0*/  MOV R0, R10 ;  /* 0x0000000a00007202 */ /* 0x000fc60000000f00 */
[----:B------:R-:W0:Y:S02]  /*01c0*/  @!P1 LDS.64 R2, [R6] ;  /* 0x0000000006029984 */ /* 0x000e240000000a00 */
[----:B0-----:R-:W-:-:S07]  /*01d0*/  @!P1 DADD R2, R2, R4 ;  /* 0x0000000002029229 */ /* 0x001fce0000000004 */
[----:B------:R1:W-:Y:S01]  /*01e0*/  @!P1 STS.64 [R7], R2 ;  /* 0x0000000207009388 */ /* 0x0003e20000000a00 */
[----:B------:R-:W-:Y:S01]  /*01f0*/  BAR.SYNC.DEFER_BLOCKING 0x0 ;  /* 0x0000000000007b1d */ /* 0x000fe20000010000 */
[----:B------:R-:W-:-:S13]  /*0200*/  ISETP.GE.U32.AND P1, PT, R10, UR8, PT ;  /* 0x000000080a007c0c */ /* 0x000fda000bf26070 */
[----:B-1----:R-:W-:Y:S05]  /*0210*/  @!P1 BRA `(.L_x_180) ;  /* 0xfffffffc00d09947 */ /* 0x002fea000383ffff */
.L_x_179:
        /* <DEDUP_REMOVED lines=9> */
.L_x_181:
        /* <DEDUP_REMOVED lines=13> */
.L_x_459:


//--------------------- .text._Z10sumReduce5IfLj1EEvPT_S1_j --------------------------
	.section	.text._Z10sumReduce5IfLj1EEvPT_S1_j,"ax",@progbits
	.align	128
        .global         _Z10sumReduce5IfLj1EEvPT_S1_j
        .type           _Z10sumReduce5IfLj1EEvPT_S1_j,@function
        .size           _Z10sumReduce5IfLj1EEvPT_S1_j,(.L_x_460 - _Z10sumReduce5IfLj1EEvPT_S1_j)
        .other          _Z10sumReduce5IfLj1EEvPT_S1_j,@"STO_CUDA_ENTRY STV_DEFAULT"
_Z10sumReduce5IfLj1EEvPT_S1_j:
.text._Z10sumReduce5IfLj1EEvPT_S1_j:
[----:B------:R-:W-:Y:S01]  /*0000*/  LDC R1, c[0x0][0x37c] ;  /* 0x0000df00ff017b82 */ /* 0x000fe20000000800 */
[----:B------:R-:W0:Y:S01]  /*0010*/  S2R R0, SR_CTAID.X ;  /* 0x0000000000007919 */ /* 0x000e220000002500 */
[----:B------:R-:W0:Y:S01]  /*0020*/  LDCU UR8, c[0x0][0x360] ;  /* 0x00006c00ff0877ac */ /* 0x000e220008000800 */
[----:B------:R-:W1:Y:S01]  /*0030*/  S2R R2, SR_TID.X ;  /* 0x0000000000027919 */ /* 0x000e620000002100 */
[----:B------:R-:W2:Y:S01]  /*0040*/  LDCU UR4, c[0x0][0x390] ;  /* 0x00007200ff0477ac */ /* 0x000ea20008000800 */
[----:B------:R-:W3:Y:S01]  /*0050*/  LDCU.64 UR6, c[0x0][0x358] ;  /* 0x00006b00ff0677ac */ /* 0x000ee20008000a00 */
[----:B0-----:R-:W-:-:S05]  /*0060*/  IMAD R3, R0, UR8, RZ ;  /* 0x0000000800037c24 */ /* 0x001fca000f8e02ff */
[----:B-1----:R-:W-:-:S04]  /*0070*/  LEA R3, R3, R2, 0x1 ;  /* 0x0000000203037211 */ /* 0x002fc800078e08ff */
[C---:B------:R-:W-:Y:S02]  /*0080*/  IADD3 R9, PT, PT, R3.reuse, 0x1, RZ ;  /* 0x0000000103097810 */ /* 0x040fe40007ffe0ff */
[----:B--2---:R-:W-:Y:S02]  /*0090*/  ISETP.GE.U32.AND P0, PT, R3, UR4, PT ;  /* 0x0000000403007c0c */ /* 0x004fe4000bf06070 */
[----:B------:R-:W-:-:S11]  /*00a0*/  ISETP.GE.U32.AND P1, PT, R9, UR4, PT ;  /* 0x0000000409007c0c */ /* 0x000fd6000bf26070 */
[----:B------:R-:W0:Y:S08]  /*00b0*/  @!P0 LDC.64 R4, c[0x0][0x380] ;  /* 0x0000e000ff048b82 */ /* 0x000e300000000a00 */
[----:B------:R-:W1:Y:S01]  /*00c0*/  @!P1 LDC.64 R6, c[0x0][0x380] ;  /* 0x0000e000ff069b82 */ /* 0x000e620000000a00 */
[----:B0-----:R-:W-:-:S04]  /*00d0*/  @!P0 IMAD.WIDE.U32 R4, R3, 0x4, R4 ;  /* 0x0000000403048825 */ /* 0x001fc800078e0004 */
[----:B------:R-:W-:Y:S02]  /*00e0*/  IMAD.MOV.U32 R3, RZ, RZ, RZ ;  /* 0x000000ffff037224 */ /* 0x000fe400078e00ff */
[----:B-1----:R-:W-:-:S04]  /*00f0*/  @!P1 IMAD.WIDE.U32 R6, R9, 0x4, R6 ;  /* 0x0000000409069825 */ /* 0x002fc800078e0006 */
[----:B---3--:R0:W2:Y:S04]  /*0100*/  @!P0 LDG.E R3, desc[UR6][R4.64] ;  /* 0x0000000604038981 */ /* 0x0080a8000c1e1900 */
[----:B------:R-:W2:Y:S01]  /*0110*/  @!P1 LDG.E R6, desc[UR6][R6.64] ;  /* 0x0000000606069981 */ /* 0x000ea2000c1e1900 */
[----:B------:R-:W1:Y:S01]  /*0120*/  S2UR UR5, SR_CgaCtaId ;  /* 0x00000000000579c3 */ /* 0x000e620000008800 */
[----:B------:R-:W3:Y:S01]  /*0130*/  LDCU UR9, c[0x0][0x364] ;  /* 0x00006c80ff0977ac */ /* 0x000ee20008000800 */
[----:B------:R-:W3:Y:S01]  /*0140*/  S2R R9, SR_TID.Y ;  /* 0x0000000000097919 */ /* 0x000ee20000002200 */
[----:B------:R-:W-:Y:S01]  /*0150*/  UMOV UR4, 0x400 ;  /* 0x0000040000047882 */ /* 0x000fe20000000000 */
[----:B------:R-:W-:Y:S01]  /*0160*/  UISETP.GE.U32.AND UP0, UPT, UR8, 0x42, UPT ;  /* 0x000000420800788c */ /* 0x000fe2000bf06070 */
[----:B------:R-:W3:Y:S01]  /*0170*/  S2R R8, SR_TID.Z ;  /* 0x0000000000087919 */ /* 0x000ee20000002300 */
[----:B-1----:R-:W-:Y:S01]  /*0180*/  ULEA UR4, UR5, UR4, 0x18 ;  /* 0x0000000405047291 */ /* 0x002fe2000f8ec0ff */
[----:B---3--:R-:W-:-:S05]  /*0190*/  IMAD R9, R8, UR9, R9 ;  /* 0x0000000908097c24 */ /* 0x008fca000f8e0209 */
[----:B------:R-:W-:Y:S01]  /*01a0*/  LEA R8, R2, UR4, 0x2 ;  /* 0x0000000402087c11 */ /* 0x000fe2000f8e10ff */
[----:B------:R-:W-:-:S05]  /*01b0*/  IMAD R9, R9, UR8, RZ ;  /* 0x0000000809097c24 */ /* 0x000fca000f8e02ff */
[----:B0-----:R-:W-:-:S04]  /*01c0*/  IADD3 R4, PT, PT, R9, R2, RZ ;  /* 0x0000000209047210 */ /* 0x001fc80007ffe0ff */
[----:B------:R-:W-:Y:S01]  /*01d0*/  ISETP.GT.U32.AND P0, PT, R4, 0x1f, PT ;  /* 0x0000001f0400780c */ /* 0x000fe20003f04070 */
[----:B--2---:R-:W-:-:S05]  /*01e0*/  @!P1 FADD R3, R3, R6 ;  /* 0x0000000603039221 */ /* 0x004fca0000000000 */
[----:B------:R0:W-:Y:S01]  /*01f0*/  STS [R8], R3 ;  /* 0x0000000308007388 */ /* 0x0001e20000000800 */
[----:B------:R-:W-:Y:S06]  /*0200*/  BAR.SYNC.DEFER_BLOCKING 0x0 ;  /* 0x0000000000007b1d */ /* 0x000fec0000010000 */
[----:B------:R-:W-:Y:S05]  /*0210*/  BRA.U !UP0, `(.L_x_182) ;  /* 0x00000001082c7547 */ /* 0x000fea000b800000 */
[----:B------:R-:W-:-:S07]  /*0220*/  MOV R4, UR8 ;  /* 0x0000000800047c02 */ /* 0x000fce0008000f00 */
.L_x_183:
[----:B------:R-:W-:-:S04]  /*0230*/  SHF.R.U32.HI R7, RZ, 0x1, R4 ;  /* 0x00000001ff077819 */ /* 0x000fc80000011604 */
[----:B------:R-:W-:-:S13]  /*0240*/  ISETP.GE.U32.AND P1, PT, R2, R7, PT ;  /* 0x000000070200720c */ /* 0x000fda0003f26070 */
[----:B------:R-:W-:-:S05]  /*0250*/  @!P1 IMAD R5, R7, 0x4, R8 ;  /* 0x0000000407059824 */ /* 0x000fca00078e0208 */
[----:B------:R-:W0:Y:S02]  /*0260*/  @!P1 LDS R6, [R5] ;  /* 0x0000000005069984 */ /* 0x000e240000000800 */
[----:B0-----:R-:W-:-:S05]  /*0270*/  @!P1 FADD R3, R3, R6 ;  /* 0x0000000603039221 */ /* 0x001fca0000000000 */
[----:B------:R1:W-:Y:S01]  /*0280*/  @!P1 STS [R8], R3 ;  /* 0x0000000308009388 */ /* 0x0003e20000000800 */
[----:B------:R-:W-:Y:S01]  /*0290*/  BAR.SYNC.DEFER_BLOCKING 0x0 ;  /* 0x0000000000007b1d */ /* 0x000fe20000010000 */
[----:B------:R-:W-:Y:S02]  /*02a0*/  ISETP.GT.U32.AND P1, PT, R4, 0x83, PT ;  /* 0x000000830400780c */ /* 0x000fe40003f24070 */
[----:B------:R-:W-:-:S11]  /*02b0*/  MOV R4, R7 ;  /* 0x0000000700047202 */ /* 0x000fd60000000f00 */
[----:B-1----:R-:W-:Y:S05]  /*02c0*/  @P1 BRA `(.L_x_183) ;  /* 0xfffffffc00d81947 */ /* 0x002fea000383ffff */
.L_x_182:
[----:B------:R-:W-:Y:S04]  /*02d0*/  BSSY B0, `(.L_x_184) ;  /* 0x000000e000007945 */ /* 0x000fe80003800000 */
[----:B------:R-:W-:Y:S05]  /*02e0*/  @P0 BRA `(.L_x_185) ;  /* 0x0000000000300947 */ /* 0x000fea0003800000 */
[----:B------:R-:W-:-:S03]  /*02f0*/  UMOV UR4, 0xffffffff ;  /* 0xffffffff00047882 */ /* 0x000fc60000000000 */
[----:B------:R-:W-:Y:S05]  /*0300*/  BRA.DIV UR4, `(.L_x_186) ;  /* 0x0000000204447947 */ /* 0x000fea000b800000 */
[----:B------:R-:W1:Y:S02]  /*0310*/  SHFL.DOWN PT, R4, R3, 0x10, 0x1f ;  /* 0x0a001f0003047f89 */ /* 0x000e6400000e0000 */
[----:B-1----:R-:W-:-:S05]  /*0320*/  FADD R4, R3, R4 ;  /* 0x0000000403047221 */ /* 0x002fca0000000000 */
[----:B------:R-:W1:Y:S02]  /*0330*/  SHFL.DOWN PT, R5, R4, 0x8, 0x1f ;  /* 0x09001f0004057f89 */ /* 0x000e6400000e0000 */
[----:B-1----:R-:W-:-:S05]  /*0340*/  FADD R5, R4, R5 ;  /* 0x0000000504057221 */ /* 0x002fca0000000000 */
[----:B------:R-:W1:Y:S02]  /*0350*/  SHFL.DOWN PT, R6, R5, 0x4, 0x1f ;  /* 0x08801f0005067f89 */ /* 0x000e6400000e0000 */
[----:B-1----:R-:W-:-:S05]  /*0360*/  FADD R6, R5, R6 ;  /* 0x0000000605067221 */ /* 0x002fca0000000000 */
[----:B------:R-:W1:Y:S02]  /*0370*/  SHFL.DOWN PT, R7, R6, 0x2, 0x1f ;  /* 0x08401f0006077f89 */ /* 0x000e6400000e0000 */
[----:B-1----:R-:W-:-:S05]  /*0380*/  FADD R7, R6, R7 ;  /* 0x0000000706077221 */ /* 0x002fca0000000000 */
[----:B0-----:R0:W1:Y:S02]  /*0390*/  SHFL.DOWN PT, R8, R7, 0x1, 0x1f ;  /* 0x08201f0007087f89 */ /* 0x00106400000e0000 */
.L_x_192:
[----:B-1----:R-:W-:-:S07]  /*03a0*/  FADD R3, R7, R8 ;  /* 0x0000000807037221 */ /* 0x002fce0000000000 */
.L_x_185:
[----:B------:R-:W-:Y:S05]  /*03b0*/  BSYNC B0 ;  /* 0x0000000000007941 */ /* 0x000fea0003800000 */
.L_x_184:
[----:B------:R-:W-:-:S13]  /*03c0*/  LOP3.LUT P0, RZ, R9, R2, RZ, 0xfc, !PT ;  /* 0x0000000209ff7212 */ /* 0x000fda000780fcff */
[----:B------:R-:W-:Y:S05]  /*03d0*/  @P0 EXIT ;  /* 0x000000000000094d */ /* 0x000fea0003800000 */
[----:B------:R-:W1:Y:S02]  /*03e0*/  LDC.64 R4, c[0x0][0x388] ;  /* 0x0000e200ff047b82 */ /* 0x000e640000000a00 */
[----:B-1----:R-:W-:-:S05]  /*03f0*/  IMAD.WIDE.U32 R4, R0, 0x4, R4 ;  /* 0x0000000400047825 */ /* 0x002fca00078e0004 */
[----:B------:R-:W-:Y:S01]  /*0400*/  STG.E desc[UR6][R4.64], R3 ;  /* 0x0000000304007986 */ /* 0x000fe2000c101906 */
[----:B------:R-:W-:Y:S05]  /*0410*/  EXIT ;  /* 0x000000000000794d */ /* 0x000fea0003800000 */
.L_x_186:
[----:B------:R-:W-:Y:S02]  /*0420*/  HFMA2 R11, -RZ, RZ, 0, 9.5367431640625e-07 ;  /* 0x00000010ff0b7431 */ /* 0x000fe400000001ff */
[----:B------:R-:W-:Y:S01]  /*0430*/  IMAD.MOV.U32 R12, RZ, RZ, 0x1f ;  /* 0x0000001fff0c7424 */ /* 0x000fe200078e00ff */
[----:B------:R-:W-:-:S07]  /*0440*/  MOV R10, 0xffffffff ;  /* 0xffffffff000a7802 */ /* 0x000fce0000000f00 */
[----:B0-----:R-:W-:Y:S05]  /*0450*/  WARPSYNC.COLLECTIVE R10, `(.L_x_187) ;  /* 0x000000000a087348 */ /* 0x001fea0003c00000 */
[----:B0-----:R0:W1:Y:S02]  /*0460*/  SHFL.DOWN P0, R8, R3, R11, R12 ;  /* 0x0800000b03087389 */ /* 0x001064000000000c */
[----:B01----:R-:W-:Y:S05]  /*0470*/  ENDCOLLECTIVE ;  /* 0x000000000000791b */ /* 0x003fea0003800000 */
.L_x_187:
[----:B------:R-:W-:Y:S01]  /*0480*/  HFMA2 R11, -RZ, RZ, 0, 4.76837158203125e-07 ;  /* 0x00000008ff0b7431 */ /* 0x000fe200000001ff */
[----:B------:R-:W-:-:S05]  /*0490*/  MOV R4, R8 ;  /* 0x0000000800047202 */ /* 0x000fca0000000f00 */
[----:B------:R-:W-:-:S04]  /*04a0*/  FADD R4, R3, R4 ;  /* 0x0000000403047221 */ /* 0x000fc80000000000 */
[----:B------:R-:W-:-:S07]  /*04b0*/  IMAD.MOV.U32 R3, RZ, RZ, R4 ;  /* 0x000000ffff037224 */ /* 0x000fce00078e0004 */
[----:B------:R-:W-:Y:S05]  /*04c0*/  WARPSYNC.COLLECTIVE R10, `(.L_x_188) ;  /* 0x000000000a087348 */ /* 0x000fea0003c00000 */
[----:B------:R0:W1:Y:S02]  /*04d0*/  SHFL.DOWN P0, R8, R3, R11, R12 ;  /* 0x0800000b03087389 */ /* 0x000064000000000c */
[----:B01----:R-:W-:Y:S05]  /*04e0*/  ENDCOLLECTIVE ;  /* 0x000000000000791b */ /* 0x003fea0003800000 */
.L_x_188:
[----:B------:R-:W-:Y:S01]  /*04f0*/  HFMA2 R11, -RZ, RZ, 0, 2.384185791015625e-07 ;  /* 0x00000004ff0b7431 */ /* 0x000fe200000001ff */
[----:B------:R-:W-:-:S05]  /*0500*/  MOV R5, R8 ;  /* 0x0000000800057202 */ /* 0x000fca0000000f00 */
[----:B------:R-:W-:-:S04]  /*0510*/  FADD R5, R4, R5 ;  /* 0x0000000504057221 */ /* 0x000fc80000000000 */
[----:B------:R-:W-:-:S07]  /*0520*/  IMAD.MOV.U32 R3, RZ, RZ, R5 ;  /* 0x000000ffff037224 */ /* 0x000fce00078e0005 */
[----:B------:R-:W-:Y:S05]  /*0530*/  WARPSYNC.COLLECTIVE R10, `(.L_x_189) ;  /* 0x000000000a087348 */ /* 0x000fea0003c00000 */
[----:B------:R0:W1:Y:S02]  /*0540*/  SHFL.DOWN P0, R8, R3, R11, R12 ;  /* 0x0800000b03087389 */ /* 0x000064000000000c */
[----:B01----:R-:W-:Y:S05]  /*0550*/  ENDCOLLECTIVE ;  /* 0x000000000000791b */ /* 0x003fea0003800000 */
.L_x_189:
[----:B------:R-:W-:Y:S01]  /*0560*/  IMAD.MOV.U32 R11, RZ, RZ, 0x2 ;  /* 0x00000002ff0b7424 */ /* 0x000fe200078e00ff */
[----:B------:R-:W-:-:S05]  /*0570*/  MOV R6, R8 ;  /* 0x0000000800067202 */ /* 0x000fca0000000f00 */
[----:B------:R-:W-:-:S05]  /*0580*/  FADD R6, R5, R6 ;  /* 0x0000000605067221 */ /* 0x000fca0000000000 */
[----:B------:R-:W-:-:S07]  /*0590*/  MOV R3, R6 ;  /* 0x0000000600037202 */ /* 0x000fce0000000f00 */
[----:B------:R-:W-:Y:S05]  /*05a0*/  WARPSYNC.COLLECTIVE R10, `(.L_x_190) ;  /* 0x000000000a087348 */ /* 0x000fea0003c00000 */
[----:B------:R0:W1:Y:S02]  /*05b0*/  SHFL.DOWN P0, R8, R3, R11, R12 ;  /* 0x0800000b03087389 */ /* 0x000064000000000c */
[----:B01----:R-:W-:Y:S05]  /*05c0*/  ENDCOLLECTIVE ;  /* 0x000000000000791b */ /* 0x003fea0003800000 */
.L_x_190:
[----:B------:R-:W-:Y:S01]  /*05d0*/  HFMA2 R11, -RZ, RZ, 0, 5.9604644775390625e-08 ;  /* 0x00000001ff0b7431 */ /* 0x000fe200000001ff */
[----:B------:R-:W-:-:S05]  /*05e0*/  MOV R7, R8 ;  /* 0x0000000800077202 */ /* 0x000fca0000000f00 */
[----:B------:R-:W-:-:S05]  /*05f0*/  FADD R7, R6, R7 ;  /* 0x0000000706077221 */ /* 0x000fca0000000000 */
[----:B------:R-:W-:-:S07]  /*0600*/  MOV R3, R7 ;  /* 0x0000000700037202 */ /* 0x000fce0000000f00 */
[----:B------:R-:W-:Y:S05]  /*0610*/  WARPSYNC.COLLECTIVE R10, `(.L_x_191) ;  /* 0x000000000a087348 */ /* 0x000fea0003c00000 */
[----:B------:R0:W1:Y:S02]  /*0620*/  SHFL.DOWN P0, R8, R3, R11, R12 ;  /* 0x0800000b03087389 */ /* 0x000064000000000c */
[----:B01----:R-:W-:Y:S05]  /*0630*/  ENDCOLLECTIVE ;  /* 0x000000000000791b */ /* 0x003fea0003800000 */
.L_x_191:
[----:B------:R-:W-:Y:S05]  /*0640*/  BRA `(.L_x_192) ;  /* 0xfffffffc00547947 */ /* 0x000fea000383ffff */
.L_x_193:
        /* <DEDUP_REMOVED lines=11> */
.L_x_460:


//--------------------- .text._Z10sumReduce5IfLj2EEvPT_S1_j --------------------------
	.section	.text._Z10sumReduce5IfLj2EEvPT_S1_j,"ax",@progbits
	.align	128
        .global         _Z10sumReduce5IfLj2EEvPT_S1_j
        .type           _Z10sumReduce5IfLj2EEvPT_S1_j,@function
        .size           _Z10sumReduce5IfLj2EEvPT_S1_j,(.L_x_461 - _Z10sumReduce5IfLj2EEvPT_S1_j)
        .other          _Z10sumReduce5IfLj2EEvPT_S1_j,@"STO_CUDA_ENTRY STV_DEFAULT"
_Z10sumReduce5IfLj2EEvPT_S1_j:
.text._Z10sumReduce5IfLj2EEvPT_S1_j:
        /* <DEDUP_REMOVED lines=35> */
.L_x_195:
        /* <DEDUP_REMOVED lines=10> */
.L_x_194:
        /* <DEDUP_REMOVED lines=13> */
.L_x_204:
[----:B-1----:R-:W-:-:S07]  /*03a0*/  FADD R3, R7, R8 ;  /* 0x0000000807037221 */ /* 0x002fce0000000000 */
.L_x_197:
[----:B------:R-:W-:Y:S05]  /*03b0*/  BSYNC B0 ;  /* 0x0000000000007941 */ /* 0x000fea0003800000 */
.L_x_196:
[----:B------:R-:W-:-:S13]  /*03c0*/  LOP3.LUT P0, RZ, R9, R2, RZ, 0xfc, !PT ;  /* 0x0000000209ff7212 */ /* 0x000fda000780fcff */
[----:B------:R-:W-:Y:S05]  /*03d0*/  @P0 EXIT ;  /* 0x000000000000094d */ /* 0x000fea0003800000 */
[----:B------:R-:W1:Y:S02]  /*03e0*/  LDC.64 R4, c[0x0][0x388] ;  /* 0x0000e200ff047b82 */ /* 0x000e640000000a00 */
[----:B-1----:R-:W-:-:S05]  /*03f0*/  IMAD.WIDE.U32 R4, R0, 0x4, R4 ;  /* 0x0000000400047825 */ /* 0x002fca00078e0004 */
[----:B------:R-:W-:Y:S01]  /*0400*/  STG.E desc[UR6][R4.64], R3 ;  /* 0x0000000304007986 */ /* 0x000fe2000c101906 */
[----:B------:R-:W-:Y:S05]  /*0410*/  EXIT ;  /* 0x000000000000794d */ /* 0x000fea0003800000 */
.L_x_198:
[----:B------:R-:W-:Y:S02]  /*0420*/  HFMA2 R11, -RZ, RZ, 0, 9.5367431640625e-07 ;  /* 0x00000010ff0b7431 */ /* 0x000fe400000001ff */
[----:B------:R-:W-:Y:S01]  /*0430*/  IMAD.MOV.U32 R12, RZ, RZ, 0x1f ;  /* 0x0000001fff0c7424 */ /* 0x000fe200078e00ff */
[----:B------:R-:W-:-:S07]  /*0440*/  MOV R10, 0xffffffff ;  /* 0xffffffff000a7802 */ /* 0x000fce0000000f00 */
[----:B0-----:R-:W-:Y:S05]  /*0450*/  WARPSYNC.COLLECTIVE R10, `(.L_x_199) ;  /* 0x000000000a087348 */ /* 0x001fea0003c00000 */
[----:B0-----:R0:W1:Y:S02]  /*0460*/  SHFL.DOWN P0, R8, R3, R11, R12 ;  /* 0x0800000b03087389 */ /* 0x001064000000000c */
[----:B01----:R-:W-:Y:S05]  /*0470*/  ENDCOLLECTIVE ;  /* 0x000000000000791b */ /* 0x003fea0003800000 */
.L_x_199:
[----:B------:R-:W-:Y:S01]  /*0480*/  HFMA2 R11, -RZ, RZ, 0, 4.76837158203125e-07 ;  /* 0x00000008ff0b7431 */ /* 0x000fe200000001ff */
[----:B------:R-:W-:-:S05]  /*0490*/  MOV R4, R8 ;  /* 0x0000000800047202 */ /* 0x000fca0000000f00 */
[----:B------:R-:W-:-:S04]  /*04a0*/  FADD R4, R3, R4 ;  /* 0x0000000403047221 */ /* 0x000fc80000000000 */
[----:B------:R-:W-:-:S07]  /*04b0*/  IMAD.MOV.U32 R3, RZ, RZ, R4 ;  /* 0x000000ffff037224 */ /* 0x000fce00078e0004 */
[----:B------:R-:W-:Y:S05]  /*04c0*/  WARPSYNC.COLLECTIVE R10, `(.L_x_200) ;  /* 0x000000000a087348 */ /* 0x000fea0003c00000 */
[----:B------:R0:W1:Y:S02]  /*04d0*/  SHFL.DOWN P0, R8, R3, R11, R12 ;  /* 0x0800000b03087389 */ /* 0x000064000000000c */
[----:B01----:R-:W-:Y:S05]  /*04e0*/  ENDCOLLECTIVE ;  /* 0x000000000000791b */ /* 0x003fea0003800000 */
.L_x_200:
[----:B------:R-:W-:Y:S01]  /*04f0*/  HFMA2 R11, -RZ, RZ, 0, 2.384185791015625e-07 ;  /* 0x00000004ff0b7431 */ /* 0x000fe200000001ff */
[----:B------:R-:W-:-:S05]  /*0500*/  MOV R5, R8 ;  /* 0x0000000800057202 */ /* 0x000fca0000000f00 */
[----:B------:R-:W-:-:S04]  /*0510*/  FADD R5, R4, R5 ;  /* 0x0000000504057221 */ /* 0x000fc80000000000 */
[----:B------:R-:W-:-:S07]  /*0520*/  IMAD.MOV.U32 R3, RZ, RZ, R5 ;  /* 0x000000ffff037224 */ /* 0x000fce00078e0005 */
[----:B------:R-:W-:Y:S05]  /*0530*/  WARPSYNC.COLLECTIVE R10, `(.L_x_201) ;  /* 0x000000000a087348 */ /* 0x000fea0003c00000 */
[----:B------:R0:W1:Y:S02]  /*0540*/  SHFL.DOWN P0, R8, R3, R11, R12 ;  /* 0x0800000b03087389 */ /* 0x000064000000000c */
[----:B01----:R-:W-:Y:S05]  /*0550*/  ENDCOLLECTIVE ;  /* 0x000000000000791b */ /* 0x003fea0003800000 */
.L_x_201:
[----:B------:R-:W-:Y:S01]  /*0560*/  IMAD.MOV.U32 R11, RZ, RZ, 0x2 ;  /* 0x00000002ff0b7424 */ /* 0x000fe200078e00ff */
[----:B------:R-:W-:-:S05]  /*0570*/  MOV R6, R8 ;  /* 0x0000000800067202 */ /* 0x000fca0000000f00 */
[----:B------:R-:W-:-:S05]  /*0580*/  FADD R6, R5, R6 ;  /* 0x0000000605067221 */ /* 0x000fca0000000000 */
[----:B------:R-:W-:-:S07]  /*0590*/  MOV R3, R6 ;  /* 0x0000000600037202 */ /* 0x000fce0000000f00 */
[----:B------:R-:W-:Y:S05]  /*05a0*/  WARPSYNC.COLLECTIVE R10, `(.L_x_202) ;  /* 0x000000000a087348 */ /* 0x000fea0003c00000 */
[----:B------:R0:W1:Y:S02]  /*05b0*/  SHFL.DOWN P0, R8, R3, R11, R12 ;  /* 0x0800000b03087389 */ /* 0x000064000000000c */
[----:B01----:R-:W-:Y:S05]  /*05c0*/  ENDCOLLECTIVE ;  /* 0x000000000000791b */ /* 0x003fea0003800000 */
.L_x_202:
[----:B------:R-:W-:Y:S01]  /*05d0*/  HFMA2 R11, -RZ, RZ, 0, 5.9604644775390625e-08 ;  /* 0x00000001ff0b7431 */ /* 0x000fe200000001ff */
[----:B------:R-:W-:-:S05]  /*05e0*/  MOV R7, R8 ;  /* 0x0000000800077202 */ /* 0x000fca0000000f00 */
[----:B------:R-:W-:-:S05]  /*05f0*/  FADD R7, R6, R7 ;  /* 0x0000000706077221 */ /* 0x000fca0000000000 */
[----:B------:R-:W-:-:S07]  /*0600*/  MOV R3, R7 ;  /* 0x0000000700037202 */ /* 0x000fce0000000f00 */
[----:B------:R-:W-:Y:S05]  /*0610*/  WARPSYNC.COLLECTIVE R10, `(.L_x_203) ;  /* 0x000000000a087348 */ /* 0x000fea0003c00000 */
[----:B------:R0:W1:Y:S02]  /*0620*/  SHFL.DOWN P0, R8, R3, R11, R12 ;  /* 0x0800000b03087389 */ /* 0x000064000000000c */
[----:B01----:R-:W-:Y:S05]  /*0630*/  ENDCOLLECTIVE ;  /* 0x000000000000791b */ /* 0x003fea0003800000 */
.L_x_203:
[----:B------:R-:W-:Y:S05]  /*0640*/  BRA `(.L_x_204) ;  /* 0xfffffffc00547947 */ /* 0x000fea000383ffff */
.L_x_205:
        /* <DEDUP_REMOVED lines=11> */
.L_x_461:


//--------------------- .text._Z10sumReduce5IfLj4EEvPT_S1_j --------------------------
	.section	.text._Z10sumReduce5IfLj4EEvPT_S1_j,"ax",@progbits
	.align	128
        .global         _Z10sumReduce5IfLj4EEvPT_S1_j
        .type           _Z10sumReduce5IfLj4EEvPT_S1_j,@function
        .size           _Z10sumReduce5IfLj4EEvPT_S1_j,(.L_x_462 - _Z10sumReduce5IfLj4EEvPT_S1_j)
        .other          _Z10sumReduce5IfLj4EEvPT_S1_j,@"STO_CUDA_ENTRY STV_DEFAULT"
_Z10sumReduce5IfLj4EEvPT_S1_j:
.text._Z10sumReduce5IfLj4EEvPT_S1_j:
        /* <DEDUP_REMOVED lines=35> */
.L_x_207:
        /* <DEDUP_REMOVED lines=10> */
.L_x_206:
        /* <DEDUP_REMOVED lines=13> */
.L_x_216:
[----:B-1----:R-:W-:-:S07]  /*03a0*/  FADD R3, R7, R8 ;  /* 0x0000000807037221 */ /* 0x002fce0000000000 */
.L_x_209:
[----:B------:R-:W-:Y:S05]  /*03b0*/  BSYNC B0 ;  /* 0x0000000000007941 */ /* 0x000fea0003800000 */
.L_x_208:
[----:B------:R-:W-:-:S13]  /*03c0*/  LOP3.LUT P0, RZ, R9, R2, RZ, 0xfc, !PT ;  /* 0x0000000209ff7212 */ /* 0x000fda000780fcff */
[----:B------:R-:W-:Y:S05]  /*03d0*/  @P0 EXIT ;  /* 0x000000000000094d */ /* 0x000fea0003800000 */
[----:B------:R-:W1:Y:S02]  /*03e0*/  LDC.64 R4, c[0x0][0x388] ;  /* 0x0000e200ff047b82 */ /* 0x000e640000000a00 */
[----:B-1----:R-:W-:-:S05]  /*03f0*/  IMAD.WIDE.U32 R4, R0, 0x4, R4 ;  /* 0x0000000400047825 */ /* 0x002fca00078e0004 */
[----:B------:R-:W-:Y:S01]  /*0400*/  STG.E desc[UR6][R4.64], R3 ;  /* 0x0000000304007986 */ /* 0x000fe2000c101906 */
[----:B------:R-:W-:Y:S05]  /*0410*/  EXIT ;  /* 0x000000000000794d */ /* 0x000fea0003800000 */
.L_x_210:
[----:B------:R-:W-:Y:S02]  /*0420*/  HFMA2 R11, -RZ, RZ, 0, 9.5367431640625e-07 ;  /* 0x00000010ff0b7431 */ /* 0x000fe400000001ff */
[----:B------:R-:W-:Y:S01]  /*0430*/  IMAD.MOV.U32 R12, RZ, RZ, 0x1f ;  /* 0x0000001fff0c7424 */ /* 0x000fe200078e00ff */
[----:B------:R-:W-:-:S07]  /*0440*/  MOV R10, 0xffffffff ;  /* 0xffffffff000a7802 */ /* 0x000fce0000000f00 */
[----:B0-----:R-:W-:Y:S05]  /*0450*/  WARPSYNC.COLLECTIVE R10, `(.L_x_211) ;  /* 0x000000000a087348 */ /* 0x001fea0003c00000 */
[----:B0-----:R0:W1:Y:S02]  /*0460*/  SHFL.DOWN P0, R8, R3, R11, R12 ;  /* 0x0800000b03087389 */ /* 0x001064000000000c */
[----:B01----:R-:W-:Y:S05]  /*0470*/  ENDCOLLECTIVE ;  /* 0x000000000000791b */ /* 0x003fea0003800000 */
.L_x_211:
[----:B------:R-:W-:Y:S01]  /*0480*/  HFMA2 R11, -RZ, RZ, 0, 4.76837158203125e-07 ;  /* 0x00000008ff0b7431 */ /* 0x000fe200000001ff */
[----:B------:R-:W-:-:S05]  /*0490*/  MOV R4, R8 ;  /* 0x0000000800047202 */ /* 0x000fca0000000f00 */
[----:B------:R-:W-:-:S04]  /*04a0*/  FADD R4, R3, R4 ;  /* 0x0000000403047221 */ /* 0x000fc80000000000 */
[----:B------:R-:W-:-:S07]  /*04b0*/  IMAD.MOV.U32 R3, RZ, RZ, R4 ;  /* 0x000000ffff037224 */ /* 0x000fce00078e0004 */
[----:B------:R-:W-:Y:S05]  /*04c0*/  WARPSYNC.COLLECTIVE R10, `(.L_x_212) ;  /* 0x000000000a087348 */ /* 0x000fea0003c00000 */
[----:B------:R0:W1:Y:S02]  /*04d0*/  SHFL.DOWN P0, R8, R3, R11, R12 ;  /* 0x0800000b03087389 */ /* 0x000064000000000c */
[----:B01----:R-:W-:Y:S05]  /*04e0*/  ENDCOLLECTIVE ;  /* 0x000000000000791b */ /* 0x003fea0003800000 */
.L_x_212:
[----:B------:R-:W-:Y:S01]  /*04f0*/  HFMA2 R11, -RZ, RZ, 0, 2.384185791015625e-07 ;  /* 0x00000004ff0b7431 */ /* 0x000fe200000001ff */
[----:B------:R-:W-:-:S05]  /*0500*/  MOV R5, R8 ;  /* 0x0000000800057202 */ /* 0x000fca0000000f00 */
[----:B------:R-:W-:-:S04]  /*0510*/  FADD R5, R4, R5 ;  /* 0x0000000504057221 */ /* 0x000fc80000000000 */
[----:B------:R-:W-:-:S07]  /*0520*/  IMAD.MOV.U32 R3, RZ, RZ, R5 ;  /* 0x000000ffff037224 */ /* 0x000fce00078e0005 */
[----:B------:R-:W-:Y:S05]  /*0530*/  WARPSYNC.COLLECTIVE R10, `(.L_x_213) ;  /* 0x000000000a087348 */ /* 0x000fea0003c00000 */
[----:B------:R0:W1:Y:S02]  /*0540*/  SHFL.DOWN P0, R8, R3, R11, R12 ;  /* 0x0800000b03087389 */ /* 0x000064000000000c */
[----:B01----:R-:W-:Y:S05]  /*0550*/  ENDCOLLECTIVE ;  /* 0x000000000000791b */ /* 0x003fea0003800000 */
.L_x_213:
[----:B------:R-:W-:Y:S01]  /*0560*/  IMAD.MOV.U32 R11, RZ, RZ, 0x2 ;  /* 0x00000002ff0b7424 */ /* 0x000fe200078e00ff */
[----:B------:R-:W-:-:S05]  /*0570*/  MOV R6, R8 ;  /* 0x0000000800067202 */ /* 0x000fca0000000f00 */
[----:B------:R-:W-:-:S05]  /*0580*/  FADD R6, R5, R6 ;  /* 0x0000000605067221 */ /* 0x000fca0000000000 */
[----:B------:R-:W-:-:S07]  /*0590*/  MOV R3, R6 ;  /* 0x0000000600037202 */ /* 0x000fce0000000f00 */
[----:B------:R-:W-:Y:S05]  /*05a0*/  WARPSYNC.COLLECTIVE R10, `(.L_x_214) ;  /* 0x000000000a087348 */ /* 0x000fea0003c00000 */
[----:B------:R0:W1:Y:S02]  /*05b0*/  SHFL.DOWN P0, R8, R3, R11, R12 ;  /* 0x0800000b03087389 */ /* 0x000064000000000c */
[----:B01----:R-:W-:Y:S05]  /*05c0*/  ENDCOLLECTIVE ;  /* 0x000000000000791b */ /* 0x003fea0003800000 */
.L_x_214:
[----:B------:R-:W-:Y:S01]  /*05d0*/  HFMA2 R11, -RZ, RZ, 0, 5.9604644775390625e-08 ;  /* 0x00000001ff0b7431 */ /* 0x000fe200000001ff */
[----:B------:R-:W-:-:S05]  /*05e0*/  MOV R7, R8 ;  /* 0x0000000800077202 */ /* 0x000fca0000000f00 */
[----:B------:R-:W-:-:S05]  /*05f0*/  FADD R7, R6, R7 ;  /* 0x0000000706077221 */ /* 0x000fca0000000000 */
[----:B------:R-:W-:-:S07]  /*0600*/  MOV R3, R7 ;  /* 0x0000000700037202 */ /* 0x000fce0000000f00 */
[----:B------:R-:W-:Y:S05]  /*0610*/  WARPSYNC.COLLECTIVE R10, `(.L_x_215) ;  /* 0x000000000a087348 */ /* 0x000fea0003c00000 */
[----:B------:R0:W1:Y:S02]  /*0620*/  SHFL.DOWN P0, R8, R3, R11, R12 ;  /* 0x0800000b03087389 */ /* 0x000064000000000c */
[----:B01----:R-:W-:Y:S05]  /*0630*/  ENDCOLLECTIVE ;  /* 0x000000000000791b */ /* 0x003fea0003800000 */
.L_x_215:
[----:B------:R-:W-:Y:S05]  /*0640*/  BRA `(.L_x_216) ;  /* 0xfffffffc00547947 */ /* 0x000fea000383ffff */
.L_x_217:
        /* <DEDUP_REMOVED lines=11> */
.L_x_462:


//--------------------- .text._Z10sumReduce5IfLj8EEvPT_S1_j --------------------------
	.section	.text._Z10sumReduce5IfLj8EEvPT_S1_j,"ax",@progbits
	.align	128
        .global         _Z10sumReduce5IfLj8EEvPT_S1_j
        .type           _Z10sumReduce5IfLj8EEvPT_S1_j,@function
        .size           _Z10sumReduce5IfLj8EEvPT_S1_j,(.L_x_463 - _Z10sumReduce5IfLj8EEvPT_S1_j)
        .other          _Z10sumReduce5IfLj8EEvPT_S1_j,@"STO_CUDA_ENTRY STV_DEFAULT"
_Z10sumReduce5IfLj8EEvPT_S1_j:
.text._Z10sumReduce5IfLj8EEvPT_S1_j:
        /* <DEDUP_REMOVED lines=35> */
.L_x_219:
        /* <DEDUP_REMOVED lines=10> */
.L_x_218:
        /* <DEDUP_REMOVED lines=13> */
.L_x_228:
[----:B-1----:R-:W-:-:S07]  /*03a0*/  FADD R3, R7, R8 ;  /* 0x0000000807037221 */ /* 0x002fce0000000000 */
.L_x_221:
[----:B------:R-:W-:Y:S05]  /*03b0*/  BSYNC B0 ;  /* 0x0000000000007941 */ /* 0x000fea0003800000 */
.L_x_220:
[----:B------:R-:W-:-:S13]  /*03c0*/  LOP3.LUT P0, RZ, R9, R2, RZ, 0xfc, !PT ;  /* 0x0000000209ff7212 */ /* 0x000fda000780fcff */
[----:B------:R-:W-:Y:S05]  /*03d0*/  @P0 EXIT ;  /* 0x000000000000094d */ /* 0x000fea0003800000 */
[----:B------:R-:W1:Y:S02]  /*03e0*/  LDC.64 R4, c[0x0][0x388] ;  /* 0x0000e200ff047b82 */ /* 0x000e640000000a00 */
[----:B-1----:R-:W-:-:S05]  /*03f0*/  IMAD.WIDE.U32 R4, R0, 0x4, R4 ;  /* 0x0000000400047825 */ /* 0x002fca00078e0004 */
[----:B------:R-:W-:Y:S01]  /*0400*/  STG.E desc[UR6][R4.64], R3 ;  /* 0x0000000304007986 */ /* 0x000fe2000c101906 */
[----:B------:R-:W-:Y:S05]  /*0410*/  EXIT ;  /* 0x000000000000794d */ /* 0x000fea0003800000 */
.L_x_222:
[----:B------:R-:W-:Y:S02]  /*0420*/  HFMA2 R11, -RZ, RZ, 0, 9.5367431640625e-07 ;  /* 0x00000010ff0b7431 */ /* 0x000fe400000001ff */
[----:B------:R-:W-:Y:S01]  /*0430*/  IMAD.MOV.U32 R12, RZ, RZ, 0x1f ;  /* 0x0000001fff0c7424 */ /* 0x000fe200078e00ff */
[----:B------:R-:W-:-:S07]  /*0440*/  MOV R10, 0xffffffff ;  /* 0xffffffff000a7802 */ /* 0x000fce0000000f00 */
[----:B0-----:R-:W-:Y:S05]  /*0450*/  WARPSYNC.COLLECTIVE R10, `(.L_x_223) ;  /* 0x000000000a087348 */ /* 0x001fea0003c00000 */
[----:B0-----:R0:W1:Y:S02]  /*0460*/  SHFL.DOWN P0, R8, R3, R11, R12 ;  /* 0x0800000b03087389 */ /* 0x001064000000000c */
[----:B01----:R-:W-:Y:S05]  /*0470*/  ENDCOLLECTIVE ;  /* 0x000000000000791b */ /* 0x003fea0003800000 */
.L_x_223:
[----:B------:R-:W-:Y:S01]  /*0480*/  HFMA2 R11, -RZ, RZ, 0, 4.76837158203125e-07 ;  /* 0x00000008ff0b7431 */ /* 0x000fe200000001ff */
[----:B------:R-:W-:-:S05]  /*0490*/  MOV R4, R8 ;  /* 0x0000000800047202 */ /* 0x000fca0000000f00 */
[----:B------:R-:W-:-:S04]  /*04a0*/  FADD R4, R3, R4 ;  /* 0x0000000403047221 */ /* 0x000fc80000000000 */
[----:B------:R-:W-:-:S07]  /*04b0*/  IMAD.MOV.U32 R3, RZ, RZ, R4 ;  /* 0x000000ffff037224 */ /* 0x000fce00078e0004 */
[----:B------:R-:W-:Y:S05]  /*04c0*/  WARPSYNC.COLLECTIVE R10, `(.L_x_224) ;  /* 0x000000000a087348 */ /* 0x000fea0003c00000 */
[----:B------:R0:W1:Y:S02]  /*04d0*/  SHFL.DOWN P0, R8, R3, R11, R12 ;  /* 0x0800000b03087389 */ /* 0x000064000000000c */
[----:B01----:R-:W-:Y:S05]  /*04e0*/  ENDCOLLECTIVE ;  /* 0x000000000000791b */ /* 0x003fea0003800000 */
.L_x_224:
[----:B------:R-:W-:Y:S01]  /*04f0*/  HFMA2 R11, -RZ, RZ, 0, 2.384185791015625e-07 ;  /* 0x00000004ff0b7431 */ /* 0x000fe200000001ff */
[----:B------:R-:W-:-:S05]  /*0500*/  MOV R5, R8 ;  /* 0x0000000800057202 */ /* 0x000fca0000000f00 */
[----:B------:R-:W-:-:S04]  /*0510*/  FADD R5, R4, R5 ;  /* 0x0000000504057221 */ /* 0x000fc80000000000 */
[----:B------:R-:W-:-:S07]  /*0520*/  IMAD.MOV.U32 R3, RZ, RZ, R5 ;  /* 0x000000ffff037224 */ /* 0x000fce00078e0005 */
[----:B------:R-:W-:Y:S05]  /*0530*/  WARPSYNC.COLLECTIVE R10, `(.L_x_225) ;  /* 0x000000000a087348 */ /* 0x000fea0003c00000 */
[----:B------:R0:W1:Y:S02]  /*0540*/  SHFL.DOWN P0, R8, R3, R11, R12 ;  /* 0x0800000b03087389 */ /* 0x000064000000000c */
[----:B01----:R-:W-:Y:S05]  /*0550*/  ENDCOLLECTIVE ;  /* 0x000000000000791b */ /* 0x003fea0003800000 */
.L_x_225:
[----:B------:R-:W-:Y:S01]  /*0560*/  IMAD.MOV.U32 R11, RZ, RZ, 0x2 ;  /* 0x00000002ff0b7424 */ /* 0x000fe200078e00ff */
[----:B------:R-:W-:-:S05]  /*0570*/  MOV R6, R8 ;  /* 0x0000000800067202 */ /* 0x000fca0000000f00 */
[----:B------:R-:W-:-:S05]  /*0580*/  FADD R6, R5, R6 ;  /* 0x0000000605067221 */ /* 0x000fca0000000000 */
[----:B------:R-:W-:-:S07]  /*0590*/  MOV R3, R6 ;  /* 0x0000000600037202 */ /* 0x000fce0000000f00 */
[----:B------:R-:W-:Y:S05]  /*05a0*/  WARPSYNC.COLLECTIVE R10, `(.L_x_226) ;  /* 0x000000000a087348 */ /* 0x000fea0003c00000 */
[----:B------:R0:W1:Y:S02]  /*05b0*/  SHFL.DOWN P0, R8, R3, R11, R12 ;  /* 0x0800000b03087389 */ /* 0x000064000000000c */
[----:B01----:R-:W-:Y:S05]  /*05c0*/  ENDCOLLECTIVE ;  /* 0x000000000000791b */ /* 0x003fea0003800000 */
.L_x_226:
[----:B------:R-:W-:Y:S01]  /*05d0*/  HFMA2 R11, -RZ, RZ, 0, 5.9604644775390625e-08 ;  /* 0x00000001ff0b7431 */ /* 0x000fe200000001ff */
[----:B------:R-:W-:-:S05]  /*05e0*/  MOV R7, R8 ;  /* 0x0000000800077202 */ /* 0x000fca0000000f00 */
[----:B------:R-:W-:-:S05]  /*05f0*/  FADD R7, R6, R7 ;  /* 0x0000000706077221 */ /* 0x000fca0000000000 */
[----:B------:R-:W-:-:S07]  /*0600*/  MOV R3, R7 ;  /* 0x0000000700037202 */ /* 0x000fce0000000f00 */
[----:B------:R-:W-:Y:S05]  /*0610*/  WARPSYNC.COLLECTIVE R10, `(.L_x_227) ;  /* 0x000000000a087348 */ /* 0x000fea0003c00000 */
[----:B------:R0:W1:Y:S02]  /*0620*/  SHFL.DOWN P0, R8, R3, R11, R12 ;  /* 0x0800000b03087389 */ /* 0x000064000000000c */
[----:B01----:R-:W-:Y:S05]  /*0630*/  ENDCOLLECTIVE ;  /* 0x000000000000791b */ /* 0x003fea0003800000 */
.L_x_227:
[----:B------:R-:W-:Y:S05]  /*0640*/  BRA `(.L_x_228) ;  /* 0xfffffffc00547947 */ /* 0x000fea000383ffff */
.L_x_229:
        /* <DEDUP_REMOVED lines=11> */
.L_x_463:


//--------------------- .text._Z10sumReduce5IfLj16EEvPT_S1_j --------------------------
	.section	.text._Z10sumReduce5IfLj16EEvPT_S1_j,"ax",@progbits
	.align	128
        .global         _Z10sumReduce5IfLj16EEvPT_S1_j
        .type           _Z10sumReduce5IfLj16EEvPT_S1_j,@function
        .size           _Z10sumReduce5IfLj16EEvPT_S1_j,(.L_x_464 - _Z10sumReduce5IfLj16EEvPT_S1_j)
        .other          _Z10sumReduce5IfLj16EEvPT_S1_j,@"STO_CUDA_ENTRY STV_DEFAULT"
_Z10sumReduce5IfLj16EEvPT_S1_j:
.text._Z10sumReduce5IfLj16EEvPT_S1_j:
        /* <DEDUP_REMOVED lines=35> */
.L_x_231:
        /* <DEDUP_REMOVED lines=10> */
.L_x_230:
        /* <DEDUP_REMOVED lines=13> */
.L_x_240:
[----:B-1----:R-:W-:-:S07]  /*03a0*/  FADD R3, R7, R8 ;  /* 0x0000000807037221 */ /* 0x002fce0000000000 */
.L_x_233:
[----:B------:R-:W-:Y:S05]  /*03b0*/  BSYNC B0 ;  /* 0x0000000000007941 */ /* 0x000fea0003800000 */
.L_x_232:
[----:B------:R-:W-:-:S13]  /*03c0*/  LOP3.LUT P0, RZ, R9, R2, RZ, 0xfc, !PT ;  /* 0x0000000209ff7212 */ /* 0x000fda000780fcff */
[----:B------:R-:W-:Y:S05]  /*03d0*/  @P0 EXIT ;  /* 0x000000000000094d */ /* 0x000fea0003800000 */
[----:B------:R-:W1:Y:S02]  /*03e0*/  LDC.64 R4, c[0x0][0x388] ;  /* 0x0000e200ff047b82 */ /* 0x000e640000000a00 */
[----:B-1----:R-:W-:-:S05]  /*03f0*/  IMAD.WIDE.U32 R4, R0, 0x4, R4 ;  /* 0x0000000400047825 */ /* 0x002fca00078e0004 */
[----:B------:R-:W-:Y:S01]  /*0400*/  STG.E desc[UR6][R4.64], R3 ;  /* 0x0000000304007986 */ /* 0x000fe2000c101906 */
[----:B------:R-:W-:Y:S05]  /*0410*/  EXIT ;  /* 0x000000000000794d */ /* 0x000fea0003800000 */
.L_x_234:
[----:B------:R-:W-:Y:S02]  /*0420*/  HFMA2 R11, -RZ, RZ, 0, 9.5367431640625e-07 ;  /* 0x00000010ff0b7431 */ /* 0x000fe400000001ff */
[----:B------:R-:W-:Y:S01]  /*0430*/  IMAD.MOV.U32 R12, RZ, RZ, 0x1f ;  /* 0x0000001fff0c7424 */ /* 0x000fe200078e00ff */
[----:B------:R-:W-:-:S07]  /*0440*/  MOV R10, 0xffffffff ;  /* 0xffffffff000a7802 */ /* 0x000fce0000000f00 */
[----:B0-----:R-:W-:Y:S05]  /*0450*/  WARPSYNC.COLLECTIVE R10, `(.L_x_235) ;  /* 0x000000000a087348 */ /* 0x001fea0003c00000 */
[----:B0-----:R0:W1:Y:S02]  /*0460*/  SHFL.DOWN P0, R8, R3, R11, R12 ;  /* 0x0800000b03087389 */ /* 0x001064000000000c */
[----:B01----:R-:W-:Y:S05]  /*0470*/  ENDCOLLECTIVE ;  /* 0x000000000000791b */ /* 0x003fea0003800000 */
.L_x_235:
[----:B------:R-:W-:Y:S01]  /*0480*/  HFMA2 R11, -RZ, RZ, 0, 4.76837158203125e-07 ;  /* 0x00000008ff0b7431 */ /* 0x000fe200000001ff */
[----:B------:R-:W-:-:S05]  /*0490*/  MOV R4, R8 ;  /* 0x0000000800047202 */ /* 0x000fca0000000f00 */
[----:B------:R-:W-:-:S04]  /*04a0*/  FADD R4, R3, R4 ;  /* 0x0000000403047221 */ /* 0x000fc80000000000 */
[----:B------:R-:W-:-:S07]  /*04b0*/  IMAD.MOV.U32 R3, RZ, RZ, R4 ;  /* 0x000000ffff037224 */ /* 0x000fce00078e0004 */
[----:B------:R-:W-:Y:S05]  /*04c0*/  WARPSYNC.COLLECTIVE R10, `(.L_x_236) ;  /* 0x000000000a087348 */ /* 0x000fea0003c00000 */
[----:B------:R0:W1:Y:S02]  /*04d0*/  SHFL.DOWN P0, R8, R3, R11, R12 ;  /* 0x0800000b03087389 */ /* 0x000064000000000c */
[----:B01----:R-:W-:Y:S05]  /*04e0*/  ENDCOLLECTIVE ;  /* 0x000000000000791b */ /* 0x003fea0003800000 */
.L_x_236:
[----:B------:R-:W-:Y:S01]  /*04f0*/  HFMA2 R11, -RZ, RZ, 0, 2.384185791015625e-07 ;  /* 0x00000004ff0b7431 */ /* 0x000fe200000001ff */
[----:B------:R-:W-:-:S05]  /*0500*/  MOV R5, R8 ;  /* 0x0000000800057202 */ /* 0x000fca0000000f00 */
[----:B------:R-:W-:-:S04]  /*0510*/  FADD R5, R4, R5 ;  /* 0x0000000504057221 */ /* 0x000fc80000000000 */
[----:B------:R-:W-:-:S07]  /*0520*/  IMAD.MOV.U32 R3, RZ, RZ, R5 ;  /* 0x000000ffff037224 */ /* 0x000fce00078e0005 */
[----:B------:R-:W-:Y:S05]  /*0530*/  WARPSYNC.COLLECTIVE R10, `(.L_x_237) ;  /* 0x000000000a087348 */ /* 0x000fea0003c00000 */
[----:B------:R0:W1:Y:S02]  /*0540*/  SHFL.DOWN P0, R8, R3, R11, R12 ;  /* 0x0800000b03087389 */ /* 0x000064000000000c */
[----:B01----:R-:W-:Y:S05]  /*0550*/  ENDCOLLECTIVE ;  /* 0x000000000000791b */ /* 0x003fea0003800000 */
.L_x_237:
[----:B------:R-:W-:Y:S01]  /*0560*/  IMAD.MOV.U32 R11, RZ, RZ, 0x2 ;  /* 0x00000002ff0b7424 */ /* 0x000fe200078e00ff */
[----:B------:R-:W-:-:S05]  /*0570*/  MOV R6, R8 ;  /* 0x0000000800067202 */ /* 0x000fca0000000f00 */
[----:B------:R-:W-:-:S05]  /*0580*/  FADD R6, R5, R6 ;  /* 0x0000000605067221 */ /* 0x000fca0000000000 */
[----:B------:R-:W-:-:S07]  /*0590*/  MOV R3, R6 ;  /* 0x0000000600037202 */ /* 0x000fce0000000f00 */
[----:B------:R-:W-:Y:S05]  /*05a0*/  WARPSYNC.COLLECTIVE R10, `(.L_x_238) ;  /* 0x000000000a087348 */ /* 0x000fea0003c00000 */
[----:B------:R0:W1:Y:S02]  /*05b0*/  SHFL.DOWN P0, R8, R3, R11, R12 ;  /* 0x0800000b03087389 */ /* 0x000064000000000c */
[----:B01----:R-:W-:Y:S05]  /*05c0*/  ENDCOLLECTIVE ;  /* 0x000000000000791b */ /* 0x003fea0003800000 */
.L_x_238:
[----:B------:R-:W-:Y:S01]  /*05d0*/  HFMA2 R11, -RZ, RZ, 0, 5.9604644775390625e-08 ;  /* 0x00000001ff0b7431 */ /* 0x000fe200000001ff */
[----:B------:R-:W-:-:S05]  /*05e0*/  MOV R7, R8 ;  /* 0x0000000800077202 */ /* 0x000fca0000000f00 */
[----:B------:R-:W-:-:S05]  /*05f0*/  FADD R7, R6, R7 ;  /* 0x0000000706077221 */ /* 0x000fca0000000000 */
[----:B------:R-:W-:-:S07]  /*0600*/  MOV R3, R7 ;  /* 0x0000000700037202 */ /* 0x000fce0000000f00 */
[----:B------:R-:W-:Y:S05]  /*0610*/  WARPSYNC.COLLECTIVE R10, `(.L_x_239) ;  /* 0x000000000a087348 */ /* 0x000fea0003c00000 */
[----:B------:R0:W1:Y:S02]  /*0620*/  SHFL.DOWN P0, R8, R3, R11, R12 ;  /* 0x0800000b03087389 */ /* 0x000064000000000c */
[----:B01----:R-:W-:Y:S05]  /*0630*/  ENDCOLLECTIVE ;  /* 0x000000000000791b */ /* 0x003fea0003800000 */
.L_x_239:
[----:B------:R-:W-:Y:S05]  /*0640*/  BRA `(.L_x_240) ;  /* 0xfffffffc00547947 */ /* 0x000fea000383ffff */
.L_x_241:
        /* <DEDUP_REMOVED lines=11> */
.L_x_464:


//--------------------- .text._Z10sumReduce5IfLj32EEvPT_S1_j --------------------------
	.section	.text._Z10sumReduce5IfLj32EEvPT_S1_j,"ax",@progbits
	.align	128
        .global         _Z10sumReduce5IfLj32EEvPT_S1_j
        .type           _Z10sumReduce5IfLj32EEvPT_S1_j,@function
        .size           _Z10sumReduce5IfLj32EEvPT_S1_j,(.L_x_465 - _Z10sumReduce5IfLj32EEvPT_S1_j)
        .other          _Z10sumReduce5IfLj32EEvPT_S1_j,@"STO_CUDA_ENTRY STV_DEFAULT"
_Z10sumReduce5IfLj32EEvPT_S1_j:
.text._Z10sumReduce5IfLj32EEvPT_S1_j:
        /* <DEDUP_REMOVED lines=35> */
.L_x_243:
        /* <DEDUP_REMOVED lines=10> */
.L_x_242:
        /* <DEDUP_REMOVED lines=13> */
.L_x_252:
[----:B-1----:R-:W-:-:S07]  /*03a0*/  FADD R3, R7, R8 ;  /* 0x0000000807037221 */ /* 0x002fce0000000000 */
.L_x_245:
[----:B------:R-:W-:Y:S05]  /*03b0*/  BSYNC B0 ;  /* 0x0000000000007941 */ /* 0x000fea0003800000 */
.L_x_244:
[----:B------:R-:W-:-:S13]  /*03c0*/  LOP3.LUT P0, RZ, R9, R2, RZ, 0xfc, !PT ;  /* 0x0000000209ff7212 */ /* 0x000fda000780fcff */
[----:B------:R-:W-:Y:S05]  /*03d0*/  @P0 EXIT ;  /* 0x000000000000094d */ /* 0x000fea0003800000 */
[----:B------:R-:W1:Y:S02]  /*03e0*/  LDC.64 R4, c[0x0][0x388] ;  /* 0x0000e200ff047b82 */ /* 0x000e640000000a00 */
[----:B-1----:R-:W-:-:S05]  /*03f0*/  IMAD.WIDE.U32 R4, R0, 0x4, R4 ;  /* 0x0000000400047825 */ /* 0x002fca00078e0004 */
[----:B------:R-:W-:Y:S01]  /*0400*/  STG.E desc[UR6][R4.64], R3 ;  /* 0x0000000304007986 */ /* 0x000fe2000c101906 */
[----:B------:R-:W-:Y:S05]  /*0410*/  EXIT ;  /* 0x000000000000794d */ /* 0x000fea0003800000 */
.L_x_246:
[----:B------:R-:W-:Y:S02]  /*0420*/  HFMA2 R11, -RZ, RZ, 0, 9.5367431640625e-07 ;  /* 0x00000010ff0b7431 */ /* 0x000fe400000001ff */
[----:B------:R-:W-:Y:S01]  /*0430*/  IMAD.MOV.U32 R12, RZ, RZ, 0x1f ;  /* 0x0000001fff0c7424 */ /* 0x000fe200078e00ff */
[----:B------:R-:W-:-:S07]  /*0440*/  MOV R10, 0xffffffff ;  /* 0xffffffff000a7802 */ /* 0x000fce0000000f00 */
[----:B0-----:R-:W-:Y:S05]  /*0450*/  WARPSYNC.COLLECTIVE R10, `(.L_x_247) ;  /* 0x000000000a087348 */ /* 0x001fea0003c00000 */
[----:B0-----:R0:W1:Y:S02]  /*0460*/  SHFL.DOWN P0, R8, R3, R11, R12 ;  /* 0x0800000b03087389 */ /* 0x001064000000000c */
[----:B01----:R-:W-:Y:S05]  /*0470*/  ENDCOLLECTIVE ;  /* 0x000000000000791b */ /* 0x003fea0003800000 */
.L_x_247:
[----:B------:R-:W-:Y:S01]  /*0480*/  HFMA2 R11, -RZ, RZ, 0, 4.76837158203125e-07 ;  /* 0x00000008ff0b7431 */ /* 0x000fe200000001ff */
[----:B------:R-:W-:-:S05]  /*0490*/  MOV R4, R8 ;  /* 0x0000000800047202 */ /* 0x000fca0000000f00 */
[----:B------:R-:W-:-:S04]  /*04a0*/  FADD R4, R3, R4 ;  /* 0x0000000403047221 */ /* 0x000fc80000000000 */
[----:B------:R-:W-:-:S07]  /*04b0*/  IMAD.MOV.U32 R3, RZ, RZ, R4 ;  /* 0x000000ffff037224 */ /* 0x000fce00078e0004 */
[----:B------:R-:W-:Y:S05]  /*04c0*/  WARPSYNC.COLLECTIVE R10, `(.L_x_248) ;  /* 0x000000000a087348 */ /* 0x000fea0003c00000 */
[----:B------:R0:W1:Y:S02]  /*04d0*/  SHFL.DOWN P0, R8, R3, R11, R12 ;  /* 0x0800000b03087389 */ /* 0x000064000000000c */
[----:B01----:R-:W-:Y:S05]  /*04e0*/  ENDCOLLECTIVE ;  /* 0x000000000000791b */ /* 0x003fea0003800000 */
.L_x_248:
[----:B------:R-:W-:Y:S01]  /*04f0*/  HFMA2 R11, -RZ, RZ, 0, 2.384185791015625e-07 ;  /* 0x00000004ff0b7431 */ /* 0x000fe200000001ff */
[----:B------:R-:W-:-:S05]  /*0500*/  MOV R5, R8 ;  /* 0x0000000800057202 */ /* 0x000fca0000000f00 */
[----:B------:R-:W-:-:S04]  /*0510*/  FADD R5, R4, R5 ;  /* 0x0000000504057221 */ /* 0x000fc80000000000 */
[----:B------:R-:W-:-:S07]  /*0520*/  IMAD.MOV.U32 R3, RZ, RZ, R5 ;  /* 0x000000ffff037224 */ /* 0x000fce00078e0005 */
[----:B------:R-:W-:Y:S05]  /*0530*/  WARPSYNC.COLLECTIVE R10, `(.L_x_249) ;  /* 0x000000000a087348 */ /* 0x000fea0003c00000 */
[----:B------:R0:W1:Y:S02]  /*0540*/  SHFL.DOWN P0, R8, R3, R11, R12 ;  /* 0x0800000b03087389 */ /* 0x000064000000000c */
[----:B01----:R-:W-:Y:S05]  /*0550*/  ENDCOLLECTIVE ;  /* 0x000000000000791b */ /* 0x003fea0003800000 */
.L_x_249:
[----:B------:R-:W-:Y:S01]  /*0560*/  IMAD.MOV.U32 R11, RZ, RZ, 0x2 ;  /* 0x00000002ff0b7424 */ /* 0x000fe200078e00ff */
[----:B------:R-:W-:-:S05]  /*0570*/  MOV R6, R8 ;  /* 0x0000000800067202 */ /* 0x000fca0000000f00 */
[----:B------:R-:W-:-:S05]  /*0580*/  FADD R6, R5, R6 ;  /* 0x0000000605067221 */ /* 0x000fca0000000000 */
[----:B------:R-:W-:-:S07]  /*0590*/  MOV R3, R6 ;  /* 0x0000000600037202 */ /* 0x000fce0000000f00 */
[----:B------:R-:W-:Y:S05]  /*05a0*/  WARPSYNC.COLLECTIVE R10, `(.L_x_250) ;  /* 0x000000000a087348 */ /* 0x000fea0003c00000 */
[----:B------:R0:W1:Y:S02]  /*05b0*/  SHFL.DOWN P0, R8, R3, R11, R12 ;  /* 0x0800000b03087389 */ /* 0x000064000000000c */
[----:B01----:R-:W-:Y:S05]  /*05c0*/  ENDCOLLECTIVE ;  /* 0x000000000000791b */ /* 0x003fea0003800000 */
.L_x_250:
[----:B------:R-:W-:Y:S01]  /*05d0*/  HFMA2 R11, -RZ, RZ, 0, 5.9604644775390625e-08 ;  /* 0x00000001ff0b7431 */ /* 0x000fe200000001ff */
[----:B------:R-:W-:-:S05]  /*05e0*/  MOV R7, R8 ;  /* 0x0000000800077202 */ /* 0x000fca0000000f00 */
[----:B------:R-:W-:-:S05]  /*05f0*/  FADD R7, R6, R7 ;  /* 0x0000000706077221 */ /* 0x000fca0000000000 */
[----:B------:R-:W-:-:S07]  /*0600*/  MOV R3, R7 ;  /* 0x0000000700037202 */ /* 0x000fce0000000f00 */
[----:B------:R-:W-:Y:S05]  /*0610*/  WARPSYNC.COLLECTIVE R10, `(.L_x_251) ;  /* 0x000000000a087348 */ /* 0x000fea0003c00000 */
[----:B------:R0:W1:Y:S02]  /*0620*/  SHFL.DOWN P0, R8, R3, R11, R12 ;  /* 0x0800000b03087389 */ /* 0x000064000000000c */
[----:B01----:R-:W-:Y:S05]  /*0630*/  ENDCOLLECTIVE ;  /* 0x000000000000791b */ /* 0x003fea0003800000 */
.L_x_251:
[----:B------:R-:W-:Y:S05]  /*0640*/  BRA `(.L_x_252) ;  /* 0xfffffffc00547947 */ /* 0x000fea000383ffff */
.L_x_253:
        /* <DEDUP_REMOVED lines=11> */
.L_x_465:


//--------------------- .text._Z10sumReduce5IfLj64EEvPT_S1_j --------------------------
	.section	.text._Z10sumReduce5IfLj64EEvPT_S1_j,"ax",@progbits
	.align	128
        .global         _Z10sumReduce5IfLj64EEvPT_S1_j
        .type           _Z10sumReduce5IfLj64EEvPT_S1_j,@function
        .size           _Z10sumReduce5IfLj64EEvPT_S1_j,(.L_x_466 - _Z10sumReduce5IfLj64EEvPT_S1_j)
        .other          _Z10sumReduce5IfLj64EEvPT_S1_j,@"STO_CUDA_ENTRY STV_DEFAULT"
_Z10sumReduce5IfLj64EEvPT_S1_j:
.text._Z10sumReduce5IfLj64EEvPT_S1_j:
[----:B------:R-:W-:Y:S01]  /*0000*/  LDC R1, c[0x0][0x37c] ;  /* 0x0000df00ff017b82 */ /* 0x000fe20000000800 */
[----:B------:R-:W0:Y:S01]  /*0010*/  S2R R0, SR_CTAID.X ;  /* 0x0000000000007919 */ /* 0x000e220000002500 */
[----:B------:R-:W0:Y:S01]  /*0020*/  LDCU UR8, c[0x0][0x360] ;  /* 0x00006c00ff0877ac */ /* 0x000e220008000800 */
[----:B------:R-:W-:Y:S01]  /*0030*/  IMAD.MOV.U32 R9, RZ, RZ, RZ ;  /* 0x000000ffff097224 */ /* 0x000fe200078e00ff */
        /* <DEDUP_REMOVED lines=10> */
[----:B0-----:R-:W-:-:S05]  /*00e0*/  @!P0 IMAD.WIDE.U32 R4, R3, 0x4, R4 ;  /* 0x0000000403048825 */ /* 0x001fca00078e0004 */
[----:B---3--:R-:W2:Y:S01]  /*00f0*/  @!P0 LDG.E R9, desc[UR6][R4.64] ;  /* 0x0000000604098981 */ /* 0x008ea2000c1e1900 */
[----:B-1----:R-:W-:-:S06]  /*0100*/  @!P1 IMAD.WIDE.U32 R6, R11, 0x4, R6 ;  /* 0x000000040b069825 */ /* 0x002fcc00078e0006 */
[----:B------:R-:W2:Y:S01]  /*0110*/  @!P1 LDG.E R6, desc[UR6][R6.64] ;  /* 0x0000000606069981 */ /* 0x000ea2000c1e1900 */
[----:B------:R-:W0:Y:S01]  /*0120*/  S2UR UR5, SR_CgaCtaId ;  /* 0x00000000000579c3 */ /* 0x000e220000008800 */
[----:B------:R-:W1:Y:S01]  /*0130*/  S2R R3, SR_TID.Y ;  /* 0x0000000000037919 */ /* 0x000e620000002200 */
[----:B------:R-:W1:Y:S01]  /*0140*/  S2R R8, SR_TID.Z ;  /* 0x0000000000087919 */ /* 0x000e620000002300 */
[----:B------:R-:W1:Y:S01]  /*0150*/  LDCU UR9, c[0x0][0x364] ;  /* 0x00006c80ff0977ac */ /* 0x000e620008000800 */
[----:B------:R-:W-:Y:S02]  /*0160*/  UMOV UR4, 0x400 ;  /* 0x0000040000047882 */ /* 0x000fe40000000000 */
[----:B0-----:R-:W-:Y:S01]  /*0170*/  ULEA UR4, UR5, UR4, 0x18 ;  /* 0x0000000405047291 */ /* 0x001fe2000f8ec0ff */
[----:B-1----:R-:W-:-:S05]  /*0180*/  IMAD R3, R8, UR9, R3 ;  /* 0x0000000908037c24 */ /* 0x002fca000f8e0203 */
[----:B------:R-:W-:Y:S01]  /*0190*/  LEA R8, R2, UR4, 0x2 ;  /* 0x0000000402087c11 */ /* 0x000fe2000f8e10ff */
[----:B------:R-:W-:Y:S02]  /*01a0*/  UISETP.GE.U32.AND UP0, UPT, UR8, 0x42, UPT ;  /* 0x000000420800788c */ /* 0x000fe4000bf06070 */
[----:B------:R-:W-:-:S05]  /*01b0*/  IMAD R11, R3, UR8, RZ ;  /* 0x00000008030b7c24 */ /* 0x000fca000f8e02ff */
[----:B------:R-:W-:-:S04]  /*01c0*/  IADD3 R3, PT, PT, R11, R2, RZ ;  /* 0x000000020b037210 */ /* 0x000fc80007ffe0ff */
[----:B------:R-:W-:Y:S01]  /*01d0*/  ISETP.GT.U32.AND P0, PT, R3, 0x1f, PT ;  /* 0x0000001f0300780c */ /* 0x000fe20003f04070 */
[----:B--2---:R-:W-:-:S05]  /*01e0*/  @!P1 FADD R9, R9, R6 ;  /* 0x0000000609099221 */ /* 0x004fca0000000000 */
[----:B------:R0:W-:Y:S01]  /*01f0*/  STS [R8], R9 ;  /* 0x0000000908007388 */ /* 0x0001e20000000800 */
[----:B------:R-:W-:Y:S06]  /*0200*/  BAR.SYNC.DEFER_BLOCKING 0x0 ;  /* 0x0000000000007b1d */ /* 0x000fec0000010000 */
[----:B------:R-:W-:Y:S05]  /*0210*/  BRA.U !UP0, `(.L_x_254) ;  /* 0x00000001082c7547 */ /* 0x000fea000b800000 */
[----:B------:R-:W-:-:S07]  /*0220*/  MOV R3, UR8 ;  /* 0x0000000800037c02 */ /* 0x000fce0008000f00 */
.L_x_255:
[----:B------:R-:W-:-:S04]  /*0230*/  SHF.R.U32.HI R5, RZ, 0x1, R3 ;  /* 0x00000001ff057819 */ /* 0x000fc80000011603 */
[----:B------:R-:W-:-:S13]  /*0240*/  ISETP.GE.U32.AND P1, PT, R2, R5, PT ;  /* 0x000000050200720c */ /* 0x000fda0003f26070 */
[----:B------:R-:W-:-:S06]  /*0250*/  @!P1 IMAD R4, R5, 0x4, R8 ;  /* 0x0000000405049824 */ /* 0x000fcc00078e0208 */
[----:B------:R-:W0:Y:S02]  /*0260*/  @!P1 LDS R4, [R4] ;  /* 0x0000000004049984 */ /* 0x000e240000000800 */
[----:B0-----:R-:W-:-:S05]  /*0270*/  @!P1 FADD R9, R9, R4 ;  /* 0x0000000409099221 */ /* 0x001fca0000000000 */
[----:B------:R1:W-:Y:S01]  /*0280*/  @!P1 STS [R8], R9 ;  /* 0x0000000908009388 */ /* 0x0003e20000000800 */
[----:B------:R-:W-:Y:S01]  /*0290*/  BAR.SYNC.DEFER_BLOCKING 0x0 ;  /* 0x0000000000007b1d */ /* 0x000fe20000010000 */
[----:B------:R-:W-:Y:S02]  /*02a0*/  ISETP.GT.U32.AND P1, PT, R3, 0x83, PT ;  /* 0x000000830300780c */ /* 0x000fe40003f24070 */
[----:B------:R-:W-:-:S11]  /*02b0*/  MOV R3, R5 ;  /* 0x0000000500037202 */ /* 0x000fd60000000f00 */
[----:B-1----:R-:W-:Y:S05]  /*02c0*/  @P1 BRA `(.L_x_255) ;  /* 0xfffffffc00d81947 */ /* 0x002fea000383ffff */
.L_x_254:
[----:B------:R-:W-:Y:S04]  /*02d0*/  BSSY B0, `(.L_x_256) ;  /* 0x0000010000007945 */ /* 0x000fe80003800000 */
[----:B------:R-:W-:Y:S05]  /*02e0*/  @P0 BRA `(.L_x_257) ;  /* 0x0000000000380947 */ /* 0x000fea0003800000 */
[----:B0-----:R-:W0:Y:S01]  /*02f0*/  LDS R8, [R8+0x80] ;  /* 0x0000800008087984 */ /* 0x001e220000000800 */
[----:B------:R-:W-:Y:S01]  /*0300*/  UMOV UR4, 0xffffffff ;  /* 0xffffffff00047882 */ /* 0x000fe20000000000 */
[----:B0-----:R-:W-:Y:S02]  /*0310*/  FADD R9, R9, R8 ;  /* 0x0000000809097221 */ /* 0x001fe40000000000 */
[----:B------:R-:W-:Y:S05]  /*0320*/  BRA.DIV UR4, `(.L_x_258) ;  /* 0x0000000204447947 */ /* 0x000fea000b800000 */
[----:B------:R-:W0:Y:S02]  /*0330*/  SHFL.DOWN PT, R4, R9, 0x10, 0x1f ;  /* 0x0a001f0009047f89 */ /* 0x000e2400000e0000 */
[----:B0-----:R-:W-:-:S05]  /*0340*/  FADD R4, R9, R4 ;  /* 0x0000000409047221 */ /* 0x001fca0000000000 */
[----:B------:R-:W0:Y:S02]  /*0350*/  SHFL.DOWN PT, R3, R4, 0x8, 0x1f ;  /* 0x09001f0004037f89 */ /* 0x000e2400000e0000 */
[----:B0-----:R-:W-:-:S05]  /*0360*/  FADD R3, R4, R3 ;  /* 0x0000000304037221 */ /* 0x001fca0000000000 */
[----:B------:R-:W0:Y:S02]  /*0370*/  SHFL.DOWN PT, R6, R3, 0x4, 0x1f ;  /* 0x08801f0003067f89 */ /* 0x000e2400000e0000 */
[----:B0-----:R-:W-:-:S05]  /*0380*/  FADD R6, R3, R6 ;  /* 0x0000000603067221 */ /* 0x001fca0000000000 */
[----:B------:R-:W0:Y:S02]  /*0390*/  SHFL.DOWN PT, R5, R6, 0x2, 0x1f ;  /* 0x08401f0006057f89 */ /* 0x000e2400000e0000 */
[----:B0-----:R-:W-:-:S05]  /*03a0*/  FADD R5, R6, R5 ;  /* 0x0000000506057221 */ /* 0x001fca0000000000 */
[----:B------:R0:W1:Y:S02]  /*03b0*/  SHFL.DOWN PT, R8, R5, 0x1, 0x1f ;  /* 0x08201f0005087f89 */ /* 0x00006400000e0000 */
.L_x_264:
[----:B-1----:R-:W-:-:S07]  /*03c0*/  FADD R9, R5, R8 ;  /* 0x0000000805097221 */ /* 0x002fce0000000000 */
.L_x_257:
[----:B------:R-:W-:Y:S05]  /*03d0*/  BSYNC B0 ;  /* 0x0000000000007941 */ /* 0x000fea0003800000 */
.L_x_256:
[----:B------:R-:W-:-:S13]  /*03e0*/  LOP3.LUT P0, RZ, R11, R2, RZ, 0xfc, !PT ;  /* 0x000000020bff7212 */ /* 0x000fda000780fcff */
[----:B------:R-:W-:Y:S05]  /*03f0*/  @P0 EXIT ;  /* 0x000000000000094d */ /* 0x000fea0003800000 */
[----:B------:R-:W1:Y:S02]  /*0400*/  LDC.64 R2, c[0x0][0x388] ;  /* 0x0000e200ff027b82 */ /* 0x000e640000000a00 */
[----:B-1----:R-:W-:-:S05]  /*0410*/  IMAD.WIDE.U32 R2, R0, 0x4, R2 ;  /* 0x0000000400027825 */ /* 0x002fca00078e0002 */
[----:B------:R-:W-:Y:S01]  /*0420*/  STG.E desc[UR6][R2.64], R9 ;  /* 0x0000000902007986 */ /* 0x000fe2000c101906 */
[----:B------:R-:W-:Y:S05]  /*0430*/  EXIT ;  /* 0x000000000000794d */ /* 0x000fea0003800000 */
.L_x_258:
[----:B------:R-:W-:Y:S02]  /*0440*/  HFMA2 R10, -RZ, RZ, 0, 9.5367431640625e-07 ;  /* 0x00000010ff0a7431 */ /* 0x000fe400000001ff */
[----:B------:R-:W-:Y:S01]  /*0450*/  IMAD.MOV.U32 R12, RZ, RZ, 0x1f ;  /* 0x0000001fff0c7424 */ /* 0x000fe200078e00ff */
[----:B------:R-:W-:-:S07]  /*0460*/  MOV R7, 0xffffffff ;  /* 0xffffffff00077802 */ /* 0x000fce0000000f00 */
[----:B------:R-:W-:Y:S05]  /*0470*/  WARPSYNC.COLLECTIVE R7, `(.L_x_259) ;  /* 0x0000000007087348 */ /* 0x000fea0003c00000 */
[----:B------:R0:W1:Y:S02]  /*0480*/  SHFL.DOWN P0, R8, R9, R10, R12 ;  /* 0x0800000a09087389 */ /* 0x000064000000000c */
[----:B01----:R-:W-:Y:S05]  /*0490*/  ENDCOLLECTIVE ;  /* 0x000000000000791b */ /* 0x003fea0003800000 */
.L_x_259:
[----:B------:R-:W-:Y:S01]  /*04a0*/  HFMA2 R10, -RZ, RZ, 0, 4.76837158203125e-07 ;  /* 0x00000008ff0a7431 */ /* 0x000fe200000001ff */
[----:B------:R-:W-:-:S05]  /*04b0*/  MOV R4, R8 ;  /* 0x0000000800047202 */ /* 0x000fca0000000f00 */
[----:B------:R-:W-:-:S04]  /*04c0*/  FADD R4, R9, R4 ;  /* 0x0000000409047221 */ /* 0x000fc80000000000 */
[----:B------:R-:W-:-:S07]  /*04d0*/  IMAD.MOV.U32 R9, RZ, RZ, R4 ;  /* 0x000000ffff097224 */ /* 0x000fce00078e0004 */
[----:B------:R-:W-:Y:S05]  /*04e0*/  WARPSYNC.COLLECTIVE R7, `(.L_x_260) ;  /* 0x0000000007087348 */ /* 0x000fea0003c00000 */
[----:B------:R0:W1:Y:S02]  /*04f0*/  SHFL.DOWN P0, R8, R9, R10, R12 ;  /* 0x0800000a09087389 */ /* 0x000064000000000c */
[----:B01----:R-:W-:Y:S05]  /*0500*/  ENDCOLLECTIVE ;  /* 0x000000000000791b */ /* 0x003fea0003800000 */
.L_x_260:
[----:B------:R-:W-:Y:S01]  /*0510*/  HFMA2 R10, -RZ, RZ, 0, 2.384185791015625e-07 ;  /* 0x00000004ff0a7431 */ /* 0x000fe200000001ff */
[----:B------:R-:W-:-:S05]  /*0520*/  MOV R3, R8 ;  /* 0x0000000800037202 */ /* 0x000fca0000000f00 */
[----:B------:R-:W-:-:S04]  /*0530*/  FADD R3, R4, R3 ;  /* 0x0000000304037221 */ /* 0x000fc80000000000 */
[----:B------:R-:W-:-:S07]  /*0540*/  IMAD.MOV.U32 R9, RZ, RZ, R3 ;  /* 0x000000ffff097224 */ /* 0x000fce00078e0003 */
[----:B------:R-:W-:Y:S05]  /*0550*/  WARPSYNC.COLLECTIVE R7, `(.L_x_261) ;  /* 0x0000000007087348 */ /* 0x000fea0003c00000 */
[----:B------:R0:W1:Y:S02]  /*0560*/  SHFL.DOWN P0, R8, R9, R10, R12 ;  /* 0x0800000a09087389 */ /* 0x000064000000000c */
[----:B01----:R-:W-:Y:S05]  /*0570*/  ENDCOLLECTIVE ;  /* 0x000000000000791b */ /* 0x003fea0003800000 */
.L_x_261:
[----:B------:R-:W-:Y:S01]  /*0580*/  IMAD.MOV.U32 R10, RZ, RZ, 0x2 ;  /* 0x00000002ff0a7424 */ /* 0x000fe200078e00ff */
[----:B------:R-:W-:-:S05]  /*0590*/  MOV R6, R8 ;  /* 0x0000000800067202 */ /* 0x000fca0000000f00 */
[----:B------:R-:W-:-:S05]  /*05a0*/  FADD R6, R3, R6 ;  /* 0x0000000603067221 */ /* 0x000fca0000000000 */
[----:B------:R-:W-:-:S07]  /*05b0*/  MOV R9, R6 ;  /* 0x0000000600097202 */ /* 0x000fce0000000f00 */
[----:B------:R-:W-:Y:S05]  /*05c0*/  WARPSYNC.COLLECTIVE R7, `(.L_x_262) ;  /* 0x0000000007087348 */ /* 0x000fea0003c00000 */
[----:B------:R0:W1:Y:S02]  /*05d0*/  SHFL.DOWN P0, R8, R9, R10, R12 ;  /* 0x0800000a09087389 */ /* 0x000064000000000c */
[----:B01----:R-:W-:Y:S05]  /*05e0*/  ENDCOLLECTIVE ;  /* 0x000000000000791b */ /* 0x003fea0003800000 */
.L_x_262:
[----:B------:R-:W-:Y:S01]  /*05f0*/  HFMA2 R10, -RZ, RZ, 0, 5.9604644775390625e-08 ;  /* 0x00000001ff0a7431 */ /* 0x000fe200000001ff */
[----:B------:R-:W-:-:S05]  /*0600*/  MOV R5, R8 ;  /* 0x0000000800057202 */ /* 0x000fca0000000f00 */
[----:B------:R-:W-:-:S05]  /*0610*/  FADD R5, R6, R5 ;  /* 0x0000000506057221 */ /* 0x000fca0000000000 */
[----:B------:R-:W-:-:S07]  /*0620*/  MOV R9, R5 ;  /* 0x0000000500097202 */ /* 0x000fce0000000f00 */
[----:B------:R-:W-:Y:S05]  /*0630*/  WARPSYNC.COLLECTIVE R7, `(.L_x_263) ;  /* 0x0000000007087348 */ /* 0x000fea0003c00000 */
[----:B------:R0:W1:Y:S02]  /*0640*/  SHFL.DOWN P0, R8, R9, R10, R12 ;  /* 0x0800000a09087389 */ /* 0x000064000000000c */
[----:B01----:R-:W-:Y:S05]  /*0650*/  ENDCOLLECTIVE ;  /* 0x000000000000791b */ /* 0x003fea0003800000 */
.L_x_263:
[----:B------:R-:W-:Y:S05]  /*0660*/  BRA `(.L_x_264) ;  /* 0xfffffffc00547947 */ /* 0x000fea000383ffff */
.L_x_265:
        /* <DEDUP_REMOVED lines=9> */
.L_x_466:


//--------------------- .text._Z10sumReduce5IfLj128EEvPT_S1_j --------------------------
	.section	.text._Z10sumReduce5IfLj128EEvPT_S1_j,"ax",@progbits
	.align	128
        .global         _Z10sumReduce5IfLj128EEvPT_S1_j
        .type           _Z10sumReduce5IfLj128EEvPT_S1_j,@function
        .size           _Z10sumReduce5IfLj128EEvPT_S1_j,(.L_x_467 - _Z10sumReduce5IfLj128EEvPT_S1_j)
        .other          _Z10sumReduce5IfLj128EEvPT_S1_j,@"STO_CUDA_ENTRY STV_DEFAULT"
_Z10sumReduce5IfLj128EEvPT_S1_j:
.text._Z10sumReduce5IfLj128EEvPT_S1_j:
        /* <DEDUP_REMOVED lines=35> */
.L_x_267:
        /* <DEDUP_REMOVED lines=10> */
.L_x_266:
        /* <DEDUP_REMOVED lines=15> */
.L_x_276:
[----:B-1----:R-:W-:-:S07]  /*03c0*/  FADD R9, R5, R8 ;  /* 0x0000000805097221 */ /* 0x002fce0000000000 */
.L_x_269:
[----:B------:R-:W-:Y:S05]  /*03d0*/  BSYNC B0 ;  /* 0x0000000000007941 */ /* 0x000fea0003800000 */
.L_x_268:
[----:B------:R-:W-:-:S13]  /*03e0*/  LOP3.LUT P0, RZ, R11, R2, RZ, 0xfc, !PT ;  /* 0x000000020bff7212 */ /* 0x000fda000780fcff */
[----:B------:R-:W-:Y:S05]  /*03f0*/  @P0 EXIT ;  /* 0x000000000000094d */ /* 0x000fea0003800000 */
[----:B------:R-:W1:Y:S02]  /*0400*/  LDC.64 R2, c[0x0][0x388] ;  /* 0x0000e200ff027b82 */ /* 0x000e640000000a00 */
[----:B-1----:R-:W-:-:S05]  /*0410*/  IMAD.WIDE.U32 R2, R0, 0x4, R2 ;  /* 0x0000000400027825 */ /* 0x002fca00078e0002 */
[----:B------:R-:W-:Y:S01]  /*0420*/  STG.E desc[UR6][R2.64], R9 ;  /* 0x0000000902007986 */ /* 0x000fe2000c101906 */
[----:B------:R-:W-:Y:S05]  /*0430*/  EXIT ;  /* 0x000000000000794d */ /* 0x000fea0003800000 */
.L_x_270:
[----:B------:R-:W-:Y:S02]  /*0440*/  HFMA2 R10, -RZ, RZ, 0, 9.5367431640625e-07 ;  /* 0x00000010ff0a7431 */ /* 0x000fe400000001ff */
[----:B------:R-:W-:Y:S01]  /*0450*/  IMAD.MOV.U32 R12, RZ, RZ, 0x1f ;  /* 0x0000001fff0c7424 */ /* 0x000fe200078e00ff */
[----:B------:R-:W-:-:S07]  /*0460*/  MOV R7, 0xffffffff ;  /* 0xffffffff00077802 */ /* 0x000fce0000000f00 */
[----:B------:R-:W-:Y:S05]  /*0470*/  WARPSYNC.COLLECTIVE R7, `(.L_x_271) ;  /* 0x0000000007087348 */ /* 0x000fea0003c00000 */
[----:B------:R0:W1:Y:S02]  /*0480*/  SHFL.DOWN P0, R8, R9, R10, R12 ;  /* 0x0800000a09087389 */ /* 0x000064000000000c */
[----:B01----:R-:W-:Y:S05]  /*0490*/  ENDCOLLECTIVE ;  /* 0x000000000000791b */ /* 0x003fea0003800000 */
.L_x_271:
[----:B------:R-:W-:Y:S01]  /*04a0*/  HFMA2 R10, -RZ, RZ, 0, 4.76837158203125e-07 ;  /* 0x00000008ff0a7431 */ /* 0x000fe200000001ff */
[----:B------:R-:W-:-:S05]  /*04b0*/  MOV R4, R8 ;  /* 0x0000000800047202 */ /* 0x000fca0000000f00 */
[----:B------:R-:W-:-:S04]  /*04c0*/  FADD R4, R9, R4 ;  /* 0x0000000409047221 */ /* 0x000fc80000000000 */
[----:B------:R-:W-:-:S07]  /*04d0*/  IMAD.MOV.U32 R9, RZ, RZ, R4 ;  /* 0x000000ffff097224 */ /* 0x000fce00078e0004 */
[----:B------:R-:W-:Y:S05]  /*04e0*/  WARPSYNC.COLLECTIVE R7, `(.L_x_272) ;  /* 0x0000000007087348 */ /* 0x000fea0003c00000 */
[----:B------:R0:W1:Y:S02]  /*04f0*/  SHFL.DOWN P0, R8, R9, R10, R12 ;  /* 0x0800000a09087389 */ /* 0x000064000000000c */
[----:B01----:R-:W-:Y:S05]  /*0500*/  ENDCOLLECTIVE ;  /* 0x000000000000791b */ /* 0x003fea0003800000 */
.L_x_272:
[----:B------:R-:W-:Y:S01]  /*0510*/  HFMA2 R10, -RZ, RZ, 0, 2.384185791015625e-07 ;  /* 0x00000004ff0a7431 */ /* 0x000fe200000001ff */
[----:B------:R-:W-:-:S05]  /*0520*/  MOV R3, R8 ;  /* 0x0000000800037202 */ /* 0x000fca0000000f00 */
[----:B------:R-:W-:-:S04]  /*0530*/  FADD R3, R4, R3 ;  /* 0x0000000304037221 */ /* 0x000fc80000000000 */
[----:B------:R-:W-:-:S07]  /*0540*/  IMAD.MOV.U32 R9, RZ, RZ, R3 ;  /* 0x000000ffff097224 */ /* 0x000fce00078e0003 */
[----:B------:R-:W-:Y:S05]  /*0550*/  WARPSYNC.COLLECTIVE R7, `(.L_x_273) ;  /* 0x0000000007087348 */ /* 0x000fea0003c00000 */
[----:B------:R0:W1:Y:S02]  /*0560*/  SHFL.DOWN P0, R8, R9, R10, R12 ;  /* 0x0800000a09087389 */ /* 0x000064000000000c */
[----:B01----:R-:W-:Y:S05]  /*0570*/  ENDCOLLECTIVE ;  /* 0x000000000000791b */ /* 0x003fea0003800000 */
.L_x_273:
[----:B------:R-:W-:Y:S01]  /*0580*/  IMAD.MOV.U32 R10, RZ, RZ, 0x2 ;  /* 0x00000002ff0a7424 */ /* 0x000fe200078e00ff */
[----:B------:R-:W-:-:S05]  /*0590*/  MOV R6, R8 ;  /* 0x0000000800067202 */ /* 0x000fca0000000f00 */
[----:B------:R-:W-:-:S05]  /*05a0*/  FADD R6, R3, R6 ;  /* 0x0000000603067221 */ /* 0x000fca0000000000 */
[----:B------:R-:W-:-:S07]  /*05b0*/  MOV R9, R6 ;  /* 0x0000000600097202 */ /* 0x000fce0000000f00 */
[----:B------:R-:W-:Y:S05]  /*05c0*/  WARPSYNC.COLLECTIVE R7, `(.L_x_274) ;  /* 0x0000000007087348 */ /* 0x000fea0003c00000 */
[----:B------:R0:W1:Y:S02]  /*05d0*/  SHFL.DOWN P0, R8, R9, R10, R12 ;  /* 0x0800000a09087389 */ /* 0x000064000000000c */
[----:B01----:R-:W-:Y:S05]  /*05e0*/  ENDCOLLECTIVE ;  /* 0x000000000000791b */ /* 0x003fea0003800000 */
.L_x_274:
[----:B------:R-:W-:Y:S01]  /*05f0*/  HFMA2 R10, -RZ, RZ, 0, 5.9604644775390625e-08 ;  /* 0x00000001ff0a7431 */ /* 0x000fe200000001ff */
[----:B------:R-:W-:-:S05]  /*0600*/  MOV R5, R8 ;  /* 0x0000000800057202 */ /* 0x000fca0000000f00 */
[----:B------:R-:W-:-:S05]  /*0610*/  FADD R5, R6, R5 ;  /* 0x0000000506057221 */ /* 0x000fca0000000000 */
[----:B------:R-:W-:-:S07]  /*0620*/  MOV R9, R5 ;  /* 0x0000000500097202 */ /* 0x000fce0000000f00 */
[----:B------:R-:W-:Y:S05]  /*0630*/  WARPSYNC.COLLECTIVE R7, `(.L_x_275) ;  /* 0x0000000007087348 */ /* 0x000fea0003c00000 */
[----:B------:R0:W1:Y:S02]  /*0640*/  SHFL.DOWN P0, R8, R9, R10, R12 ;  /* 0x0800000a09087389 */ /* 0x000064000000000c */
[----:B01----:R-:W-:Y:S05]  /*0650*/  ENDCOLLECTIVE ;  /* 0x000000000000791b */ /* 0x003fea0003800000 */
.L_x_275:
[----:B------:R-:W-:Y:S05]  /*0660*/  BRA `(.L_x_276) ;  /* 0xfffffffc00547947 */ /* 0x000fea000383ffff */
.L_x_277:
        /* <DEDUP_REMOVED lines=9> */
.L_x_467:


//--------------------- .text._Z10sumReduce5IfLj256EEvPT_S1_j --------------------------
	.section	.text._Z10sumReduce5IfLj256EEvPT_S1_j,"ax",@progbits
	.align	128
        .global         _Z10sumReduce5IfLj256EEvPT_S1_j
        .type           _Z10sumReduce5IfLj256EEvPT_S1_j,@function
        .size           _Z10sumReduce5IfLj256EEvPT_S1_j,(.L_x_468 - _Z10sumReduce5IfLj256EEvPT_S1_j)
        .other          _Z10sumReduce5IfLj256EEvPT_S1_j,@"STO_CUDA_ENTRY STV_DEFAULT"
_Z10sumReduce5IfLj256EEvPT_S1_j:
.text._Z10sumReduce5IfLj256EEvPT_S1_j:
        /* <DEDUP_REMOVED lines=35> */
.L_x_279:
        /* <DEDUP_REMOVED lines=10> */
.L_x_278:
        /* <DEDUP_REMOVED lines=15> */
.L_x_288:
[----:B-1----:R-:W-:-:S07]  /*03c0*/  FADD R9, R5, R8 ;  /* 0x0000000805097221 */ /* 0x002fce0000000000 */
.L_x_281:
[----:B------:R-:W-:Y:S05]  /*03d0*/  BSYNC B0 ;  /* 0x0000000000007941 */ /* 0x000fea0003800000 */
.L_x_280:
[----:B------:R-:W-:-:S13]  /*03e0*/  LOP3.LUT P0, RZ, R11, R2, RZ, 0xfc, !PT ;  /* 0x000000020bff7212 */ /* 0x000fda000780fcff */
[----:B------:R-:W-:Y:S05]  /*03f0*/  @P0 EXIT ;  /* 0x000000000000094d */ /* 0x000fea0003800000 */
[----:B------:R-:W1:Y:S02]  /*0400*/  LDC.64 R2, c[0x0][0x388] ;  /* 0x0000e200ff027b82 */ /* 0x000e640000000a00 */
[----:B-1----:R-:W-:-:S05]  /*0410*/  IMAD.WIDE.U32 R2, R0, 0x4, R2 ;  /* 0x0000000400027825 */ /* 0x002fca00078e0002 */
[----:B------:R-:W-:Y:S01]  /*0420*/  STG.E desc[UR6][R2.64], R9 ;  /* 0x0000000902007986 */ /* 0x000fe2000c101906 */
[----:B------:R-:W-:Y:S05]  /*0430*/  EXIT ;  /* 0x000000000000794d */ /* 0x000fea0003800000 */
.L_x_282:
[----:B------:R-:W-:Y:S02]  /*0440*/  HFMA2 R10, -RZ, RZ, 0, 9.5367431640625e-07 ;  /* 0x00000010ff0a7431 */ /* 0x000fe400000001ff */
[----:B------:R-:W-:Y:S01]  /*0450*/  IMAD.MOV.U32 R12, RZ, RZ, 0x1f ;  /* 0x0000001fff0c7424 */ /* 0x000fe200078e00ff */
[----:B------:R-:W-:-:S07]  /*0460*/  MOV R7, 0xffffffff ;  /* 0xffffffff00077802 */ /* 0x000fce0000000f00 */
[----:B------:R-:W-:Y:S05]  /*0470*/  WARPSYNC.COLLECTIVE R7, `(.L_x_283) ;  /* 0x0000000007087348 */ /* 0x000fea0003c00000 */
[----:B------:R0:W1:Y:S02]  /*0480*/  SHFL.DOWN P0, R8, R9, R10, R12 ;  /* 0x0800000a09087389 */ /* 0x000064000000000c */
[----:B01----:R-:W-:Y:S05]  /*0490*/  ENDCOLLECTIVE ;  /* 0x000000000000791b */ /* 0x003fea0003800000 */
.L_x_283:
[----:B------:R-:W-:Y:S01]  /*04a0*/  HFMA2 R10, -RZ, RZ, 0, 4.76837158203125e-07 ;  /* 0x00000008ff0a7431 */ /* 0x000fe200000001ff */
[----:B------:R-:W-:-:S05]  /*04b0*/  MOV R4, R8 ;  /* 0x0000000800047202 */ /* 0x000fca0000000f00 */
[----:B------:R-:W-:-:S04]  /*04c0*/  FADD R4, R9, R4 ;  /* 0x0000000409047221 */ /* 0x000fc80000000000 */
[----:B------:R-:W-:-:S07]  /*04d0*/  IMAD.MOV.U32 R9, RZ, RZ, R4 ;  /* 0x000000ffff097224 */ /* 0x000fce00078e0004 */
[----:B------:R-:W-:Y:S05]  /*04e0*/  WARPSYNC.COLLECTIVE R7, `(.L_x_284) ;  /* 0x0000000007087348 */ /* 0x000fea0003c00000 */
[----:B------:R0:W1:Y:S02]  /*04f0*/  SHFL.DOWN P0, R8, R9, R10, R12 ;  /* 0x0800000a09087389 */ /* 0x000064000000000c */
[----:B01----:R-:W-:Y:S05]  /*0500*/  ENDCOLLECTIVE ;  /* 0x000000000000791b */ /* 0x003fea0003800000 */
.L_x_284:
[----:B------:R-:W-:Y:S01]  /*0510*/  HFMA2 R10, -RZ, RZ, 0, 2.384185791015625e-07 ;  /* 0x00000004ff0a7431 */ /* 0x000fe200000001ff */
[----:B------:R-:W-:-:S05]  /*0520*/  MOV R3, R8 ;  /* 0x0000000800037202 */ /* 0x000fca0000000f00 */
[----:B------:R-:W-:-:S04]  /*0530*/  FADD R3, R4, R3 ;  /* 0x0000000304037221 */ /* 0x000fc80000000000 */
[----:B------:R-:W-:-:S07]  /*0540*/  IMAD.MOV.U32 R9, RZ, RZ, R3 ;  /* 0x000000ffff097224 */ /* 0x000fce00078e0003 */
[----:B------:R-:W-:Y:S05]  /*0550*/  WARPSYNC.COLLECTIVE R7, `(.L_x_285) ;  /* 0x0000000007087348 */ /* 0x000fea0003c00000 */
[----:B------:R0:W1:Y:S02]  /*0560*/  SHFL.DOWN P0, R8, R9, R10, R12 ;  /* 0x0800000a09087389 */ /* 0x000064000000000c */
[----:B01----:R-:W-:Y:S05]  /*0570*/  ENDCOLLECTIVE ;  /* 0x000000000000791b */ /* 0x003fea0003800000 */
.L_x_285:
[----:B------:R-:W-:Y:S01]  /*0580*/  IMAD.MOV.U32 R10, RZ, RZ, 0x2 ;  /* 0x00000002ff0a7424 */ /* 0x000fe200078e00ff */
[----:B------:R-:W-:-:S05]  /*0590*/  MOV R6, R8 ;  /* 0x0000000800067202 */ /* 0x000fca0000000f00 */
[----:B------:R-:W-:-:S05]  /*05a0*/  FADD R6, R3, R6 ;  /* 0x0000000603067221 */ /* 0x000fca0000000000 */
[----:B------:R-:W-:-:S07]  /*05b0*/  MOV R9, R6 ;  /* 0x0000000600097202 */ /* 0x000fce0000000f00 */
[----:B------:R-:W-:Y:S05]  /*05c0*/  WARPSYNC.COLLECTIVE R7, `(.L_x_286) ;  /* 0x0000000007087348 */ /* 0x000fea0003c00000 */
[----:B------:R0:W1:Y:S02]  /*05d0*/  SHFL.DOWN P0, R8, R9, R10, R12 ;  /* 0x0800000a09087389 */ /* 0x000064000000000c */
[----:B01----:R-:W-:Y:S05]  /*05e0*/  ENDCOLLECTIVE ;  /* 0x000000000000791b */ /* 0x003fea0003800000 */
.L_x_286:
[----:B------:R-:W-:Y:S01]  /*05f0*/  HFMA2 R10, -RZ, RZ, 0, 5.9604644775390625e-08 ;  /* 0x00000001ff0a7431 */ /* 0x000fe200000001ff */
[----:B------:R-:W-:-:S05]  /*0600*/  MOV R5, R8 ;  /* 0x0000000800057202 */ /* 0x000fca0000000f00 */
[----:B------:R-:W-:-:S05]  /*0610*/  FADD R5, R6, R5 ;  /* 0x0000000506057221 */ /* 0x000fca0000000000 */
[----:B------:R-:W-:-:S07]  /*0620*/  MOV R9, R5 ;  /* 0x0000000500097202 */ /* 0x000fce0000000f00 */
[----:B------:R-:W-:Y:S05]  /*0630*/  WARPSYNC.COLLECTIVE R7, `(.L_x_287) ;  /* 0x0000000007087348 */ /* 0x000fea0003c00000 */
[----:B------:R0:W1:Y:S02]  /*0640*/  SHFL.DOWN P0, R8, R9, R10, R12 ;  /* 0x0800000a09087389 */ /* 0x000064000000000c */
[----:B01----:R-:W-:Y:S05]  /*0650*/  ENDCOLLECTIVE ;  /* 0x000000000000791b */ /* 0x003fea0003800000 */
.L_x_287:
[----:B------:R-:W-:Y:S05]  /*0660*/  BRA `(.L_x_288) ;  /* 0xfffffffc00547947 */ /* 0x000fea000383ffff */
.L_x_289:
        /* <DEDUP_REMOVED lines=9> */
.L_x_468:


//--------------------- .text._Z10sumReduce5IfLj512EEvPT_S1_j --------------------------
	.section	.text._Z10sumReduce5IfLj512EEvPT_S1_j,"ax",@progbits
	.align	128
        .global         _Z10sumReduce5IfLj512EEvPT_S1_j
        .type           _Z10sumReduce5IfLj512EEvPT_S1_j,@function
        .size           _Z10sumReduce5IfLj512EEvPT_S1_j,(.L_x_469 - _Z10sumReduce5IfLj512EEvPT_S1_j)
        .other          _Z10sumReduce5IfLj512EEvPT_S1_j,@"STO_CUDA_ENTRY STV_DEFAULT"
_Z10sumReduce5IfLj512EEvPT_S1_j:
.text._Z10sumReduce5IfLj512EEvPT_S1_j:
        /* <DEDUP_REMOVED lines=35> */
.L_x_291:
        /* <DEDUP_REMOVED lines=10> */
.L_x_290:
        /* <DEDUP_REMOVED lines=15> */
.L_x_300:
[----:B-1----:R-:W-:-:S07]  /*03c0*/  FADD R9, R5, R8 ;  /* 0x0000000805097221 */ /* 0x002fce0000000000 */
.L_x_293:
[----:B------:R-:W-:Y:S05]  /*03d0*/  BSYNC B0 ;  /* 0x0000000000007941 */ /* 0x000fea0003800000 */
.L_x_292:
[----:B------:R-:W-:-:S13]  /*03e0*/  LOP3.LUT P0, RZ, R11, R2, RZ, 0xfc, !PT ;  /* 0x000000020bff7212 */ /* 0x000fda000780fcff */
[----:B------:R-:W-:Y:S05]  /*03f0*/  @P0 EXIT ;  /* 0x000000000000094d */ /* 0x000fea0003800000 */
[----:B------:R-:W1:Y:S02]  /*0400*/  LDC.64 R2, c[0x0][0x388] ;  /* 0x0000e200ff027b82 */ /* 0x000e640000000a00 */
[----:B-1----:R-:W-:-:S05]  /*0410*/  IMAD.WIDE.U32 R2, R0, 0x4, R2 ;  /* 0x0000000400027825 */ /* 0x002fca00078e0002 */
[----:B------:R-:W-:Y:S01]  /*0420*/  STG.E desc[UR6][R2.64], R9 ;  /* 0x0000000902007986 */ /* 0x000fe2000c101906 */
[----:B------:R-:W-:Y:S05]  /*0430*/  EXIT ;  /* 0x000000000000794d */ /* 0x000fea0003800000 */
.L_x_294:
[----:B------:R-:W-:Y:S02]  /*0440*/  HFMA2 R10, -RZ, RZ, 0, 9.5367431640625e-07 ;  /* 0x00000010ff0a7431 */ /* 0x000fe400000001ff */
[----:B------:R-:W-:Y:S01]  /*0450*/  IMAD.MOV.U32 R12, RZ, RZ, 0x1f ;  /* 0x0000001fff0c7424 */ /* 0x000fe200078e00ff */
[----:B------:R-:W-:-:S07]  /*0460*/  MOV R7, 0xffffffff ;  /* 0xffffffff00077802 */ /* 0x000fce0000000f00 */
[----:B------:R-:W-:Y:S05]  /*0470*/  WARPSYNC.COLLECTIVE R7, `(.L_x_295) ;  /* 0x0000000007087348 */ /* 0x000fea0003c00000 */
[----:B------:R0:W1:Y:S02]  /*0480*/  SHFL.DOWN P0, R8, R9, R10, R12 ;  /* 0x0800000a09087389 */ /* 0x000064000000000c */
[----:B01----:R-:W-:Y:S05]  /*0490*/  ENDCOLLECTIVE ;  /* 0x000000000000791b */ /* 0x003fea0003800000 */
.L_x_295:
[----:B------:R-:W-:Y:S01]  /*04a0*/  HFMA2 R10, -RZ, RZ, 0, 4.76837158203125e-07 ;  /* 0x00000008ff0a7431 */ /* 0x000fe200000001ff */
[----:B------:R-:W-:-:S05]  /*04b0*/  MOV R4, R8 ;  /* 0x0000000800047202 */ /* 0x000fca0000000f00 */
[----:B------:R-:W-:-:S04]  /*04c0*/  FADD R4, R9, R4 ;  /* 0x0000000409047221 */ /* 0x000fc80000000000 */
[----:B------:R-:W-:-:S07]  /*04d0*/  IMAD.MOV.U32 R9, RZ, RZ, R4 ;  /* 0x000000ffff097224 */ /* 0x000fce00078e0004 */
[----:B------:R-:W-:Y:S05]  /*04e0*/  WARPSYNC.COLLECTIVE R7, `(.L_x_296) ;  /* 0x0000000007087348 */ /* 0x000fea0003c00000 */
[----:B------:R0:W1:Y:S02]  /*04f0*/  SHFL.DOWN P0, R8, R9, R10, R12 ;  /* 0x0800000a09087389 */ /* 0x000064000000000c */
[----:B01----:R-:W-:Y:S05]  /*0500*/  ENDCOLLECTIVE ;  /* 0x000000000000791b */ /* 0x003fea0003800000 */
.L_x_296:
[----:B------:R-:W-:Y:S01]  /*0510*/  HFMA2 R10, -RZ, RZ, 0, 2.384185791015625e-07 ;  /* 0x00000004ff0a7431 */ /* 0x000fe200000001ff */
[----:B------:R-:W-:-:S05]  /*0520*/  MOV R3, R8 ;  /* 0x0000000800037202 */ /* 0x000fca0000000f00 */
[----:B------:R-:W-:-:S04]  /*0530*/  FADD R3, R4, R3 ;  /* 0x0000000304037221 */ /* 0x000fc80000000000 */
[----:B------:R-:W-:-:S07]  /*0540*/  IMAD.MOV.U32 R9, RZ, RZ, R3 ;  /* 0x000000ffff097224 */ /* 0x000fce00078e0003 */
[----:B------:R-:W-:Y:S05]  /*0550*/  WARPSYNC.COLLECTIVE R7, `(.L_x_297) ;  /* 0x0000000007087348 */ /* 0x000fea0003c00000 */
[----:B------:R0:W1:Y:S02]  /*0560*/  SHFL.DOWN P0, R8, R9, R10, R12 ;  /* 0x0800000a09087389 */ /* 0x000064000000000c */
[----:B01----:R-:W-:Y:S05]  /*0570*/  ENDCOLLECTIVE ;  /* 0x000000000000791b */ /* 0x003fea0003800000 */
.L_x_297:
[----:B------:R-:W-:Y:S01]  /*0580*/  IMAD.MOV.U32 R10, RZ, RZ, 0x2 ;  /* 0x00000002ff0a7424 */ /* 0x000fe200078e00ff */
[----:B------:R-:W-:-:S05]  /*0590*/  MOV R6, R8 ;  /* 0x0000000800067202 */ /* 0x000fca0000000f00 */
[----:B------:R-:W-:-:S05]  /*05a0*/  FADD R6, R3, R6 ;  /* 0x0000000603067221 */ /* 0x000fca0000000000 */
[----:B------:R-:W-:-:S07]  /*05b0*/  MOV R9, R6 ;  /* 0x0000000600097202 */ /* 0x000fce0000000f00 */
[----:B------:R-:W-:Y:S05]  /*05c0*/  WARPSYNC.COLLECTIVE R7, `(.L_x_298) ;  /* 0x0000000007087348 */ /* 0x000fea0003c00000 */
[----:B------:R0:W1:Y:S02]  /*05d0*/  SHFL.DOWN P0, R8, R9, R10, R12 ;  /* 0x0800000a09087389 */ /* 0x000064000000000c */
[----:B01----:R-:W-:Y:S05]  /*05e0*/  ENDCOLLECTIVE ;  /* 0x000000000000791b */ /* 0x003fea0003800000 */
.L_x_298:
[----:B------:R-:W-:Y:S01]  /*05f0*/  HFMA2 R10, -RZ, RZ, 0, 5.9604644775390625e-08 ;  /* 0x00000001ff0a7431 */ /* 0x000fe200000001ff */
[----:B------:R-:W-:-:S05]  /*0600*/  MOV R5, R8 ;  /* 0x0000000800057202 */ /* 0x000fca0000000f00 */
[----:B------:R-:W-:-:S05]  /*0610*/  FADD R5, R6, R5 ;  /* 0x0000000506057221 */ /* 0x000fca0000000000 */
[----:B------:R-:W-:-:S07]  /*0620*/  MOV R9, R5 ;  /* 0x0000000500097202 */ /* 0x000fce0000000f00 */
[----:B------:R-:W-:Y:S05]  /*0630*/  WARPSYNC.COLLECTIVE R7, `(.L_x_299) ;  /* 0x0000000007087348 */ /* 0x000fea0003c00000 */
[----:B------:R0:W1:Y:S02]  /*0640*/  SHFL.DOWN P0, R8, R9, R10, R12 ;  /* 0x0800000a09087389 */ /* 0x000064000000000c */
[----:B01----:R-:W-:Y:S05]  /*0650*/  ENDCOLLECTIVE ;  /* 0x000000000000791b */ /* 0x003fea0003800000 */
.L_x_299:
[----:B------:R-:W-:Y:S05]  /*0660*/  BRA `(.L_x_300) ;  /* 0xfffffffc00547947 */ /* 0x000fea000383ffff */
.L_x_301:
        /* <DEDUP_REMOVED lines=9> */
.L_x_469:


//--------------------- .text._Z10sumReduce4IfEvPT_S1_j --------------------------
	.section	.text._Z10sumReduce4IfEvPT_S1_j,"ax",@progbits
	.align	128
        .global         _Z10sumReduce4IfEvPT_S1_j
        .type           _Z10sumReduce4IfEvPT_S1_j,@function
        .size           _Z10sumReduce4IfEvPT_S1_j,(.L_x_470 - _Z10sumReduce4IfEvPT_S1_j)
        .other          _Z10sumReduce4IfEvPT_S1_j,@"STO_CUDA_ENTRY STV_DEFAULT"
_Z10sumReduce4IfEvPT_S1_j:
.text._Z10sumReduce4IfEvPT_S1_j:
        /* <DEDUP_REMOVED lines=8> */
[----:B--2---:R-:W-:-:S05]  /*0080*/  IMAD R7, R0, 0x2, R9 ;  /* 0x0000000200077824 */ /* 0x004fca00078e0209 */
[C---:B------:R-:W-:Y:S02]  /*0090*/  IADD3 R13, PT, PT, R7.reuse, R6, RZ ;  /* 0x00000006070d7210 */ /* 0x040fe40007ffe0ff */
[----:B---3--:R-:W-:Y:S02]  /*00a0*/  ISETP.GE.U32.AND P0, PT, R7, UR5, PT ;  /* 0x0000000507007c0c */ /* 0x008fe4000bf06070 */
[----:B------:R-:W-:-:S11]  /*00b0*/  ISETP.GE.U32.AND P1, PT, R13, UR5, PT ;  /* 0x000000050d007c0c */ /* 0x000fd6000bf26070 */
[----:B------:R-:W0:Y:S08]  /*00c0*/  @!P0 LDC.64 R2, c[0x0][0x380] ;  /* 0x0000e000ff028b82 */ /* 0x000e300000000a00 */
[----:B------:R-:W1:Y:S01]  /*00d0*/  @!P1 LDC.64 R4, c[0x0][0x380] ;  /* 0x0000e000ff049b82 */ /* 0x000e620000000a00 */
[----:B0-----:R-:W-:-:S04]  /*00e0*/  @!P0 IMAD.WIDE.U32 R2, R7, 0x4, R2 ;  /* 0x0000000407028825 */ /* 0x001fc800078e0002 */
[----:B------:R-:W-:Y:S02]  /*00f0*/  IMAD.MOV.U32 R7, RZ, RZ, RZ ;  /* 0x000000ffff077224 */ /* 0x000fe400078e00ff */
[----:B-1----:R-:W-:-:S04]  /*0100*/  @!P1 IMAD.WIDE.U32 R4, R13, 0x4, R4 ;  /* 0x000000040d049825 */ /* 0x002fc800078e0004 */
[----:B----4-:R-:W2:Y:S04]  /*0110*/  @!P0 LDG.E R7, desc[UR6][R2.64] ;  /* 0x0000000602078981 */ /* 0x010ea8000c1e1900 */
[----:B------:R-:W2:Y:S01]  /*0120*/  @!P1 LDG.E R4, desc[UR6][R4.64] ;  /* 0x0000000604049981 */ /* 0x000ea2000c1e1900 */
[----:B------:R-:W0:Y:S01]  /*0130*/  S2UR UR5, SR_CgaCtaId ;  /* 0x00000000000579c3 */ /* 0x000e220000008800 */
[----:B------:R-:W-:Y:S01]  /*0140*/  UMOV UR4, 0x400 ;  /* 0x0000040000047882 */ /* 0x000fe20000000000 */
[----:B------:R-:W-:Y:S01]  /*0150*/  ISETP.GE.U32.AND P0, PT, R6, 0x2, PT ;  /* 0x000000020600780c */ /* 0x000fe20003f06070 */
[----:B0-----:R-:W-:-:S06]  /*0160*/  ULEA UR4, UR5, UR4, 0x18 ;  /* 0x0000000405047291 */ /* 0x001fcc000f8ec0ff */
[----:B------:R-:W-:Y:S01]  /*0170*/  LEA R0, R9, UR4, 0x2 ;  /* 0x0000000409007c11 */ /* 0x000fe2000f8e10ff */
[----:B--2---:R-:W-:Y:S01]  /*0180*/  @!P1 FADD R7, R7, R4 ;  /* 0x0000000407079221 */ /* 0x004fe20000000000 */
[----:B------:R-:W-:-:S04]  /*0190*/  ISETP.NE.AND P1, PT, R9, RZ, PT ;  /* 0x000000ff0900720c */ /* 0x000fc80003f25270 */
[----:B------:R0:W-:Y:S01]  /*01a0*/  STS [R0], R7 ;  /* 0x0000000700007388 */ /* 0x0001e20000000800 */
[----:B------:R-:W-:Y:S06]  /*01b0*/  BAR.SYNC.DEFER_BLOCKING 0x0 ;  /* 0x0000000000007b1d */ /* 0x000fec0000010000 */
[----:B------:R-:W-:Y:S05]  /*01c0*/  @!P0 BRA `(.L_x_302) ;  /* 0x0000000000288947 */ /* 0x000fea0003800000 */
.L_x_303:
[----:B------:R-:W-:-:S04]  /*01d0*/  SHF.R.U32.HI R3, RZ, 0x1, R6 ;  /* 0x00000001ff037819 */ /* 0x000fc80000011606 */
[----:B------:R-:W-:-:S13]  /*01e0*/  ISETP.GE.U32.AND P0, PT, R9, R3, PT ;  /* 0x000000030900720c */ /* 0x000fda0003f06070 */
[----:B------:R-:W-:-:S06]  /*01f0*/  @!P0 LEA R2, R3, R0, 0x2 ;  /* 0x0000000003028211 */ /* 0x000fcc00078e10ff */
[----:B------:R-:W0:Y:S02]  /*0200*/  @!P0 LDS R2, [R2] ;  /* 0x0000000002028984 */ /* 0x000e240000000800 */
[----:B0-----:R-:W-:-:S05]  /*0210*/  @!P0 FADD R7, R7, R2 ;  /* 0x0000000207078221 */ /* 0x001fca0000000000 */
[----:B------:R1:W-:Y:S01]  /*0220*/  @!P0 STS [R0], R7 ;  /* 0x0000000700008388 */ /* 0x0003e20000000800 */
[----:B------:R-:W-:Y:S01]  /*0230*/  BAR.SYNC.DEFER_BLOCKING 0x0 ;  /* 0x0000000000007b1d */ /* 0x000fe20000010000 */
[----:B------:R-:W-:Y:S01]  /*0240*/  ISETP.GT.U32.AND P0, PT, R6, 0x3, PT ;  /* 0x000000030600780c */ /* 0x000fe20003f04070 */
[----:B------:R-:W-:-:S12]  /*0250*/  IMAD.MOV.U32 R6, RZ, RZ, R3 ;  /* 0x000000ffff067224 */ /* 0x000fd800078e0003 */
[----:B-1----:R-:W-:Y:S05]  /*0260*/  @P0 BRA `(.L_x_303) ;  /* 0xfffffffc00d80947 */ /* 0x002fea000383ffff */
.L_x_302:
[----:B------:R-:W-:Y:S05]  /*0270*/  @P1 EXIT ;  /* 0x000000000000194d */ /* 0x000fea0003800000 */
[----:B------:R-:W1:Y:S02]  /*0280*/  LDC.64 R2, c[0x0][0x388] ;  /* 0x0000e200ff027b82 */ /* 0x000e640000000a00 */
[----:B-1----:R-:W-:-:S05]  /*0290*/  IMAD.WIDE.U32 R2, R11, 0x4, R2 ;  /* 0x000000040b027825 */ /* 0x002fca00078e0002 */
[----:B------:R-:W-:Y:S01]  /*02a0*/  STG.E desc[UR6][R2.64], R7 ;  /* 0x0000000702007986 */ /* 0x000fe2000c101906 */
[----:B------:R-:W-:Y:S05]  /*02b0*/  EXIT ;  /* 0x000000000000794d */ /* 0x000fea0003800000 */
.L_x_304:
        /* <DEDUP_REMOVED lines=12> */
.L_x_470:


//--------------------- .text._Z10sumReduce3IfEvPT_S1_j --------------------------
	.section	.text._Z10sumReduce3IfEvPT_S1_j,"ax",@progbits
	.align	128
        .global         _Z10sumReduce3IfEvPT_S1_j
        .type           _Z10sumReduce3IfEvPT_S1_j,@function
        .size           _Z10sumReduce3IfEvPT_S1_j,(.L_x_471 - _Z10sumReduce3IfEvPT_S1_j)
        .other          _Z10sumReduce3IfEvPT_S1_j,@"STO_CUDA_ENTRY STV_DEFAULT"
_Z10sumReduce3IfEvPT_S1_j:
.text._Z10sumReduce3IfEvPT_S1_j:
[----:B------:R-:W-:Y:S01]  /*0000*/  LDC R1, c[0x0][0x37c] ;  /* 0x0000df00ff017b82 */ /* 0x000fe20000000800 */
[----:B------:R-:W0:Y:S01]  /*0010*/  S2R R6, SR_TID.X ;  /* 0x0000000000067919 */ /* 0x000e220000002100 */
[----:B------:R-:W0:Y:S01]  /*0020*/  LDCU UR8, c[0x0][0x360] ;  /* 0x00006c00ff0877ac */ /* 0x000e220008000800 */
[----:B------:R-:W-:Y:S01]  /*0030*/  IMAD.MOV.U32 R4, RZ, RZ, RZ ;  /* 0x000000ffff047224 */ /* 0x000fe200078e00ff */
[----:B------:R-:W0:Y:S01]  /*0040*/  S2R R7, SR_CTAID.X ;  /* 0x0000000000077919 */ /* 0x000e220000002500 */
[----:B------:R-:W1:Y:S01]  /*0050*/  LDCU UR4, c[0x0][0x390] ;  /* 0x00007200ff0477ac */ /* 0x000e620008000800 */
[----:B------:R-:W2:Y:S01]  /*0060*/  LDCU.64 UR6, c[0x0][0x358] ;  /* 0x00006b00ff0677ac */ /* 0x000ea20008000a00 */
[----:B0-----:R-:W-:-:S05]  /*0070*/  IMAD R5, R7, UR8, R6 ;  /* 0x0000000807057c24 */ /* 0x001fca000f8e0206 */
[----:B-1----:R-:W-:-:S13]  /*0080*/  ISETP.GE.U32.AND P0, PT, R5, UR4, PT ;  /* 0x0000000405007c0c */ /* 0x002fda000bf06070 */
[----:B------:R-:W0:Y:S02]  /*0090*/  @!P0 LDC.64 R2, c[0x0][0x380] ;  /* 0x0000e000ff028b82 */ /* 0x000e240000000a00 */
[----:B0-----:R-:W-:-:S05]  /*00a0*/  @!P0 IMAD.WIDE.U32 R2, R5, 0x4, R2 ;  /* 0x0000000405028825 */ /* 0x001fca00078e0002 */
[----:B--2---:R-:W2:Y:S01]  /*00b0*/  @!P0 LDG.E R4, desc[UR6][R2.64] ;  /* 0x0000000602048981 */ /* 0x004ea2000c1e1900 */
[----:B------:R-:W0:Y:S01]  /*00c0*/  S2UR UR5, SR_CgaCtaId ;  /* 0x00000000000579c3 */ /* 0x000e220000008800 */
[----:B------:R-:W-:Y:S01]  /*00d0*/  IMAD.U32 R0, RZ, RZ, UR8 ;  /* 0x00000008ff007e24 */ /* 0x000fe2000f8e00ff */
[----:B------:R-:W-:Y:S01]  /*00e0*/  UMOV UR4, 0x400 ;  /* 0x0000040000047882 */ /* 0x000fe20000000000 */
[----:B------:R-:W-:-:S03]  /*00f0*/  ISETP.NE.AND P0, PT, R6, RZ, PT ;  /* 0x000000ff0600720c */ /* 0x000fc60003f05270 */
[----:B------:R-:W-:Y:S01]  /*0100*/  ISETP.GE.U32.AND P1, PT, R0, 0x2, PT ;  /* 0x000000020000780c */ /* 0x000fe20003f26070 */
[----:B0-----:R-:W-:-:S06]  /*0110*/  ULEA UR4, UR5, UR4, 0x18 ;  /* 0x0000000405047291 */ /* 0x001fcc000f8ec0ff */
[----:B------:R-:W-:-:S05]  /*0120*/  LEA R5, R6, UR4, 0x2 ;  /* 0x0000000406057c11 */ /* 0x000fca000f8e10ff */
[----:B--2---:R0:W-:Y:S01]  /*0130*/  STS [R5], R4 ;  /* 0x0000000405007388 */ /* 0x0041e20000000800 */
[----:B------:R-:W-:Y:S06]  /*0140*/  BAR.SYNC.DEFER_BLOCKING 0x0 ;  /* 0x0000000000007b1d */ /* 0x000fec0000010000 */
[----:B------:R-:W-:Y:S05]  /*0150*/  @!P1 BRA `(.L_x_305) ;  /* 0x00000000002c9947 */ /* 0x000fea0003800000 */
.L_x_306:
[----:B------:R-:W-:-:S04]  /*0160*/  SHF.R.U32.HI R8, RZ, 0x1, R0 ;  /* 0x00000001ff087819 */ /* 0x000fc80000011600 */
[----:B------:R-:W-:-:S13]  /*0170*/  ISETP.GE.U32.AND P1, PT, R6, R8, PT ;  /* 0x000000080600720c */ /* 0x000fda0003f26070 */
[----:B------:R-:W-:Y:S01]  /*0180*/  @!P1 LEA R2, R8, R5, 0x2 ;  /* 0x0000000508029211 */ /* 0x000fe200078e10ff */
[----:B------:R-:W-:Y:S05]  /*0190*/  @!P1 LDS R3, [R5] ;  /* 0x0000000005039984 */ /* 0x000fea0000000800 */
[----:B------:R-:W0:Y:S02]  /*01a0*/  @!P1 LDS R2, [R2] ;  /* 0x0000000002029984 */ /* 0x000e240000000800 */
[----:B0-----:R-:W-:-:S05]  /*01b0*/  @!P1 FADD R4, R2, R3 ;  /* 0x0000000302049221 */ /* 0x001fca0000000000 */
[----:B------:R1:W-:Y:S01]  /*01c0*/  @!P1 STS [R5], R4 ;  /* 0x0000000405009388 */ /* 0x0003e20000000800 */
[----:B------:R-:W-:Y:S01]  /*01d0*/  BAR.SYNC.DEFER_BLOCKING 0x0 ;  /* 0x0000000000007b1d */ /* 0x000fe20000010000 */
[----:B------:R-:W-:Y:S01]  /*01e0*/  ISETP.GT.U32.AND P1, PT, R0, 0x3, PT ;  /* 0x000000030000780c */ /* 0x000fe20003f24070 */
[----:B------:R-:W-:-:S12]  /*01f0*/  IMAD.MOV.U32 R0, RZ, RZ, R8 ;  /* 0x000000ffff007224 */ /* 0x000fd800078e0008 */
[----:B-1----:R-:W-:Y:S05]  /*0200*/  @P1 BRA `(.L_x_306) ;  /* 0xfffffffc00d41947 */ /* 0x002fea000383ffff */
.L_x_305:
[----:B------:R-:W-:Y:S05]  /*0210*/  @P0 EXIT ;  /* 0x000000000000094d */ /* 0x000fea0003800000 */
[----:B------:R-:W1:Y:S01]  /*0220*/  S2UR UR5, SR_CgaCtaId ;  /* 0x00000000000579c3 */ /* 0x000e620000008800 */
[----:B------:R-:W-:-:S07]  /*0230*/  UMOV UR4, 0x400 ;  /* 0x0000040000047882 */ /* 0x000fce0000000000 */
[----:B------:R-:W2:Y:S01]  /*0240*/  LDC.64 R2, c[0x0][0x388] ;  /* 0x0000e200ff027b82 */ /* 0x000ea20000000a00 */
[----:B-1----:R-:W-:Y:S01]  /*0250*/  ULEA UR4, UR5, UR4, 0x18 ;  /* 0x0000000405047291 */ /* 0x002fe2000f8ec0ff */
[----:B--2---:R-:W-:-:S08]  /*0260*/  IMAD.WIDE.U32 R2, R7, 0x4, R2 ;  /* 0x0000000407027825 */ /* 0x004fd000078e0002 */
[----:B0-----:R-:W0:Y:S04]  /*0270*/  LDS R5, [UR4] ;  /* 0x00000004ff057984 */ /* 0x001e280008000800 */
[----:B0-----:R-:W-:Y:S01]  /*0280*/  STG.E desc[UR6][R2.64], R5 ;  /* 0x0000000502007986 */ /* 0x001fe2000c101906 */
[----:B------:R-:W-:Y:S05]  /*0290*/  EXIT ;  /* 0x000000000000794d */ /* 0x000fea0003800000 */
.L_x_307:
        /* <DEDUP_REMOVED lines=14> */
.L_x_471:


//--------------------- .text._Z10sumReduce2IfEvPT_S1_j --------------------------
	.section	.text._Z10sumReduce2IfEvPT_S1_j,"ax",@progbits
	.align	128
        .global         _Z10sumReduce2IfEvPT_S1_j
        .type           _Z10sumReduce2IfEvPT_S1_j,@function
        .size           _Z10sumReduce2IfEvPT_S1_j,(.L_x_472 - _Z10sumReduce2IfEvPT_S1_j)
        .other          _Z10sumReduce2IfEvPT_S1_j,@"STO_CUDA_ENTRY STV_DEFAULT"
_Z10sumReduce2IfEvPT_S1_j:
.text._Z10sumReduce2IfEvPT_S1_j:
        /* <DEDUP_REMOVED lines=13> */
[----:B------:R-:W-:Y:S01]  /*00d0*/  UMOV UR4, 0x400 ;  /* 0x0000040000047882 */ /* 0x000fe20000000000 */
[----:B------:R-:W-:Y:S01]  /*00e0*/  UISETP.GE.U32.AND UP0, UPT, UR7, 0x2, UPT ;  /* 0x000000020700788c */ /* 0x000fe2000bf06070 */
[----:B------:R-:W-:Y:S01]  /*00f0*/  ISETP.NE.AND P1, PT, R4, RZ, PT ;  /* 0x000000ff0400720c */ /* 0x000fe20003f25270 */
[----:B0-----:R-:W-:-:S06]  /*0100*/  ULEA UR4, UR5, UR4, 0x18 ;  /* 0x0000000405047291 */ /* 0x001fcc000f8ec0ff */
[----:B------:R-:W-:-:S05]  /*0110*/  LEA R5, R4, UR4, 0x2 ;  /* 0x0000000404057c11 */ /* 0x000fca000f8e10ff */
[----:B--2---:R0:W-:Y:S01]  /*0120*/  STS [R5], R0 ;  /* 0x0000000005007388 */ /* 0x0041e20000000800 */
[----:B------:R-:W-:Y:S06]  /*0130*/  BAR.SYNC.DEFER_BLOCKING 0x0 ;  /* 0x0000000000007b1d */ /* 0x000fec0000010000 */
[----:B------:R-:W-:Y:S05]  /*0140*/  BRA.U !UP0, `(.L_x_308) ;  /* 0x00000001083c7547 */ /* 0x000fea000b800000 */
[----:B------:R-:W-:-:S05]  /*0150*/  UMOV UR5, 0x1 ;  /* 0x0000000100057882 */ /* 0x000fca0000000000 */
.L_x_309:
[----:B------:R-:W-:-:S04]  /*0160*/  USHF.L.U32 UR6, UR5, 0x1, URZ ;  /* 0x0000000105067899 */ /* 0x000fc800080006ff */
[----:B------:R-:W-:Y:S02]  /*0170*/  UISETP.GE.U32.AND UP0, UPT, UR6, UR7, UPT ;  /* 0x000000070600728c */ /* 0x000fe4000bf06070 */
[----:B-1----:R-:W-:-:S05]  /*0180*/  IMAD R2, R4, UR6, RZ ;  /* 0x0000000604027c24 */ /* 0x002fca000f8e02ff */
[----:B------:R-:W-:-:S13]  /*0190*/  ISETP.GE.U32.AND P0, PT, R2, UR7, PT ;  /* 0x0000000702007c0c */ /* 0x000fda000bf06070 */
[C---:B0-----:R-:W-:Y:S01]  /*01a0*/  @!P0 IADD3 R0, PT, PT, R2.reuse, UR5, RZ ;  /* 0x0000000502008c10 */ /* 0x041fe2000fffe0ff */
[----:B------:R-:W-:Y:S01]  /*01b0*/  UMOV UR5, UR6 ;  /* 0x0000000600057c82 */ /* 0x000fe20008000000 */
[----:B------:R-:W-:Y:S02]  /*01c0*/  @!P0 LEA R2, R2, UR4, 0x2 ;  /* 0x0000000402028c11 */ /* 0x000fe4000f8e10ff */
[----:B------:R-:W-:-:S03]  /*01d0*/  @!P0 LEA R0, R0, UR4, 0x2 ;  /* 0x0000000400008c11 */ /* 0x000fc6000f8e10ff */
[----:B------:R-:W-:Y:S04]  /*01e0*/  @!P0 LDS R3, [R2] ;  /* 0x0000000002038984 */ /* 0x000fe80000000800 */
[----:B------:R-:W0:Y:S02]  /*01f0*/  @!P0 LDS R0, [R0] ;  /* 0x0000000000008984 */ /* 0x000e240000000800 */
[----:B0-----:R-:W-:-:S05]  /*0200*/  @!P0 FADD R3, R0, R3 ;  /* 0x0000000300038221 */ /* 0x001fca0000000000 */
[----:B------:R1:W-:Y:S01]  /*0210*/  @!P0 STS [R2], R3 ;  /* 0x0000000302008388 */ /* 0x0003e20000000800 */
[----:B------:R-:W-:Y:S06]  /*0220*/  BAR.SYNC.DEFER_BLOCKING 0x0 ;  /* 0x0000000000007b1d */ /* 0x000fec0000010000 */
[----:B------:R-:W-:Y:S05]  /*0230*/  BRA.U !UP0, `(.L_x_309) ;  /* 0xfffffffd08c87547 */ /* 0x000fea000b83ffff */
.L_x_308:
[----:B------:R-:W-:Y:S05]  /*0240*/  @P1 EXIT ;  /* 0x000000000000194d */ /* 0x000fea0003800000 */
[----:B------:R-:W2:Y:S01]  /*0250*/  S2UR UR5, SR_CgaCtaId ;  /* 0x00000000000579c3 */ /* 0x000ea20000008800 */
[----:B------:R-:W-:-:S07]  /*0260*/  UMOV UR4, 0x400 ;  /* 0x0000040000047882 */ /* 0x000fce0000000000 */
[----:B-1----:R-:W1:Y:S01]  /*0270*/  LDC.64 R2, c[0x0][0x388] ;  /* 0x0000e200ff027b82 */ /* 0x002e620000000a00 */
[----:B--2---:R-:W-:Y:S01]  /*0280*/  ULEA UR4, UR5, UR4, 0x18 ;  /* 0x0000000405047291 */ /* 0x004fe2000f8ec0ff */
[----:B-1----:R-:W-:-:S08]  /*0290*/  IMAD.WIDE.U32 R2, R7, 0x4, R2 ;  /* 0x0000000407027825 */ /* 0x002fd000078e0002 */
[----:B0-----:R-:W0:Y:S04]  /*02a0*/  LDS R5, [UR4] ;  /* 0x00000004ff057984 */ /* 0x001e280008000800 */
[----:B0-----:R-:W-:Y:S01]  /*02b0*/  STG.E desc[UR8][R2.64], R5 ;  /* 0x0000000502007986 */ /* 0x001fe2000c101908 */
[----:B------:R-:W-:Y:S05]  /*02c0*/  EXIT ;  /* 0x000000000000794d */ /* 0x000fea0003800000 */
.L_x_310:
        /* <DEDUP_REMOVED lines=11> */
.L_x_472:


//--------------------- .text._Z10sumReduce1IfEvPT_S1_j --------------------------
	.section	.text._Z10sumReduce1IfEvPT_S1_j,"ax",@progbits
	.align	128
        .global         _Z10sumReduce1IfEvPT_S1_j
        .type           _Z10sumReduce1IfEvPT_S1_j,@function
        .size           _Z10sumReduce1IfEvPT_S1_j,(.L_x_473 - _Z10sumReduce1IfEvPT_S1_j)
        .other          _Z10sumReduce1IfEvPT_S1_j,@"STO_CUDA_ENTRY STV_DEFAULT"
_Z10sumReduce1IfEvPT_S1_j:
.text._Z10sumReduce1IfEvPT_S1_j:
        /* <DEDUP_REMOVED lines=21> */
[----:B0-----:R-:W-:-:S07]  /*0150*/  IMAD.MOV.U32 R0, RZ, RZ, 0x1 ;  /* 0x00000001ff007424 */ /* 0x001fce00078e00ff */
.L_x_312:
[----:B------:R-:W-:-:S05]  /*0160*/  SHF.L.U32 R8, R0, 0x1, RZ ;  /* 0x0000000100087819 */ /* 0x000fca00000006ff */
[----:B------:R-:W-:-:S05]  /*0170*/  VIADD R2, R8, 0xffffffff ;  /* 0xffffffff08027836 */ /* 0x000fca0000000000 */
[----:B------:R-:W-:-:S13]  /*0180*/  LOP3.LUT P1, RZ, R2, R7, RZ, 0xc0, !PT ;  /* 0x0000000702ff7212 */ /* 0x000fda000782c0ff */
[----:B------:R-:W-:Y:S01]  /*0190*/  @!P1 LEA R2, R0, R5, 0x2 ;  /* 0x0000000500029211 */ /* 0x000fe200078e10ff */
[----:B------:R-:W-:Y:S01]  /*01a0*/  @!P1 LDS R3, [R5] ;  /* 0x0000000005039984 */ /* 0x000fe20000000800 */
[----:B------:R-:W-:-:S04]  /*01b0*/  MOV R0, R8 ;  /* 0x0000000800007202 */ /* 0x000fc80000000f00 */
[----:B------:R-:W0:Y:S02]  /*01c0*/  @!P1 LDS R2, [R2] ;  /* 0x0000000002029984 */ /* 0x000e240000000800 */
[----:B0-----:R-:W-:-:S05]  /*01d0*/  @!P1 FADD R4, R2, R3 ;  /* 0x0000000302049221 */ /* 0x001fca0000000000 */
[----:B------:R1:W-:Y:S01]  /*01e0*/  @!P1 STS [R5], R4 ;  /* 0x0000000405009388 */ /* 0x0003e20000000800 */
[----:B------:R-:W-:Y:S01]  /*01f0*/  BAR.SYNC.DEFER_BLOCKING 0x0 ;  /* 0x0000000000007b1d */ /* 0x000fe20000010000 */
[----:B------:R-:W-:-:S13]  /*0200*/  ISETP.GE.U32.AND P1, PT, R8, UR8, PT ;  /* 0x0000000808007c0c */ /* 0x000fda000bf26070 */
[----:B-1----:R-:W-:Y:S05]  /*0210*/  @!P1 BRA `(.L_x_312) ;  /* 0xfffffffc00d09947 */ /* 0x002fea000383ffff */
.L_x_311:
        /* <DEDUP_REMOVED lines=9> */
.L_x_313:
        /* <DEDUP_REMOVED lines=13> */
.L_x_473:


//--------------------- .text._Z10sumReduce5IiLj1EEvPT_S1_j --------------------------
	.section	.text._Z10sumReduce5IiLj1EEvPT_S1_j,"ax",@progbits
	.align	128
        .global         _Z10sumReduce5IiLj1EEvPT_S1_j
        .type           _Z10sumReduce5IiLj1EEvPT_S1_j,@function
        .size           _Z10sumReduce5IiLj1EEvPT_S1_j,(.L_x_474 - _Z10sumReduce5IiLj1EEvPT_S1_j)
        .other          _Z10sumReduce5IiLj1EEvPT_S1_j,@"STO_CUDA_ENTRY STV_DEFAULT"
_Z10sumReduce5IiLj1EEvPT_S1_j:
.text._Z10sumReduce5IiLj1EEvPT_S1_j:
[----:B------:R-:W-:Y:S01]  /*0000*/  LDC R1, c[0x0][0x37c] ;  /* 0x0000df00ff017b82 */ /* 0x000fe20000000800 */
[----:B------:R-:W0:Y:S01]  /*0010*/  S2R R0, SR_CTAID.X ;  /* 0x0000000000007919 */ /* 0x000e220000002500 */
[----:B------:R-:W0:Y:S01]  /*0020*/  LDCU UR8, c[0x0][0x360] ;  /* 0x00006c00ff0877ac */ /* 0x000e220008000800 */
[----:B------:R-:W1:Y:S01]  /*0030*/  S2R R2, SR_TID.X ;  /* 0x0000000000027919 */ /* 0x000e620000002100 */
[----:B------:R-:W2:Y:S01]  /*0040*/  LDCU UR4, c[0x0][0x390] ;  /* 0x00007200ff0477ac */ /* 0x000ea20008000800 */
[----:B------:R-:W3:Y:S01]  /*0050*/  LDCU.64 UR6, c[0x0][0x358] ;  /* 0x00006b00ff0677ac */ /* 0x000ee20008000a00 */
[----:B0-----:R-:W-:-:S04]  /*0060*/  IMAD R3, R0, UR8, RZ ;  /* 0x0000000800037c24 */ /* 0x001fc8000f8e02ff */
[----:B-1----:R-:W-:-:S05]  /*0070*/  IMAD R3, R3, 0x2, R2 ;  /* 0x0000000203037824 */ /* 0x002fca00078e0202 */
        /* <DEDUP_REMOVED lines=19> */
[----:B------:R-:W-:-:S04]  /*01b0*/  IMAD R9, R9, UR8, RZ ;  /* 0x0000000809097c24 */ /* 0x000fc8000f8e02ff */
[----:B0-----:R-:W-:-:S05]  /*01c0*/  IMAD.IADD R4, R9, 0x1, R2 ;  /* 0x0000000109047824 */ /* 0x001fca00078e0202 */
[----:B------:R-:W-:Y:S02]  /*01d0*/  ISETP.GT.U32.AND P0, PT, R4, 0x1f, PT ;  /* 0x0000001f0400780c */ /* 0x000fe40003f04070 */
[----:B--2---:R-:W-:-:S05]  /*01e0*/  @!P1 IADD3 R3, PT, PT, R3, R6, RZ ;  /* 0x0000000603039210 */ /* 0x004fca0007ffe0ff */
[----:B------:R0:W-:Y:S01]  /*01f0*/  STS [R8], R3 ;  /* 0x0000000308007388 */ /* 0x0001e20000000800 */
[----:B------:R-:W-:Y:S06]  /*0200*/  BAR.SYNC.DEFER_BLOCKING 0x0 ;  /* 0x0000000000007b1d */ /* 0x000fec0000010000 */
[----:B------:R-:W-:Y:S05]  /*0210*/  BRA.U !UP0, `(.L_x_314) ;  /* 0x00000001082c7547 */ /* 0x000fea000b800000 */
[----:B------:R-:W-:-:S07]  /*0220*/  MOV R4, UR8 ;  /* 0x0000000800047c02 */ /* 0x000fce0008000f00 */
.L_x_315:
[----:B------:R-:W-:-:S04]  /*0230*/  SHF.R.U32.HI R7, RZ, 0x1, R4 ;  /* 0x00000001ff077819 */ /* 0x000fc80000011604 */
[----:B------:R-:W-:-:S13]  /*0240*/  ISETP.GE.U32.AND P1, PT, R2, R7, PT ;  /* 0x000000070200720c */ /* 0x000fda0003f26070 */
[----:B------:R-:W-:-:S05]  /*0250*/  @!P1 IMAD R5, R7, 0x4, R8 ;  /* 0x0000000407059824 */ /* 0x000fca00078e0208 */
[----:B------:R-:W0:Y:S02]  /*0260*/  @!P1 LDS R6, [R5] ;  /* 0x0000000005069984 */ /* 0x000e240000000800 */
[----:B0-----:R-:W-:-:S05]  /*0270*/  @!P1 IADD3 R3, PT, PT, R3, R6, RZ ;  /* 0x0000000603039210 */ /* 0x001fca0007ffe0ff */
[----:B------:R1:W-:Y:S01]  /*0280*/  @!P1 STS [R8], R3 ;  /* 0x0000000308009388 */ /* 0x0003e20000000800 */
[----:B------:R-:W-:Y:S01]  /*0290*/  BAR.SYNC.DEFER_BLOCKING 0x0 ;  /* 0x0000000000007b1d */ /* 0x000fe20000010000 */
[----:B------:R-:W-:Y:S01]  /*02a0*/  ISETP.GT.U32.AND P1, PT, R4, 0x83, PT ;  /* 0x000000830400780c */ /* 0x000fe20003f24070 */
[----:B------:R-:W-:-:S12]  /*02b0*/  IMAD.MOV.U32 R4, RZ, RZ, R7 ;  /* 0x000000ffff047224 */ /* 0x000fd800078e0007 */
[----:B-1----:R-:W-:Y:S05]  /*02c0*/  @P1 BRA `(.L_x_315) ;  /* 0xfffffffc00d81947 */ /* 0x002fea000383ffff */
.L_x_314:
[----:B------:R-:W-:Y:S04]  /*02d0*/  BSSY B0, `(.L_x_316) ;  /* 0x000000e000007945 */ /* 0x000fe80003800000 */
[----:B------:R-:W-:Y:S05]  /*02e0*/  @P0 BRA `(.L_x_317) ;  /* 0x0000000000300947 */ /* 0x000fea0003800000 */
[----:B------:R-:W-:-:S03]  /*02f0*/  UMOV UR4, 0xffffffff ;  /* 0xffffffff00047882 */ /* 0x000fc60000000000 */
[----:B------:R-:W-:Y:S05]  /*0300*/  BRA.DIV UR4, `(.L_x_318) ;  /* 0x0000000204447947 */ /* 0x000fea000b800000 */
[----:B------:R-:W1:Y:S02]  /*0310*/  SHFL.DOWN PT, R4, R3, 0x10, 0x1f ;  /* 0x0a001f0003047f89 */ /* 0x000e6400000e0000 */
[----:B-1----:R-:W-:-:S05]  /*0320*/  IADD3 R4, PT, PT, R3, R4, RZ ;  /* 0x0000000403047210 */ /* 0x002fca0007ffe0ff */
[----:B------:R-:W1:Y:S02]  /*0330*/  SHFL.DOWN PT, R5, R4, 0x8, 0x1f ;  /* 0x09001f0004057f89 */ /* 0x000e6400000e0000 */
[----:B-1----:R-:W-:-:S05]  /*0340*/  IMAD.IADD R5, R4, 0x1, R5 ;  /* 0x0000000104057824 */ /* 0x002fca00078e0205 */
[----:B------:R-:W1:Y:S02]  /*0350*/  SHFL.DOWN PT, R6, R5, 0x4, 0x1f ;  /* 0x08801f0005067f89 */ /* 0x000e6400000e0000 */
[----:B-1----:R-:W-:-:S05]  /*0360*/  IADD3 R6, PT, PT, R5, R6, RZ ;  /* 0x0000000605067210 */ /* 0x002fca0007ffe0ff */
[----:B------:R-:W1:Y:S02]  /*0370*/  SHFL.DOWN PT, R7, R6, 0x2, 0x1f ;  /* 0x08401f0006077f89 */ /* 0x000e6400000e0000 */
[----:B-1----:R-:W-:-:S05]  /*0380*/  IMAD.IADD R7, R6, 0x1, R7 ;  /* 0x0000000106077824 */ /* 0x002fca00078e0207 */
[----:B0-----:R0:W1:Y:S02]  /*0390*/  SHFL.DOWN PT, R8, R7, 0x1, 0x1f ;  /* 0x08201f0007087f89 */ /* 0x00106400000e0000 */
.L_x_324:
[----:B-1----:R-:W-:-:S07]  /*03a0*/  IADD3 R3, PT, PT, R7, R8, RZ ;  /* 0x0000000807037210 */ /* 0x002fce0007ffe0ff */
.L_x_317:
[----:B------:R-:W-:Y:S05]  /*03b0*/  BSYNC B0 ;  /* 0x0000000000007941 */ /* 0x000fea0003800000 */
.L_x_316:
[----:B------:R-:W-:-:S13]  /*03c0*/  LOP3.LUT P0, RZ, R9, R2, RZ, 0xfc, !PT ;  /* 0x0000000209ff7212 */ /* 0x000fda000780fcff */
[----:B------:R-:W-:Y:S05]  /*03d0*/  @P0 EXIT ;  /* 0x000000000000094d */ /* 0x000fea0003800000 */
[----:B------:R-:W1:Y:S02]  /*03e0*/  LDC.64 R4, c[0x0][0x388] ;  /* 0x0000e200ff047b82 */ /* 0x000e640000000a00 */
[----:B-1----:R-:W-:-:S05]  /*03f0*/  IMAD.WIDE.U32 R4, R0, 0x4, R4 ;  /* 0x0000000400047825 */ /* 0x002fca00078e0004 */
[----:B------:R-:W-:Y:S01]  /*0400*/  STG.E desc[UR6][R4.64], R3 ;  /* 0x0000000304007986 */ /* 0x000fe2000c101906 */
[----:B------:R-:W-:Y:S05]  /*0410*/  EXIT ;  /* 0x000000000000794d */ /* 0x000fea0003800000 */
.L_x_318:
[----:B------:R-:W-:Y:S02]  /*0420*/  HFMA2 R12, -RZ, RZ, 0, 1.847743988037109375e-06 ;  /* 0x0000001fff0c7431 */ /* 0x000fe400000001ff */
[----:B------:R-:W-:Y:S02]  /*0430*/  IMAD.MOV.U32 R11, RZ, RZ, 0x10 ;  /* 0x00000010ff0b7424 */ /* 0x000fe400078e00ff */
[----:B------:R-:W-:-:S07]  /*0440*/  IMAD.MOV.U32 R10, RZ, RZ, -0x1 ;  /* 0xffffffffff0a7424 */ /* 0x000fce00078e00ff */
[----:B0-----:R-:W-:Y:S05]  /*0450*/  WARPSYNC.COLLECTIVE R10, `(.L_x_319) ;  /* 0x000000000a087348 */ /* 0x001fea0003c00000 */
[----:B0-----:R0:W1:Y:S02]  /*0460*/  SHFL.DOWN P0, R8, R3, R11, R12 ;  /* 0x0800000b03087389 */ /* 0x001064000000000c */
[----:B01----:R-:W-:Y:S05]  /*0470*/  ENDCOLLECTIVE ;  /* 0x000000000000791b */ /* 0x003fea0003800000 */
.L_x_319:
[----:B------:R-:W-:Y:S01]  /*0480*/  IMAD.MOV.U32 R11, RZ, RZ, 0x8 ;  /* 0x00000008ff0b7424 */ /* 0x000fe200078e00ff */
[----:B------:R-:W-:-:S05]  /*0490*/  MOV R4, R8 ;  /* 0x0000000800047202 */ /* 0x000fca0000000f00 */
[----:B------:R-:W-:-:S05]  /*04a0*/  IMAD.IADD R4, R3, 0x1, R4 ;  /* 0x0000000103047824 */ /* 0x000fca00078e0204 */
[----:B------:R-:W-:-:S07]  /*04b0*/  MOV R3, R4 ;  /* 0x0000000400037202 */ /* 0x000fce0000000f00 */
[----:B------:R-:W-:Y:S05]  /*04c0*/  WARPSYNC.COLLECTIVE R10, `(.L_x_320) ;  /* 0x000000000a087348 */ /* 0x000fea0003c00000 */
[----:B------:R0:W1:Y:S02]  /*04d0*/  SHFL.DOWN P0, R8, R3, R11, R12 ;  /* 0x0800000b03087389 */ /* 0x000064000000000c */
[----:B01----:R-:W-:Y:S05]  /*04e0*/  ENDCOLLECTIVE ;  /* 0x000000000000791b */ /* 0x003fea0003800000 */
.L_x_320:
[----:B------:R-:W-:Y:S01]  /*04f0*/  IMAD.MOV.U32 R11, RZ, RZ, 0x4 ;  /* 0x00000004ff0b7424 */ /* 0x000fe200078e00ff */
[----:B------:R-:W-:-:S05]  /*0500*/  MOV R5, R8 ;  /* 0x0000000800057202 */ /* 0x000fca0000000f00 */
[----:B------:R-:W-:-:S05]  /*0510*/  IMAD.IADD R5, R4, 0x1, R5 ;  /* 0x0000000104057824 */ /* 0x000fca00078e0205 */
[----:B------:R-:W-:-:S07]  /*0520*/  MOV R3, R5 ;  /* 0x0000000500037202 */ /* 0x000fce0000000f00 */
[----:B------:R-:W-:Y:S05]  /*0530*/  WARPSYNC.COLLECTIVE R10, `(.L_x_321) ;  /* 0x000000000a087348 */ /* 0x000fea0003c00000 */
[----:B------:R0:W1:Y:S02]  /*0540*/  SHFL.DOWN P0, R8, R3, R11, R12 ;  /* 0x0800000b03087389 */ /* 0x000064000000000c */
[----:B01----:R-:W-:Y:S05]  /*0550*/  ENDCOLLECTIVE ;  /* 0x000000000000791b */ /* 0x003fea0003800000 */
.L_x_321:
[----:B------:R-:W-:Y:S01]  /*0560*/  IMAD.MOV.U32 R11, RZ, RZ, 0x2 ;  /* 0x00000002ff0b7424 */ /* 0x000fe200078e00ff */
[----:B------:R-:W-:-:S05]  /*0570*/  MOV R6, R8 ;  /* 0x0000000800067202 */ /* 0x000fca0000000f00 */
[----:B------:R-:W-:-:S05]  /*0580*/  IMAD.IADD R6, R5, 0x1, R6 ;  /* 0x0000000105067824 */ /* 0x000fca00078e0206 */
[----:B------:R-:W-:-:S07]  /*0590*/  MOV R3, R6 ;  /* 0x0000000600037202 */ /* 0x000fce0000000f00 */
[----:B------:R-:W-:Y:S05]  /*05a0*/  WARPSYNC.COLLECTIVE R10, `(.L_x_322) ;  /* 0x000000000a087348 */ /* 0x000fea0003c00000 */
[----:B------:R0:W1:Y:S02]  /*05b0*/  SHFL.DOWN P0, R8, R3, R11, R12 ;  /* 0x0800000b03087389 */ /* 0x000064000000000c */
[----:B01----:R-:W-:Y:S05]  /*05c0*/  ENDCOLLECTIVE ;  /* 0x000000000000791b */ /* 0x003fea0003800000 */
.L_x_322:
[----:B------:R-:W-:Y:S01]  /*05d0*/  IMAD.MOV.U32 R11, RZ, RZ, 0x1 ;  /* 0x00000001ff0b7424 */ /* 0x000fe200078e00ff */
[----:B------:R-:W-:-:S05]  /*05e0*/  MOV R7, R8 ;  /* 0x0000000800077202 */ /* 0x000fca0000000f00 */
[----:B------:R-:W-:-:S05]  /*05f0*/  IMAD.IADD R7, R6, 0x1, R7 ;  /* 0x0000000106077824 */ /* 0x000fca00078e0207 */
[----:B------:R-:W-:-:S07]  /*0600*/  MOV R3, R7 ;  /* 0x0000000700037202 */ /* 0x000fce0000000f00 */
[----:B------:R-:W-:Y:S05]  /*0610*/  WARPSYNC.COLLECTIVE R10, `(.L_x_323) ;  /* 0x000000000a087348 */ /* 0x000fea0003c00000 */
[----:B------:R0:W1:Y:S02]  /*0620*/  SHFL.DOWN P0, R8, R3, R11, R12 ;  /* 0x0800000b03087389 */ /* 0x000064000000000c */
[----:B01----:R-:W-:Y:S05]  /*0630*/  ENDCOLLECTIVE ;  /* 0x000000000000791b */ /* 0x003fea0003800000 */
.L_x_323:
[----:B------:R-:W-:Y:S05]  /*0640*/  BRA `(.L_x_324) ;  /* 0xfffffffc00547947 */ /* 0x000fea000383ffff */
.L_x_325:
        /* <DEDUP_REMOVED lines=11> */
.L_x_474:


//--------------------- .text._Z10sumReduce5IiLj2EEvPT_S1_j --------------------------
	.section	.text._Z10sumReduce5IiLj2EEvPT_S1_j,"ax",@progbits
	.align	128
        .global         _Z10sumReduce5IiLj2EEvPT_S1_j
        .type           _Z10sumReduce5IiLj2EEvPT_S1_j,@function
        .size           _Z10sumReduce5IiLj2EEvPT_S1_j,(.L_x_475 - _Z10sumReduce5IiLj2EEvPT_S1_j)
        .other          _Z10sumReduce5IiLj2EEvPT_S1_j,@"STO_CUDA_ENTRY STV_DEFAULT"
_Z10sumReduce5IiLj2EEvPT_S1_j:
.text._Z10sumReduce5IiLj2EEvPT_S1_j:
        /* <DEDUP_REMOVED lines=35> */
.L_x_327:
        /* <DEDUP_REMOVED lines=10> */
.L_x_326:
        /* <DEDUP_REMOVED lines=13> */
.L_x_336:
[----:B-1----:R-:W-:-:S07]  /*03a0*/  IADD3 R3, PT, PT, R7, R8, RZ ;  /* 0x0000000807037210 */ /* 0x002fce0007ffe0ff */
.L_x_329:
[----:B------:R-:W-:Y:S05]  /*03b0*/  BSYNC B0 ;  /* 0x0000000000007941 */ /* 0x000fea0003800000 */
.L_x_328:
[----:B------:R-:W-:-:S13]  /*03c0*/  LOP3.LUT P0, RZ, R9, R2, RZ, 0xfc, !PT ;  /* 0x0000000209ff7212 */ /* 0x000fda000780fcff */
[----:B------:R-:W-:Y:S05]  /*03d0*/  @P0 EXIT ;  /* 0x000000000000094d */ /* 0x000fea0003800000 */
[----:B------:R-:W1:Y:S02]  /*03e0*/  LDC.64 R4, c[0x0][0x388] ;  /* 0x0000e200ff047b82 */ /* 0x000e640000000a00 */
[----:B-1----:R-:W-:-:S05]  /*03f0*/  IMAD.WIDE.U32 R4, R0, 0x4, R4 ;  /* 0x0000000400047825 */ /* 0x002fca00078e0004 */
[----:B------:R-:W-:Y:S01]  /*0400*/  STG.E desc[UR6][R4.64], R3 ;  /* 0x0000000304007986 */ /* 0x000fe2000c101906 */
[----:B------:R-:W-:Y:S05]  /*0410*/  EXIT ;  /* 0x000000000000794d */ /* 0x000fea0003800000 */
.L_x_330:
[----:B------:R-:W-:Y:S02]  /*0420*/  HFMA2 R12, -RZ, RZ, 0, 1.847743988037109375e-06 ;  /* 0x0000001fff0c7431 */ /* 0x000fe400000001ff */
[----:B------:R-:W-:Y:S02]  /*0430*/  IMAD.MOV.U32 R11, RZ, RZ, 0x10 ;  /* 0x00000010ff0b7424 */ /* 0x000fe400078e00ff */
[----:B------:R-:W-:-:S07]  /*0440*/  IMAD.MOV.U32 R10, RZ, RZ, -0x1 ;  /* 0xffffffffff0a7424 */ /* 0x000fce00078e00ff */
[----:B0-----:R-:W-:Y:S05]  /*0450*/  WARPSYNC.COLLECTIVE R10, `(.L_x_331) ;  /* 0x000000000a087348 */ /* 0x001fea0003c00000 */
[----:B0-----:R0:W1:Y:S02]  /*0460*/  SHFL.DOWN P0, R8, R3, R11, R12 ;  /* 0x0800000b03087389 */ /* 0x001064000000000c */
[----:B01----:R-:W-:Y:S05]  /*0470*/  ENDCOLLECTIVE ;  /* 0x000000000000791b */ /* 0x003fea0003800000 */
.L_x_331:
[----:B------:R-:W-:Y:S01]  /*0480*/  IMAD.MOV.U32 R11, RZ, RZ, 0x8 ;  /* 0x00000008ff0b7424 */ /* 0x000fe200078e00ff */
[----:B------:R-:W-:-:S05]  /*0490*/  MOV R4, R8 ;  /* 0x0000000800047202 */ /* 0x000fca0000000f00 */
[----:B------:R-:W-:-:S05]  /*04a0*/  IMAD.IADD R4, R3, 0x1, R4 ;  /* 0x0000000103047824 */ /* 0x000fca00078e0204 */
[----:B------:R-:W-:-:S07]  /*04b0*/  MOV R3, R4 ;  /* 0x0000000400037202 */ /* 0x000fce0000000f00 */
[----:B------:R-:W-:Y:S05]  /*04c0*/  WARPSYNC.COLLECTIVE R10, `(.L_x_332) ;  /* 0x000000000a087348 */ /* 0x000fea0003c00000 */
[----:B------:R0:W1:Y:S02]  /*04d0*/  SHFL.DOWN P0, R8, R3, R11, R12 ;  /* 0x0800000b03087389 */ /* 0x000064000000000c */
[----:B01----:R-:W-:Y:S05]  /*04e0*/  ENDCOLLECTIVE ;  /* 0x000000000000791b */ /* 0x003fea0003800000 */
.L_x_332:
[----:B------:R-:W-:Y:S01]  /*04f0*/  IMAD.MOV.U32 R11, RZ, RZ, 0x4 ;  /* 0x00000004ff0b7424 */ /* 0x000fe200078e00ff */
[----:B------:R-:W-:-:S05]  /*0500*/  MOV R5, R8 ;  /* 0x0000000800057202 */ /* 0x000fca0000000f00 */
[----:B------:R-:W-:-:S05]  /*0510*/  IMAD.IADD R5, R4, 0x1, R5 ;  /* 0x0000000104057824 */ /* 0x000fca00078e0205 */
[----:B------:R-:W-:-:S07]  /*0520*/  MOV R3, R5 ;  /* 0x0000000500037202 */ /* 0x000fce0000000f00 */
[----:B------:R-:W-:Y:S05]  /*0530*/  WARPSYNC.COLLECTIVE R10, `(.L_x_333) ;  /* 0x000000000a087348 */ /* 0x000fea0003c00000 */
[----:B------:R0:W1:Y:S02]  /*0540*/  SHFL.DOWN P0, R8, R3, R11, R12 ;  /* 0x0800000b03087389 */ /* 0x000064000000000c */
[----:B01----:R-:W-:Y:S05]  /*0550*/  ENDCOLLECTIVE ;  /* 0x000000000000791b */ /* 0x003fea0003800000 */
.L_x_333:
[----:B------:R-:W-:Y:S01]  /*0560*/  IMAD.MOV.U32 R11, RZ, RZ, 0x2 ;  /* 0x00000002ff0b7424 */ /* 0x000fe200078e00ff */
[----:B------:R-:W-:-:S05]  /*0570*/  MOV R6, R8 ;  /* 0x0000000800067202 */ /* 0x000fca0000000f00 */
[----:B------:R-:W-:-:S05]  /*0580*/  IMAD.IADD R6, R5, 0x1, R6 ;  /* 0x0000000105067824 */ /* 0x000fca00078e0206 */
[----:B------:R-:W-:-:S07]  /*0590*/  MOV R3, R6 ;  /* 0x0000000600037202 */ /* 0x000fce0000000f00 */
[----:B------:R-:W-:Y:S05]  /*05a0*/  WARPSYNC.COLLECTIVE R10, `(.L_x_334) ;  /* 0x000000000a087348 */ /* 0x000fea0003c00000 */
[----:B------:R0:W1:Y:S02]  /*05b0*/  SHFL.DOWN P0, R8, R3, R11, R12 ;  /* 0x0800000b03087389 */ /* 0x000064000000000c */
[----:B01----:R-:W-:Y:S05]  /*05c0*/  ENDCOLLECTIVE ;  /* 0x000000000000791b */ /* 0x003fea0003800000 */
.L_x_334:
[----:B------:R-:W-:Y:S01]  /*05d0*/  IMAD.MOV.U32 R11, RZ, RZ, 0x1 ;  /* 0x00000001ff0b7424 */ /* 0x000fe200078e00ff */
[----:B------:R-:W-:-:S05]  /*05e0*/  MOV R7, R8 ;  /* 0x0000000800077202 */ /* 0x000fca0000000f00 */
[----:B------:R-:W-:-:S05]  /*05f0*/  IMAD.IADD R7, R6, 0x1, R7 ;  /* 0x0000000106077824 */ /* 0x000fca00078e0207 */
[----:B------:R-:W-:-:S07]  /*0600*/  MOV R3, R7 ;  /* 0x0000000700037202 */ /* 0x000fce0000000f00 */
[----:B------:R-:W-:Y:S05]  /*0610*/  WARPSYNC.COLLECTIVE R10, `(.L_x_335) ;  /* 0x000000000a087348 */ /* 0x000fea0003c00000 */
[----:B------:R0:W1:Y:S02]  /*0620*/  SHFL.DOWN P0, R8, R3, R11, R12 ;  /* 0x0800000b03087389 */ /* 0x000064000000000c */
[----:B01----:R-:W-:Y:S05]  /*0630*/  ENDCOLLECTIVE ;  /* 0x000000000000791b */ /* 0x003fea0003800000 */
.L_x_335:
[----:B------:R-:W-:Y:S05]  /*0640*/  BRA `(.L_x_336) ;  /* 0xfffffffc00547947 */ /* 0x000fea000383ffff */
.L_x_337:
        /* <DEDUP_REMOVED lines=11> */
.L_x_475:


//--------------------- .text._Z10sumReduce5IiLj4EEvPT_S1_j --------------------------
	.section	.text._Z10sumReduce5IiLj4EEvPT_S1_j,"ax",@progbits
	.align	128
        .global         _Z10sumReduce5IiLj4EEvPT_S1_j
        .type           _Z10sumReduce5IiLj4EEvPT_S1_j,@function
        .size           _Z10sumReduce5IiLj4EEvPT_S1_j,(.L_x_476 - _Z10sumReduce5IiLj4EEvPT_S1_j)
        .other          _Z10sumReduce5IiLj4EEvPT_S1_j,@"STO_CUDA_ENTRY STV_DEFAULT"
_Z10sumReduce5IiLj4EEvPT_S1_j:
.text._Z10sumReduce5IiLj4EEvPT_S1_j:
        /* <DEDUP_REMOVED lines=35> */
.L_x_339:
        /* <DEDUP_REMOVED lines=10> */
.L_x_338:
        /* <DEDUP_REMOVED lines=13> */
.L_x_348:
[----:B-1----:R-:W-:-:S07]  /*03a0*/  IADD3 R3, PT, PT, R7, R8, RZ ;  /* 0x0000000807037210 */ /* 0x002fce0007ffe0ff */
.L_x_341:
[----:B------:R-:W-:Y:S05]  /*03b0*/  BSYNC B0 ;  /* 0x0000000000007941 */ /* 0x000fea0003800000 */
.L_x_340:
[----:B------:R-:W-:-:S13]  /*03c0*/  LOP3.LUT P0, RZ, R9, R2, RZ, 0xfc, !PT ;  /* 0x0000000209ff7212 */ /* 0x000fda000780fcff */
[----:B------:R-:W-:Y:S05]  /*03d0*/  @P0 EXIT ;  /* 0x000000000000094d */ /* 0x000fea0003800000 */
[----:B------:R-:W1:Y:S02]  /*03e0*/  LDC.64 R4, c[0x0][0x388] ;  /* 0x0000e200ff047b82 */ /* 0x000e640000000a00 */
[----:B-1----:R-:W-:-:S05]  /*03f0*/  IMAD.WIDE.U32 R4, R0, 0x4, R4 ;  /* 0x0000000400047825 */ /* 0x002fca00078e0004 */
[----:B------:R-:W-:Y:S01]  /*0400*/  STG.E desc[UR6][R4.64], R3 ;  /* 0x0000000304007986 */ /* 0x000fe2000c101906 */
[----:B------:R-:W-:Y:S05]  /*0410*/  EXIT ;  /* 0x000000000000794d */ /* 0x000fea0003800000 */
.L_x_342:
[----:B------:R-:W-:Y:S02]  /*0420*/  HFMA2 R12, -RZ, RZ, 0, 1.847743988037109375e-06 ;  /* 0x0000001fff0c7431 */ /* 0x000fe400000001ff */
[----:B------:R-:W-:Y:S02]  /*0430*/  IMAD.MOV.U32 R11, RZ, RZ, 0x10 ;  /* 0x00000010ff0b7424 */ /* 0x000fe400078e00ff */
[----:B------:R-:W-:-:S07]  /*0440*/  IMAD.MOV.U32 R10, RZ, RZ, -0x1 ;  /* 0xffffffffff0a7424 */ /* 0x000fce00078e00ff */
[----:B0-----:R-:W-:Y:S05]  /*0450*/  WARPSYNC.COLLECTIVE R10, `(.L_x_343) ;  /* 0x000000000a087348 */ /* 0x001fea0003c00000 */
[----:B0-----:R0:W1:Y:S02]  /*0460*/  SHFL.DOWN P0, R8, R3, R11, R12 ;  /* 0x0800000b03087389 */ /* 0x001064000000000c */
[----:B01----:R-:W-:Y:S05]  /*0470*/  ENDCOLLECTIVE ;  /* 0x000000000000791b */ /* 0x003fea0003800000 */
.L_x_343:
[----:B------:R-:W-:Y:S01]  /*0480*/  IMAD.MOV.U32 R11, RZ, RZ, 0x8 ;  /* 0x00000008ff0b7424 */ /* 0x000fe200078e00ff */
[----:B------:R-:W-:-:S05]  /*0490*/  MOV R4, R8 ;  /* 0x0000000800047202 */ /* 0x000fca0000000f00 */
[----:B------:R-:W-:-:S05]  /*04a0*/  IMAD.IADD R4, R3, 0x1, R4 ;  /* 0x0000000103047824 */ /* 0x000fca00078e0204 */
[----:B------:R-:W-:-:S07]  /*04b0*/  MOV R3, R4 ;  /* 0x0000000400037202 */ /* 0x000fce0000000f00 */
[----:B------:R-:W-:Y:S05]  /*04c0*/  WARPSYNC.COLLECTIVE R10, `(.L_x_344) ;  /* 0x000000000a087348 */ /* 0x000fea0003c00000 */
[----:B------:R0:W1:Y:S02]  /*04d0*/  SHFL.DOWN P0, R8, R3, R11, R12 ;  /* 0x0800000b03087389 */ /* 0x000064000000000c */
[----:B01----:R-:W-:Y:S05]  /*04e0*/  ENDCOLLECTIVE ;  /* 0x000000000000791b */ /* 0x003fea0003800000 */
.L_x_344:
[----:B------:R-:W-:Y:S01]  /*04f0*/  IMAD.MOV.U32 R11, RZ, RZ, 0x4 ;  /* 0x00000004ff0b7424 */ /* 0x000fe200078e00ff */
[----:B------:R-:W-:-:S05]  /*0500*/  MOV R5, R8 ;  /* 0x0000000800057202 */ /* 0x000fca0000000f00 */
[----:B------:R-:W-:-:S05]  /*0510*/  IMAD.IADD R5, R4, 0x1, R5 ;  /* 0x0000000104057824 */ /* 0x000fca00078e0205 */
[----:B------:R-:W-:-:S07]  /*0520*/  MOV R3, R5 ;  /* 0x0000000500037202 */ /* 0x000fce0000000f00 */
[----:B------:R-:W-:Y:S05]  /*0530*/  WARPSYNC.COLLECTIVE R10, `(.L_x_345) ;  /* 0x000000000a087348 */ /* 0x000fea0003c00000 */
[----:B------:R0:W1:Y:S02]  /*0540*/  SHFL.DOWN P0, R8, R3, R11, R12 ;  /* 0x0800000b03087389 */ /* 0x000064000000000c */
[----:B01----:R-:W-:Y:S05]  /*0550*/  ENDCOLLECTIVE ;  /* 0x000000000000791b */ /* 0x003fea0003800000 */
.L_x_345:
[----:B------:R-:W-:Y:S01]  /*0560*/  IMAD.MOV.U32 R11, RZ, RZ, 0x2 ;  /* 0x00000002ff0b7424 */ /* 0x000fe200078e00ff */
[----:B------:R-:W-:-:S05]  /*0570*/  MOV R6, R8 ;  /* 0x0000000800067202 */ /* 0x000fca0000000f00 */
[----:B------:R-:W-:-:S05]  /*0580*/  IMAD.IADD R6, R5, 0x1, R6 ;  /* 0x0000000105067824 */ /* 0x000fca00078e0206 */
[----:B------:R-:W-:-:S07]  /*0590*/  MOV R3, R6 ;  /* 0x0000000600037202 */ /* 0x000fce0000000f00 */
[----:B------:R-:W-:Y:S05]  /*05a0*/  WARPSYNC.COLLECTIVE R10, `(.L_x_346) ;  /* 0x000000000a087348 */ /* 0x000fea0003c00000 */
[----:B------:R0:W1:Y:S02]  /*05b0*/  SHFL.DOWN P0, R8, R3, R11, R12 ;  /* 0x0800000b03087389 */ /* 0x000064000000000c */
[----:B01----:R-:W-:Y:S05]  /*05c0*/  ENDCOLLECTIVE ;  /* 0x000000000000791b */ /* 0x003fea0003800000 */
.L_x_346:
[----:B------:R-:W-:Y:S01]  /*05d0*/  IMAD.MOV.U32 R11, RZ, RZ, 0x1 ;  /* 0x00000001ff0b7424 */ /* 0x000fe200078e00ff */
[----:B------:R-:W-:-:S05]  /*05e0*/  MOV R7, R8 ;  /* 0x0000000800077202 */ /* 0x000fca0000000f00 */
[----:B------:R-:W-:-:S05]  /*05f0*/  IMAD.IADD R7, R6, 0x1, R7 ;  /* 0x0000000106077824 */ /* 0x000fca00078e0207 */
[----:B------:R-:W-:-:S07]  /*0600*/  MOV R3, R7 ;  /* 0x0000000700037202 */ /* 0x000fce0000000f00 */
[----:B------:R-:W-:Y:S05]  /*0610*/  WARPSYNC.COLLECTIVE R10, `(.L_x_347) ;  /* 0x000000000a087348 */ /* 0x000fea0003c00000 */
[----:B------:R0:W1:Y:S02]  /*0620*/  SHFL.DOWN P0, R8, R3, R11, R12 ;  /* 0x0800000b03087389 */ /* 0x000064000000000c */
[----:B01----:R-:W-:Y:S05]  /*0630*/  ENDCOLLECTIVE ;  /* 0x000000000000791b */ /* 0x003fea0003800000 */
.L_x_347:
[----:B------:R-:W-:Y:S05]  /*0640*/  BRA `(.L_x_348) ;  /* 0xfffffffc00547947 */ /* 0x000fea000383ffff */
.L_x_349:
        /* <DEDUP_REMOVED lines=11> */
.L_x_476:


//--------------------- .text._Z10sumReduce5IiLj8EEvPT_S1_j --------------------------
	.section	.text._Z10sumReduce5IiLj8EEvPT_S1_j,"ax",@progbits
	.align	128
        .global         _Z10sumReduce5IiLj8EEvPT_S1_j
        .type           _Z10sumReduce5IiLj8EEvPT_S1_j,@function
        .size           _Z10sumReduce5IiLj8EEvPT_S1_j,(.L_x_477 - _Z10sumReduce5IiLj8EEvPT_S1_j)
        .other          _Z10sumReduce5IiLj8EEvPT_S1_j,@"STO_CUDA_ENTRY STV_DEFAULT"
_Z10sumReduce5IiLj8EEvPT_S1_j:
.text._Z10sumReduce5IiLj8EEvPT_S1_j:
        /* <DEDUP_REMOVED lines=35> */
.L_x_351:
        /* <DEDUP_REMOVED lines=10> */
.L_x_350:
        /* <DEDUP_REMOVED lines=13> */
.L_x_360:
[----:B-1----:R-:W-:-:S07]  /*03a0*/  IADD3 R3, PT, PT, R7, R8, RZ ;  /* 0x0000000807037210 */ /* 0x002fce0007ffe0ff */
.L_x_353:
[----:B------:R-:W-:Y:S05]  /*03b0*/  BSYNC B0 ;  /* 0x0000000000007941 */ /* 0x000fea0003800000 */
.L_x_352:
[----:B------:R-:W-:-:S13]  /*03c0*/  LOP3.LUT P0, RZ, R9, R2, RZ, 0xfc, !PT ;  /* 0x0000000209ff7212 */ /* 0x000fda000780fcff */
[----:B------:R-:W-:Y:S05]  /*03d0*/  @P0 EXIT ;  /* 0x000000000000094d */ /* 0x000fea0003800000 */
[----:B------:R-:W1:Y:S02]  /*03e0*/  LDC.64 R4, c[0x0][0x388] ;  /* 0x0000e200ff047b82 */ /* 0x000e640000000a00 */
[----:B-1----:R-:W-:-:S05]  /*03f0*/  IMAD.WIDE.U32 R4, R0, 0x4, R4 ;  /* 0x0000000400047825 */ /* 0x002fca00078e0004 */
[----:B------:R-:W-:Y:S01]  /*0400*/  STG.E desc[UR6][R4.64], R3 ;  /* 0x0000000304007986 */ /* 0x000fe2000c101906 */
[----:B------:R-:W-:Y:S05]  /*0410*/  EXIT ;  /* 0x000000000000794d */ /* 0x000fea0003800000 */
.L_x_354:
[----:B------:R-:W-:Y:S02]  /*0420*/  HFMA2 R12, -RZ, RZ, 0, 1.847743988037109375e-06 ;  /* 0x0000001fff0c7431 */ /* 0x000fe400000001ff */
[----:B------:R-:W-:Y:S02]  /*0430*/  IMAD.MOV.U32 R11, RZ, RZ, 0x10 ;  /* 0x00000010ff0b7424 */ /* 0x000fe400078e00ff */
[----:B------:R-:W-:-:S07]  /*0440*/  IMAD.MOV.U32 R10, RZ, RZ, -0x1 ;  /* 0xffffffffff0a7424 */ /* 0x000fce00078e00ff */
[----:B0-----:R-:W-:Y:S05]  /*0450*/  WARPSYNC.COLLECTIVE R10, `(.L_x_355) ;  /* 0x000000000a087348 */ /* 0x001fea0003c00000 */
[----:B0-----:R0:W1:Y:S02]  /*0460*/  SHFL.DOWN P0, R8, R3, R11, R12 ;  /* 0x0800000b03087389 */ /* 0x001064000000000c */
[----:B01----:R-:W-:Y:S05]  /*0470*/  ENDCOLLECTIVE ;  /* 0x000000000000791b */ /* 0x003fea0003800000 */
.L_x_355:
[----:B------:R-:W-:Y:S01]  /*0480*/  IMAD.MOV.U32 R11, RZ, RZ, 0x8 ;  /* 0x00000008ff0b7424 */ /* 0x000fe200078e00ff */
[----:B------:R-:W-:-:S05]  /*0490*/  MOV R4, R8 ;  /* 0x0000000800047202 */ /* 0x000fca0000000f00 */
[----:B------:R-:W-:-:S05]  /*04a0*/  IMAD.IADD R4, R3, 0x1, R4 ;  /* 0x0000000103047824 */ /* 0x000fca00078e0204 */
[----:B------:R-:W-:-:S07]  /*04b0*/  MOV R3, R4 ;  /* 0x0000000400037202 */ /* 0x000fce0000000f00 */
[----:B------:R-:W-:Y:S05]  /*04c0*/  WARPSYNC.COLLECTIVE R10, `(.L_x_356) ;  /* 0x000000000a087348 */ /* 0x000fea0003c00000 */
[----:B------:R0:W1:Y:S02]  /*04d0*/  SHFL.DOWN P0, R8, R3, R11, R12 ;  /* 0x0800000b03087389 */ /* 0x000064000000000c */
[----:B01----:R-:W-:Y:S05]  /*04e0*/  ENDCOLLECTIVE ;  /* 0x000000000000791b */ /* 0x003fea0003800000 */
.L_x_356:
[----:B------:R-:W-:Y:S01]  /*04f0*/  IMAD.MOV.U32 R11, RZ, RZ, 0x4 ;  /* 0x00000004ff0b7424 */ /* 0x000fe200078e00ff */
[----:B------:R-:W-:-:S05]  /*0500*/  MOV R5, R8 ;  /* 0x0000000800057202 */ /* 0x000fca0000000f00 */
[----:B------:R-:W-:-:S05]  /*0510*/  IMAD.IADD R5, R4, 0x1, R5 ;  /* 0x0000000104057824 */ /* 0x000fca00078e0205 */
[----:B------:R-:W-:-:S07]  /*0520*/  MOV R3, R5 ;  /* 0x0000000500037202 */ /* 0x000fce0000000f00 */
[----:B------:R-:W-:Y:S05]  /*0530*/  WARPSYNC.COLLECTIVE R10, `(.L_x_357) ;  /* 0x000000000a087348 */ /* 0x000fea0003c00000 */
[----:B------:R0:W1:Y:S02]  /*0540*/  SHFL.DOWN P0, R8, R3, R11, R12 ;  /* 0x0800000b03087389 */ /* 0x000064000000000c */
[----:B01----:R-:W-:Y:S05]  /*0550*/  ENDCOLLECTIVE ;  /* 0x000000000000791b */ /* 0x003fea0003800000 */
.L_x_357:
[----:B------:R-:W-:Y:S01]  /*0560*/  IMAD.MOV.U32 R11, RZ, RZ, 0x2 ;  /* 0x00000002ff0b7424 */ /* 0x000fe200078e00ff */
[----:B------:R-:W-:-:S05]  /*0570*/  MOV R6, R8 ;  /* 0x0000000800067202 */ /* 0x000fca0000000f00 */
[----:B------:R-:W-:-:S05]  /*0580*/  IMAD.IADD R6, R5, 0x1, R6 ;  /* 0x0000000105067824 */ /* 0x000fca00078e0206 */
[----:B------:R-:W-:-:S07]  /*0590*/  MOV R3, R6 ;  /* 0x0000000600037202 */ /* 0x000fce0000000f00 */
[----:B------:R-:W-:Y:S05]  /*05a0*/  WARPSYNC.COLLECTIVE R10, `(.L_x_358) ;  /* 0x000000000a087348 */ /* 0x000fea0003c00000 */
[----:B------:R0:W1:Y:S02]  /*05b0*/  SHFL.DOWN P0, R8, R3, R11, R12 ;  /* 0x0800000b03087389 */ /* 0x000064000000000c */
[----:B01----:R-:W-:Y:S05]  /*05c0*/  ENDCOLLECTIVE ;  /* 0x000000000000791b */ /* 0x003fea0003800000 */
.L_x_358:
[----:B------:R-:W-:Y:S01]  /*05d0*/  IMAD.MOV.U32 R11, RZ, RZ, 0x1 ;  /* 0x00000001ff0b7424 */ /* 0x000fe200078e00ff */
[----:B------:R-:W-:-:S05]  /*05e0*/  MOV R7, R8 ;  /* 0x0000000800077202 */ /* 0x000fca0000000f00 */
[----:B------:R-:W-:-:S05]  /*05f0*/  IMAD.IADD R7, R6, 0x1, R7 ;  /* 0x0000000106077824 */ /* 0x000fca00078e0207 */
[----:B------:R-:W-:-:S07]  /*0600*/  MOV R3, R7 ;  /* 0x0000000700037202 */ /* 0x000fce0000000f00 */
[----:B------:R-:W-:Y:S05]  /*0610*/  WARPSYNC.COLLECTIVE R10, `(.L_x_359) ;  /* 0x000000000a087348 */ /* 0x000fea0003c00000 */
[----:B------:R0:W1:Y:S02]  /*0620*/  SHFL.DOWN P0, R8, R3, R11, R12 ;  /* 0x0800000b03087389 */ /* 0x000064000000000c */
[----:B01----:R-:W-:Y:S05]  /*0630*/  ENDCOLLECTIVE ;  /* 0x000000000000791b */ /* 0x003fea0003800000 */
.L_x_359:
[----:B------:R-:W-:Y:S05]  /*0640*/  BRA `(.L_x_360) ;  /* 0xfffffffc00547947 */ /* 0x000fea000383ffff */
.L_x_361:
        /* <DEDUP_REMOVED lines=11> */
.L_x_477:


//--------------------- .text._Z10sumReduce5IiLj16EEvPT_S1_j --------------------------
	.section	.text._Z10sumReduce5IiLj16EEvPT_S1_j,"ax",@progbits
	.align	128
        .global         _Z10sumReduce5IiLj16EEvPT_S1_j
        .type           _Z10sumReduce5IiLj16EEvPT_S1_j,@function
        .size           _Z10sumReduce5IiLj16EEvPT_S1_j,(.L_x_478 - _Z10sumReduce5IiLj16EEvPT_S1_j)
        .other          _Z10sumReduce5IiLj16EEvPT_S1_j,@"STO_CUDA_ENTRY STV_DEFAULT"
_Z10sumReduce5IiLj16EEvPT_S1_j:
.text._Z10sumReduce5IiLj16EEvPT_S1_j:
        /* <DEDUP_REMOVED lines=35> */
.L_x_363:
        /* <DEDUP_REMOVED lines=10> */
.L_x_362:
        /* <DEDUP_REMOVED lines=13> */
.L_x_372:
[----:B-1----:R-:W-:-:S07]  /*03a0*/  IADD3 R3, PT, PT, R7, R8, RZ ;  /* 0x0000000807037210 */ /* 0x002fce0007ffe0ff */
.L_x_365:
[----:B------:R-:W-:Y:S05]  /*03b0*/  BSYNC B0 ;  /* 0x0000000000007941 */ /* 0x000fea0003800000 */
.L_x_364:
[----:B------:R-:W-:-:S13]  /*03c0*/  LOP3.LUT P0, RZ, R9, R2, RZ, 0xfc, !PT ;  /* 0x0000000209ff7212 */ /* 0x000fda000780fcff */
[----:B------:R-:W-:Y:S05]  /*03d0*/  @P0 EXIT ;  /* 0x000000000000094d */ /* 0x000fea0003800000 */
[----:B------:R-:W1:Y:S02]  /*03e0*/  LDC.64 R4, c[0x0][0x388] ;  /* 0x0000e200ff047b82 */ /* 0x000e640000000a00 */
[----:B-1----:R-:W-:-:S05]  /*03f0*/  IMAD.WIDE.U32 R4, R0, 0x4, R4 ;  /* 0x0000000400047825 */ /* 0x002fca00078e0004 */
[----:B------:R-:W-:Y:S01]  /*0400*/  STG.E desc[UR6][R4.64], R3 ;  /* 0x0000000304007986 */ /* 0x000fe2000c101906 */
[----:B------:R-:W-:Y:S05]  /*0410*/  EXIT ;  /* 0x000000000000794d */ /* 0x000fea0003800000 */
.L_x_366:
[----:B------:R-:W-:Y:S02]  /*0420*/  HFMA2 R12, -RZ, RZ, 0, 1.847743988037109375e-06 ;  /* 0x0000001fff0c7431 */ /* 0x000fe400000001ff */
[----:B------:R-:W-:Y:S02]  /*0430*/  IMAD.MOV.U32 R11, RZ, RZ, 0x10 ;  /* 0x00000010ff0b7424 */ /* 0x000fe400078e00ff */
[----:B------:R-:W-:-:S07]  /*0440*/  IMAD.MOV.U32 R10, RZ, RZ, -0x1 ;  /* 0xffffffffff0a7424 */ /* 0x000fce00078e00ff */
[----:B0-----:R-:W-:Y:S05]  /*0450*/  WARPSYNC.COLLECTIVE R10, `(.L_x_367) ;  /* 0x000000000a087348 */ /* 0x001fea0003c00000 */
[----:B0-----:R0:W1:Y:S02]  /*0460*/  SHFL.DOWN P0, R8, R3, R11, R12 ;  /* 0x0800000b03087389 */ /* 0x001064000000000c */
[----:B01----:R-:W-:Y:S05]  /*0470*/  ENDCOLLECTIVE ;  /* 0x000000000000791b */ /* 0x003fea0003800000 */
.L_x_367:
[----:B------:R-:W-:Y:S01]  /*0480*/  IMAD.MOV.U32 R11, RZ, RZ, 0x8 ;  /* 0x00000008ff0b7424 */ /* 0x000fe200078e00ff */
[----:B------:R-:W-:-:S05]  /*0490*/  MOV R4, R8 ;  /* 0x0000000800047202 */ /* 0x000fca0000000f00 */
[----:B------:R-:W-:-:S05]  /*04a0*/  IMAD.IADD R4, R3, 0x1, R4 ;  /* 0x0000000103047824 */ /* 0x000fca00078e0204 */
[----:B------:R-:W-:-:S07]  /*04b0*/  MOV R3, R4 ;  /* 0x0000000400037202 */ /* 0x000fce0000000f00 */
[----:B------:R-:W-:Y:S05]  /*04c0*/  WARPSYNC.COLLECTIVE R10, `(.L_x_368) ;  /* 0x000000000a087348 */ /* 0x000fea0003c00000 */
[----:B------:R0:W1:Y:S02]  /*04d0*/  SHFL.DOWN P0, R8, R3, R11, R12 ;  /* 0x0800000b03087389 */ /* 0x000064000000000c */
[----:B01----:R-:W-:Y:S05]  /*04e0*/  ENDCOLLECTIVE ;  /* 0x000000000000791b */ /* 0x003fea0003800000 */
.L_x_368:
[----:B------:R-:W-:Y:S01]  /*04f0*/  IMAD.MOV.U32 R11, RZ, RZ, 0x4 ;  /* 0x00000004ff0b7424 */ /* 0x000fe200078e00ff */
[----:B------:R-:W-:-:S05]  /*0500*/  MOV R5, R8 ;  /* 0x0000000800057202 */ /* 0x000fca0000000f00 */
[----:B------:R-:W-:-:S05]  /*0510*/  IMAD.IADD R5, R4, 0x1, R5 ;  /* 0x0000000104057824 */ /* 0x000fca00078e0205 */
[----:B------:R-:W-:-:S07]  /*0520*/  MOV R3, R5 ;  /* 0x0000000500037202 */ /* 0x000fce0000000f00 */
[----:B------:R-:W-:Y:S05]  /*0530*/  WARPSYNC.COLLECTIVE R10, `(.L_x_369) ;  /* 0x000000000a087348 */ /* 0x000fea0003c00000 */
[----:B------:R0:W1:Y:S02]  /*0540*/  SHFL.DOWN P0, R8, R3, R11, R12 ;  /* 0x0800000b03087389 */ /* 0x000064000000000c */
[----:B01----:R-:W-:Y:S05]  /*0550*/  ENDCOLLECTIVE ;  /* 0x000000000000791b */ /* 0x003fea0003800000 */
.L_x_369:
[----:B------:R-:W-:Y:S01]  /*0560*/  IMAD.MOV.U32 R11, RZ, RZ, 0x2 ;  /* 0x00000002ff0b7424 */ /* 0x000fe200078e00ff */
[----:B------:R-:W-:-:S05]  /*0570*/  MOV R6, R8 ;  /* 0x0000000800067202 */ /* 0x000fca0000000f00 */
[----:B------:R-:W-:-:S05]  /*0580*/  IMAD.IADD R6, R5, 0x1, R6 ;  /* 0x0000000105067824 */ /* 0x000fca00078e0206 */
[----:B------:R-:W-:-:S07]  /*0590*/  MOV R3, R6 ;  /* 0x0000000600037202 */ /* 0x000fce0000000f00 */
[----:B------:R-:W-:Y:S05]  /*05a0*/  WARPSYNC.COLLECTIVE R10, `(.L_x_370) ;  /* 0x000000000a087348 */ /* 0x000fea0003c00000 */
[----:B------:R0:W1:Y:S02]  /*05b0*/  SHFL.DOWN P0, R8, R3, R11, R12 ;  /* 0x0800000b03087389 */ /* 0x000064000000000c */
[----:B01----:R-:W-:Y:S05]  /*05c0*/  ENDCOLLECTIVE ;  /* 0x000000000000791b */ /* 0x003fea0003800000 */
.L_x_370:
[----:B------:R-:W-:Y:S01]  /*05d0*/  IMAD.MOV.U32 R11, RZ, RZ, 0x1 ;  /* 0x00000001ff0b7424 */ /* 0x000fe200078e00ff */
[----:B------:R-:W-:-:S05]  /*05e0*/  MOV R7, R8 ;  /* 0x0000000800077202 */ /* 0x000fca0000000f00 */
[----:B------:R-:W-:-:S05]  /*05f0*/  IMAD.IADD R7, R6, 0x1, R7 ;  /* 0x0000000106077824 */ /* 0x000fca00078e0207 */
[----:B------:R-:W-:-:S07]  /*0600*/  MOV R3, R7 ;  /* 0x0000000700037202 */ /* 0x000fce0000000f00 */
[----:B------:R-:W-:Y:S05]  /*0610*/  WARPSYNC.COLLECTIVE R10, `(.L_x_371) ;  /* 0x000000000a087348 */ /* 0x000fea0003c00000 */
[----:B------:R0:W1:Y:S02]  /*0620*/  SHFL.DOWN P0, R8, R3, R11, R12 ;  /* 0x0800000b03087389 */ /* 0x000064000000000c */
[----:B01----:R-:W-:Y:S05]  /*0630*/  ENDCOLLECTIVE ;  /* 0x000000000000791b */ /* 0x003fea0003800000 */
.L_x_371:
[----:B------:R-:W-:Y:S05]  /*0640*/  BRA `(.L_x_372) ;  /* 0xfffffffc00547947 */ /* 0x000fea000383ffff */
.L_x_373:
        /* <DEDUP_REMOVED lines=11> */
.L_x_478:


//--------------------- .text._Z10sumReduce5IiLj32EEvPT_S1_j --------------------------
	.section	.text._Z10sumReduce5IiLj32EEvPT_S1_j,"ax",@progbits
	.align	128
        .global         _Z10sumReduce5IiLj32EEvPT_S1_j
        .type           _Z10sumReduce5IiLj32EEvPT_S1_j,@function
        .size           _Z10sumReduce5IiLj32EEvPT_S1_j,(.L_x_479 - _Z10sumReduce5IiLj32EEvPT_S1_j)
        .other          _Z10sumReduce5IiLj32EEvPT_S1_j,@"STO_CUDA_ENTRY STV_DEFAULT"
_Z10sumReduce5IiLj32EEvPT_S1_j:
.text._Z10sumReduce5IiLj32EEvPT_S1_j:
        /* <DEDUP_REMOVED lines=35> */
.L_x_375:
        /* <DEDUP_REMOVED lines=10> */
.L_x_374:
        /* <DEDUP_REMOVED lines=13> */
.L_x_384:
[----:B-1----:R-:W-:-:S07]  /*03a0*/  IADD3 R3, PT, PT, R7, R8, RZ ;  /* 0x0000000807037210 */ /* 0x002fce0007ffe0ff */
.L_x_377:
[----:B------:R-:W-:Y:S05]  /*03b0*/  BSYNC B0 ;  /* 0x0000000000007941 */ /* 0x000fea0003800000 */
.L_x_376:
[----:B------:R-:W-:-:S13]  /*03c0*/  LOP3.LUT P0, RZ, R9, R2, RZ, 0xfc, !PT ;  /* 0x0000000209ff7212 */ /* 0x000fda000780fcff */
[----:B------:R-:W-:Y:S05]  /*03d0*/  @P0 EXIT ;  /* 0x000000000000094d */ /* 0x000fea0003800000 */
[----:B------:R-:W1:Y:S02]  /*03e0*/  LDC.64 R4, c[0x0][0x388] ;  /* 0x0000e200ff047b82 */ /* 0x000e640000000a00 */
[----:B-1----:R-:W-:-:S05]  /*03f0*/  IMAD.WIDE.U32 R4, R0, 0x4, R4 ;  /* 0x0000000400047825 */ /* 0x002fca00078e0004 */
[----:B------:R-:W-:Y:S01]  /*0400*/  STG.E desc[UR6][R4.64], R3 ;  /* 0x0000000304007986 */ /* 0x000fe2000c101906 */
[----:B------:R-:W-:Y:S05]  /*0410*/  EXIT ;  /* 0x000000000000794d */ /* 0x000fea0003800000 */
.L_x_378:
[----:B------:R-:W-:Y:S02]  /*0420*/  HFMA2 R12, -RZ, RZ, 0, 1.847743988037109375e-06 ;  /* 0x0000001fff0c7431 */ /* 0x000fe400000001ff */
[----:B------:R-:W-:Y:S02]  /*0430*/  IMAD.MOV.U32 R11, RZ, RZ, 0x10 ;  /* 0x00000010ff0b7424 */ /* 0x000fe400078e00ff */
[----:B------:R-:W-:-:S07]  /*0440*/  IMAD.MOV.U32 R10, RZ, RZ, -0x1 ;  /* 0xffffffffff0a7424 */ /* 0x000fce00078e00ff */
[----:B0-----:R-:W-:Y:S05]  /*0450*/  WARPSYNC.COLLECTIVE R10, `(.L_x_379) ;  /* 0x000000000a087348 */ /* 0x001fea0003c00000 */
[----:B0-----:R0:W1:Y:S02]  /*0460*/  SHFL.DOWN P0, R8, R3, R11, R12 ;  /* 0x0800000b03087389 */ /* 0x001064000000000c */
[----:B01----:R-:W-:Y:S05]  /*0470*/  ENDCOLLECTIVE ;  /* 0x000000000000791b */ /* 0x003fea0003800000 */
.L_x_379:
[----:B------:R-:W-:Y:S01]  /*0480*/  IMAD.MOV.U32 R11, RZ, RZ, 0x8 ;  /* 0x00000008ff0b7424 */ /* 0x000fe200078e00ff */
[----:B------:R-:W-:-:S05]  /*0490*/  MOV R4, R8 ;  /* 0x0000000800047202 */ /* 0x000fca0000000f00 */
[----:B------:R-:W-:-:S05]  /*04a0*/  IMAD.IADD R4, R3, 0x1, R4 ;  /* 0x0000000103047824 */ /* 0x000fca00078e0204 */
[----:B------:R-:W-:-:S07]  /*04b0*/  MOV R3, R4 ;  /* 0x0000000400037202 */ /* 0x000fce0000000f00 */
[----:B------:R-:W-:Y:S05]  /*04c0*/  WARPSYNC.COLLECTIVE R10, `(.L_x_380) ;  /* 0x000000000a087348 */ /* 0x000fea0003c00000 */
[----:B------:R0:W1:Y:S02]  /*04d0*/  SHFL.DOWN P0, R8, R3, R11, R12 ;  /* 0x0800000b03087389 */ /* 0x000064000000000c */
[----:B01----:R-:W-:Y:S05]  /*04e0*/  ENDCOLLECTIVE ;  /* 0x000000000000791b */ /* 0x003fea0003800000 */
.L_x_380:
[----:B------:R-:W-:Y:S01]  /*04f0*/  IMAD.MOV.U32 R11, RZ, RZ, 0x4 ;  /* 0x00000004ff0b7424 */ /* 0x000fe200078e00ff */
[----:B------:R-:W-:-:S05]  /*0500*/  MOV R5, R8 ;  /* 0x0000000800057202 */ /* 0x000fca0000000f00 */
[----:B------:R-:W-:-:S05]  /*0510*/  IMAD.IADD R5, R4, 0x1, R5 ;  /* 0x0000000104057824 */ /* 0x000fca00078e0205 */
[----:B------:R-:W-:-:S07]  /*0520*/  MOV R3, R5 ;  /* 0x0000000500037202 */ /* 0x000fce0000000f00 */
[----:B------:R-:W-:Y:S05]  /*0530*/  WARPSYNC.COLLECTIVE R10, `(.L_x_381) ;  /* 0x000000000a087348 */ /* 0x000fea0003c00000 */
[----:B------:R0:W1:Y:S02]  /*0540*/  SHFL.DOWN P0, R8, R3, R11, R12 ;  /* 0x0800000b03087389 */ /* 0x000064000000000c */
[----:B01----:R-:W-:Y:S05]  /*0550*/  ENDCOLLECTIVE ;  /* 0x000000000000791b */ /* 0x003fea0003800000 */
.L_x_381:
[----:B------:R-:W-:Y:S01]  /*0560*/  IMAD.MOV.U32 R11, RZ, RZ, 0x2 ;  /* 0x00000002ff0b7424 */ /* 0x000fe200078e00ff */
[----:B------:R-:W-:-:S05]  /*0570*/  MOV R6, R8 ;  /* 0x0000000800067202 */ /* 0x000fca0000000f00 */
[----:B------:R-:W-:-:S05]  /*0580*/  IMAD.IADD R6, R5, 0x1, R6 ;  /* 0x0000000105067824 */ /* 0x000fca00078e0206 */
[----:B------:R-:W-:-:S07]  /*0590*/  MOV R3, R6 ;  /* 0x0000000600037202 */ /* 0x000fce0000000f00 */
[----:B------:R-:W-:Y:S05]  /*05a0*/  WARPSYNC.COLLECTIVE R10, `(.L_x_382) ;  /* 0x000000000a087348 */ /* 0x000fea0003c00000 */
[----:B------:R0:W1:Y:S02]  /*05b0*/  SHFL.DOWN P0, R8, R3, R11, R12 ;  /* 0x0800000b03087389 */ /* 0x000064000000000c */
[----:B01----:R-:W-:Y:S05]  /*05c0*/  ENDCOLLECTIVE ;  /* 0x000000000000791b */ /* 0x003fea0003800000 */
.L_x_382:
[----:B------:R-:W-:Y:S01]  /*05d0*/  IMAD.MOV.U32 R11, RZ, RZ, 0x1 ;  /* 0x00000001ff0b7424 */ /* 0x000fe200078e00ff */
[----:B------:R-:W-:-:S05]  /*05e0*/  MOV R7, R8 ;  /* 0x0000000800077202 */ /* 0x000fca0000000f00 */
[----:B------:R-:W-:-:S05]  /*05f0*/  IMAD.IADD R7, R6, 0x1, R7 ;  /* 0x0000000106077824 */ /* 0x000fca00078e0207 */
[----:B------:R-:W-:-:S07]  /*0600*/  MOV R3, R7 ;  /* 0x0000000700037202 */ /* 0x000fce0000000f00 */
[----:B------:R-:W-:Y:S05]  /*0610*/  WARPSYNC.COLLECTIVE R10, `(.L_x_383) ;  /* 0x000000000a087348 */ /* 0x000fea0003c00000 */
[----:B------:R0:W1:Y:S02]  /*0620*/  SHFL.DOWN P0, R8, R3, R11, R12 ;  /* 0x0800000b03087389 */ /* 0x000064000000000c */
[----:B01----:R-:W-:Y:S05]  /*0630*/  ENDCOLLECTIVE ;  /* 0x000000000000791b */ /* 0x003fea0003800000 */
.L_x_383:
[----:B------:R-:W-:Y:S05]  /*0640*/  BRA `(.L_x_384) ;  /* 0xfffffffc00547947 */ /* 0x000fea000383ffff */
.L_x_385:
        /* <DEDUP_REMOVED lines=11> */
.L_x_479:


//--------------------- .text._Z10sumReduce5IiLj64EEvPT_S1_j --------------------------
	.section	.text._Z10sumReduce5IiLj64EEvPT_S1_j,"ax",@progbits
	.align	128
        .global         _Z10sumReduce5IiLj64EEvPT_S1_j
        .type           _Z10sumReduce5IiLj64EEvPT_S1_j,@function
        .size           _Z10sumReduce5IiLj64EEvPT_S1_j,(.L_x_480 - _Z10sumReduce5IiLj64EEvPT_S1_j)
        .other          _Z10sumReduce5IiLj64EEvPT_S1_j,@"STO_CUDA_ENTRY STV_DEFAULT"
_Z10sumReduce5IiLj64EEvPT_S1_j:
.text._Z10sumReduce5IiLj64EEvPT_S1_j:
[----:B------:R-:W-:Y:S01]  /*0000*/  LDC R1, c[0x0][0x37c] ;  /* 0x0000df00ff017b82 */ /* 0x000fe20000000800 */
[----:B------:R-:W0:Y:S01]  /*0010*/  S2R R0, SR_CTAID.X ;  /* 0x0000000000007919 */ /* 0x000e220000002500 */
[----:B------:R-:W0:Y:S01]  /*0020*/  LDCU UR8, c[0x0][0x360] ;  /* 0x00006c00ff0877ac */ /* 0x000e220008000800 */
[----:B------:R-:W-:Y:S01]  /*0030*/  HFMA2 R9, -RZ, RZ, 0, 0 ;  /* 0x00000000ff097431 */ /* 0x000fe200000001ff */
        /* <DEDUP_REMOVED lines=26> */
[----:B--2---:R-:W-:-:S05]  /*01e0*/  @!P1 IMAD.IADD R9, R9, 0x1, R6 ;  /* 0x0000000109099824 */ /* 0x004fca00078e0206 */
[----:B------:R0:W-:Y:S01]  /*01f0*/  STS [R8], R9 ;  /* 0x0000000908007388 */ /* 0x0001e20000000800 */
[----:B------:R-:W-:Y:S06]  /*0200*/  BAR.SYNC.DEFER_BLOCKING 0x0 ;  /* 0x0000000000007b1d */ /* 0x000fec0000010000 */
[----:B------:R-:W-:Y:S05]  /*0210*/  BRA.U !UP0, `(.L_x_386) ;  /* 0x00000001082c7547 */ /* 0x000fea000b800000 */
[----:B------:R-:W-:-:S07]  /*0220*/  IMAD.U32 R3, RZ, RZ, UR8 ;  /* 0x00000008ff037e24 */ /* 0x000fce000f8e00ff */
.L_x_387:
[----:B------:R-:W-:-:S04]  /*0230*/  SHF.R.U32.HI R5, RZ, 0x1, R3 ;  /* 0x00000001ff057819 */ /* 0x000fc80000011603 */
[----:B------:R-:W-:-:S13]  /*0240*/  ISETP.GE.U32.AND P1, PT, R2, R5, PT ;  /* 0x000000050200720c */ /* 0x000fda0003f26070 */
[----:B------:R-:W-:-:S06]  /*0250*/  @!P1 LEA R4, R5, R8, 0x2 ;  /* 0x0000000805049211 */ /* 0x000fcc00078e10ff */
[----:B------:R-:W0:Y:S02]  /*0260*/  @!P1 LDS R4, [R4] ;  /* 0x0000000004049984 */ /* 0x000e240000000800 */
[----:B0-----:R-:W-:-:S05]  /*0270*/  @!P1 IMAD.IADD R9, R9, 0x1, R4 ;  /* 0x0000000109099824 */ /* 0x001fca00078e0204 */
[----:B------:R1:W-:Y:S01]  /*0280*/  @!P1 STS [R8], R9 ;  /* 0x0000000908009388 */ /* 0x0003e20000000800 */
[----:B------:R-:W-:Y:S01]  /*0290*/  BAR.SYNC.DEFER_BLOCKING 0x0 ;  /* 0x0000000000007b1d */ /* 0x000fe20000010000 */
[----:B------:R-:W-:Y:S02]  /*02a0*/  ISETP.GT.U32.AND P1, PT, R3, 0x83, PT ;  /* 0x000000830300780c */ /* 0x000fe40003f24070 */
[----:B------:R-:W-:-:S11]  /*02b0*/  MOV R3, R5 ;  /* 0x0000000500037202 */ /* 0x000fd60000000f00 */
[----:B-1----:R-:W-:Y:S05]  /*02c0*/  @P1 BRA `(.L_x_387) ;  /* 0xfffffffc00d81947 */ /* 0x002fea000383ffff */
.L_x_386:
[----:B------:R-:W-:Y:S04]  /*02d0*/  BSSY B0, `(.L_x_388) ;  /* 0x0000010000007945 */ /* 0x000fe80003800000 */
[----:B------:R-:W-:Y:S05]  /*02e0*/  @P0 BRA `(.L_x_389) ;  /* 0x0000000000380947 */ /* 0x000fea0003800000 */
[----:B0-----:R-:W0:Y:S01]  /*02f0*/  LDS R8, [R8+0x80] ;  /* 0x0000800008087984 */ /* 0x001e220000000800 */
[----:B------:R-:W-:Y:S01]  /*0300*/  UMOV UR4, 0xffffffff ;  /* 0xffffffff00047882 */ /* 0x000fe20000000000 */
[----:B0-----:R-:W-:Y:S02]  /*0310*/  IMAD.IADD R9, R9, 0x1, R8 ;  /* 0x0000000109097824 */ /* 0x001fe400078e0208 */
[----:B------:R-:W-:Y:S05]  /*0320*/  BRA.DIV UR4, `(.L_x_390) ;  /* 0x0000000204447947 */ /* 0x000fea000b800000 */
[----:B------:R-:W0:Y:S02]  /*0330*/  SHFL.DOWN PT, R4, R9, 0x10, 0x1f ;  /* 0x0a001f0009047f89 */ /* 0x000e2400000e0000 */
[----:B0-----:R-:W-:-:S05]  /*0340*/  IADD3 R4, PT, PT, R9, R4, RZ ;  /* 0x0000000409047210 */ /* 0x001fca0007ffe0ff */
[----:B------:R-:W0:Y:S02]  /*0350*/  SHFL.DOWN PT, R3, R4, 0x8, 0x1f ;  /* 0x09001f0004037f89 */ /* 0x000e2400000e0000 */
[----:B0-----:R-:W-:-:S05]  /*0360*/  IMAD.IADD R3, R4, 0x1, R3 ;  /* 0x0000000104037824 */ /* 0x001fca00078e0203 */
[----:B------:R-:W0:Y:S02]  /*0370*/  SHFL.DOWN PT, R6, R3, 0x4, 0x1f ;  /* 0x08801f0003067f89 */ /* 0x000e2400000e0000 */
[----:B0-----:R-:W-:-:S05]  /*0380*/  IADD3 R6, PT, PT, R3, R6, RZ ;  /* 0x0000000603067210 */ /* 0x001fca0007ffe0ff */
[----:B------:R-:W0:Y:S02]  /*0390*/  SHFL.DOWN PT, R5, R6, 0x2, 0x1f ;  /* 0x08401f0006057f89 */ /* 0x000e2400000e0000 */
[----:B0-----:R-:W-:-:S05]  /*03a0*/  IMAD.IADD R5, R6, 0x1, R5 ;  /* 0x0000000106057824 */ /* 0x001fca00078e0205 */
[----:B------:R0:W1:Y:S02]  /*03b0*/  SHFL.DOWN PT, R8, R5, 0x1, 0x1f ;  /* 0x08201f0005087f89 */ /* 0x00006400000e0000 */
.L_x_396:
[----:B-1----:R-:W-:-:S07]  /*03c0*/  IADD3 R9, PT, PT, R5, R8, RZ ;  /* 0x0000000805097210 */ /* 0x002fce0007ffe0ff */
.L_x_389:
[----:B------:R-:W-:Y:S05]  /*03d0*/  BSYNC B0 ;  /* 0x0000000000007941 */ /* 0x000fea0003800000 */
.L_x_388:
[----:B------:R-:W-:-:S13]  /*03e0*/  LOP3.LUT P0, RZ, R11, R2, RZ, 0xfc, !PT ;  /* 0x000000020bff7212 */ /* 0x000fda000780fcff */
[----:B------:R-:W-:Y:S05]  /*03f0*/  @P0 EXIT ;  /* 0x000000000000094d */ /* 0x000fea0003800000 */
[----:B------:R-:W1:Y:S02]  /*0400*/  LDC.64 R2, c[0x0][0x388] ;  /* 0x0000e200ff027b82 */ /* 0x000e640000000a00 */
[----:B-1----:R-:W-:-:S05]  /*0410*/  IMAD.WIDE.U32 R2, R0, 0x4, R2 ;  /* 0x0000000400027825 */ /* 0x002fca00078e0002 */
[----:B------:R-:W-:Y:S01]  /*0420*/  STG.E desc[UR6][R2.64], R9 ;  /* 0x0000000902007986 */ /* 0x000fe2000c101906 */
[----:B------:R-:W-:Y:S05]  /*0430*/  EXIT ;  /* 0x000000000000794d */ /* 0x000fea0003800000 */
.L_x_390:
[----:B------:R-:W-:Y:S02]  /*0440*/  HFMA2 R12, -RZ, RZ, 0, 1.847743988037109375e-06 ;  /* 0x0000001fff0c7431 */ /* 0x000fe400000001ff */
[----:B------:R-:W-:Y:S02]  /*0450*/  IMAD.MOV.U32 R10, RZ, RZ, 0x10 ;  /* 0x00000010ff0a7424 */ /* 0x000fe400078e00ff */
[----:B------:R-:W-:-:S07]  /*0460*/  IMAD.MOV.U32 R7, RZ, RZ, -0x1 ;  /* 0xffffffffff077424 */ /* 0x000fce00078e00ff */
[----:B------:R-:W-:Y:S05]  /*0470*/  WARPSYNC.COLLECTIVE R7, `(.L_x_391) ;  /* 0x0000000007087348 */ /* 0x000fea0003c00000 */
[----:B------:R0:W1:Y:S02]  /*0480*/  SHFL.DOWN P0, R8, R9, R10, R12 ;  /* 0x0800000a09087389 */ /* 0x000064000000000c */
[----:B01----:R-:W-:Y:S05]  /*0490*/  ENDCOLLECTIVE ;  /* 0x000000000000791b */ /* 0x003fea0003800000 */
.L_x_391:
[----:B------:R-:W-:Y:S01]  /*04a0*/  IMAD.MOV.U32 R10, RZ, RZ, 0x8 ;  /* 0x00000008ff0a7424 */ /* 0x000fe200078e00ff */
[----:B------:R-:W-:-:S05]  /*04b0*/  MOV R4, R8 ;  /* 0x0000000800047202 */ /* 0x000fca0000000f00 */
[----:B------:R-:W-:-:S05]  /*04c0*/  IMAD.IADD R4, R9, 0x1, R4 ;  /* 0x0000000109047824 */ /* 0x000fca00078e0204 */
[----:B------:R-:W-:-:S07]  /*04d0*/  MOV R9, R4 ;  /* 0x0000000400097202 */ /* 0x000fce0000000f00 */
[----:B------:R-:W-:Y:S05]  /*04e0*/  WARPSYNC.COLLECTIVE R7, `(.L_x_392) ;  /* 0x0000000007087348 */ /* 0x000fea0003c00000 */
[----:B------:R0:W1:Y:S02]  /*04f0*/  SHFL.DOWN P0, R8, R9, R10, R12 ;  /* 0x0800000a09087389 */ /* 0x000064000000000c */
[----:B01----:R-:W-:Y:S05]  /*0500*/  ENDCOLLECTIVE ;  /* 0x000000000000791b */ /* 0x003fea0003800000 */
.L_x_392:
[----:B------:R-:W-:Y:S01]  /*0510*/  IMAD.MOV.U32 R10, RZ, RZ, 0x4 ;  /* 0x00000004ff0a7424 */ /* 0x000fe200078e00ff */
[----:B------:R-:W-:-:S05]  /*0520*/  MOV R3, R8 ;  /* 0x0000000800037202 */ /* 0x000fca0000000f00 */
[----:B------:R-:W-:-:S05]  /*0530*/  IMAD.IADD R3, R4, 0x1, R3 ;  /* 0x0000000104037824 */ /* 0x000fca00078e0203 */
[----:B------:R-:W-:-:S07]  /*0540*/  MOV R9, R3 ;  /* 0x0000000300097202 */ /* 0x000fce0000000f00 */
[----:B------:R-:W-:Y:S05]  /*0550*/  WARPSYNC.COLLECTIVE R7, `(.L_x_393) ;  /* 0x0000000007087348 */ /* 0x000fea0003c00000 */
[----:B------:R0:W1:Y:S02]  /*0560*/  SHFL.DOWN P0, R8, R9, R10, R12 ;  /* 0x0800000a09087389 */ /* 0x000064000000000c */
[----:B01----:R-:W-:Y:S05]  /*0570*/  ENDCOLLECTIVE ;  /* 0x000000000000791b */ /* 0x003fea0003800000 */
.L_x_393:
[----:B------:R-:W-:Y:S01]  /*0580*/  IMAD.MOV.U32 R10, RZ, RZ, 0x2 ;  /* 0x00000002ff0a7424 */ /* 0x000fe200078e00ff */
[----:B------:R-:W-:-:S05]  /*0590*/  MOV R6, R8 ;  /* 0x0000000800067202 */ /* 0x000fca0000000f00 */
[----:B------:R-:W-:-:S05]  /*05a0*/  IMAD.IADD R6, R3, 0x1, R6 ;  /* 0x0000000103067824 */ /* 0x000fca00078e0206 */
[----:B------:R-:W-:-:S07]  /*05b0*/  MOV R9, R6 ;  /* 0x0000000600097202 */ /* 0x000fce0000000f00 */
[----:B------:R-:W-:Y:S05]  /*05c0*/  WARPSYNC.COLLECTIVE R7, `(.L_x_394) ;  /* 0x0000000007087348 */ /* 0x000fea0003c00000 */
[----:B------:R0:W1:Y:S02]  /*05d0*/  SHFL.DOWN P0, R8, R9, R10, R12 ;  /* 0x0800000a09087389 */ /* 0x000064000000000c */
[----:B01----:R-:W-:Y:S05]  /*05e0*/  ENDCOLLECTIVE ;  /* 0x000000000000791b */ /* 0x003fea0003800000 */
.L_x_394:
[----:B------:R-:W-:Y:S01]  /*05f0*/  IMAD.MOV.U32 R10, RZ, RZ, 0x1 ;  /* 0x00000001ff0a7424 */ /* 0x000fe200078e00ff */
[----:B------:R-:W-:-:S05]  /*0600*/  MOV R5, R8 ;  /* 0x0000000800057202 */ /* 0x000fca0000000f00 */
[----:B------:R-:W-:-:S05]  /*0610*/  IMAD.IADD R5, R6, 0x1, R5 ;  /* 0x0000000106057824 */ /* 0x000fca00078e0205 */
[----:B------:R-:W-:-:S07]  /*0620*/  MOV R9, R5 ;  /* 0x0000000500097202 */ /* 0x000fce0000000f00 */
[----:B------:R-:W-:Y:S05]  /*0630*/  WARPSYNC.COLLECTIVE R7, `(.L_x_395) ;  /* 0x0000000007087348 */ /* 0x000fea0003c00000 */
[----:B------:R0:W1:Y:S02]  /*0640*/  SHFL.DOWN P0, R8, R9, R10, R12 ;  /* 0x0800000a09087389 */ /* 0x000064000000000c */
[----:B01----:R-:W-:Y:S05]  /*0650*/  ENDCOLLECTIVE ;  /* 0x000000000000791b */ /* 0x003fea0003800000 */
.L_x_395:
[----:B------:R-:W-:Y:S05]  /*0660*/  BRA `(.L_x_396) ;  /* 0xfffffffc00547947 */ /* 0x000fea000383ffff */
.L_x_397:
        /* <DEDUP_REMOVED lines=9> */
.L_x_480:


//--------------------- .text._Z10sumReduce5IiLj128EEvPT_S1_j --------------------------
	.section	.text._Z10sumReduce5IiLj128EEvPT_S1_j,"ax",@progbits
	.align	128
        .global         _Z10sumReduce5IiLj128EEvPT_S1_j
        .type           _Z10sumReduce5IiLj128EEvPT_S1_j,@function
        .size           _Z10sumReduce5IiLj128EEvPT_S1_j,(.L_x_481 - _Z10sumReduce5IiLj128EEvPT_S1_j)
        .other          _Z10sumReduce5IiLj128EEvPT_S1_j,@"STO_CUDA_ENTRY STV_DEFAULT"
_Z10sumReduce5IiLj128EEvPT_S1_j:
.text._Z10sumReduce5IiLj128EEvPT_S1_j:
        /* <DEDUP_REMOVED lines=35> */
.L_x_399:
        /* <DEDUP_REMOVED lines=10> */
.L_x_398:
        /* <DEDUP_REMOVED lines=15> */
.L_x_408:
[----:B-1----:R-:W-:-:S07]  /*03c0*/  IADD3 R9, PT, PT, R5, R8, RZ ;  /* 0x0000000805097210 */ /* 0x002fce0007ffe0ff */
.L_x_401:
[----:B------:R-:W-:Y:S05]  /*03d0*/  BSYNC B0 ;  /* 0x0000000000007941 */ /* 0x000fea0003800000 */
.L_x_400:
[----:B------:R-:W-:-:S13]  /*03e0*/  LOP3.LUT P0, RZ, R11, R2, RZ, 0xfc, !PT ;  /* 0x000000020bff7212 */ /* 0x000fda000780fcff */
[----:B------:R-:W-:Y:S05]  /*03f0*/  @P0 EXIT ;  /* 0x000000000000094d */ /* 0x000fea0003800000 */
[----:B------:R-:W1:Y:S02]  /*0400*/  LDC.64 R2, c[0x0][0x388] ;  /* 0x0000e200ff027b82 */ /* 0x000e640000000a00 */
[----:B-1----:R-:W-:-:S05]  /*0410*/  IMAD.WIDE.U32 R2, R0, 0x4, R2 ;  /* 0x0000000400027825 */ /* 0x002fca00078e0002 */
[----:B------:R-:W-:Y:S01]  /*0420*/  STG.E desc[UR6][R2.64], R9 ;  /* 0x0000000902007986 */ /* 0x000fe2000c101906 */
[----:B------:R-:W-:Y:S05]  /*0430*/  EXIT ;  /* 0x000000000000794d */ /* 0x000fea0003800000 */
.L_x_402:
[----:B------:R-:W-:Y:S02]  /*0440*/  HFMA2 R12, -RZ, RZ, 0, 1.847743988037109375e-06 ;  /* 0x0000001fff0c7431 */ /* 0x000fe400000001ff */
[----:B------:R-:W-:Y:S02]  /*0450*/  IMAD.MOV.U32 R10, RZ, RZ, 0x10 ;  /* 0x00000010ff0a7424 */ /* 0x000fe400078e00ff */
[----:B------:R-:W-:-:S07]  /*0460*/  IMAD.MOV.U32 R7, RZ, RZ, -0x1 ;  /* 0xffffffffff077424 */ /* 0x000fce00078e00ff */
[----:B------:R-:W-:Y:S05]  /*0470*/  WARPSYNC.COLLECTIVE R7, `(.L_x_403) ;  /* 0x0000000007087348 */ /* 0x000fea0003c00000 */
[----:B------:R0:W1:Y:S02]  /*0480*/  SHFL.DOWN P0, R8, R9, R10, R12 ;  /* 0x0800000a09087389 */ /* 0x000064000000000c */
[----:B01----:R-:W-:Y:S05]  /*0490*/  ENDCOLLECTIVE ;  /* 0x000000000000791b */ /* 0x003fea0003800000 */
.L_x_403:
[----:B------:R-:W-:Y:S01]  /*04a0*/  IMAD.MOV.U32 R10, RZ, RZ, 0x8 ;  /* 0x00000008ff0a7424 */ /* 0x000fe200078e00ff */
[----:B------:R-:W-:-:S05]  /*04b0*/  MOV R4, R8 ;  /* 0x0000000800047202 */ /* 0x000fca0000000f00 */
[----:B------:R-:W-:-:S05]  /*04c0*/  IMAD.IADD R4, R9, 0x1, R4 ;  /* 0x0000000109047824 */ /* 0x000fca00078e0204 */
[----:B------:R-:W-:-:S07]  /*04d0*/  MOV R9, R4 ;  /* 0x0000000400097202 */ /* 0x000fce0000000f00 */
[----:B------:R-:W-:Y:S05]  /*04e0*/  WARPSYNC.COLLECTIVE R7, `(.L_x_404) ;  /* 0x0000000007087348 */ /* 0x000fea0003c00000 */
[----:B------:R0:W1:Y:S02]  /*04f0*/  SHFL.DOWN P0, R8, R9, R10, R12 ;  /* 0x0800000a09087389 */ /* 0x000064000000000c */
[----:B01----:R-:W-:Y:S05]  /*0500*/  ENDCOLLECTIVE ;  /* 0x000000000000791b */ /* 0x003fea0003800000 */
.L_x_404:
[----:B------:R-:W-:Y:S01]  /*0510*/  IMAD.MOV.U32 R10, RZ, RZ, 0x4 ;  /* 0x00000004ff0a7424 */ /* 0x000fe200078e00ff */
[----:B------:R-:W-:-:S05]  /*0520*/  MOV R3, R8 ;  /* 0x0000000800037202 */ /* 0x000fca0000000f00 */
[----:B------:R-:W-:-:S05]  /*0530*/  IMAD.IADD R3, R4, 0x1, R3 ;  /* 0x0000000104037824 */ /* 0x000fca00078e0203 */
[----:B------:R-:W-:-:S07]  /*0540*/  MOV R9, R3 ;  /* 0x0000000300097202 */ /* 0x000fce0000000f00 */
[----:B------:R-:W-:Y:S05]  /*0550*/  WARPSYNC.COLLECTIVE R7, `(.L_x_405) ;  /* 0x0000000007087348 */ /* 0x000fea0003c00000 */
[----:B------:R0:W1:Y:S02]  /*0560*/  SHFL.DOWN P0, R8, R9, R10, R12 ;  /* 0x0800000a09087389 */ /* 0x000064000000000c */
[----:B01----:R-:W-:Y:S05]  /*0570*/  ENDCOLLECTIVE ;  /* 0x000000000000791b */ /* 0x003fea0003800000 */
.L_x_405:
[----:B------:R-:W-:Y:S01]  /*0580*/  IMAD.MOV.U32 R10, RZ, RZ, 0x2 ;  /* 0x00000002ff0a7424 */ /* 0x000fe200078e00ff */
[----:B------:R-:W-:-:S05]  /*0590*/  MOV R6, R8 ;  /* 0x0000000800067202 */ /* 0x000fca0000000f00 */
[----:B------:R-:W-:-:S05]  /*05a0*/  IMAD.IADD R6, R3, 0x1, R6 ;  /* 0x0000000103067824 */ /* 0x000fca00078e0206 */
[----:B------:R-:W-:-:S07]  /*05b0*/  MOV R9, R6 ;  /* 0x0000000600097202 */ /* 0x000fce0000000f00 */
[----:B------:R-:W-:Y:S05]  /*05c0*/  WARPSYNC.COLLECTIVE R7, `(.L_x_406) ;  /* 0x0000000007087348 */ /* 0x000fea0003c00000 */
[----:B------:R0:W1:Y:S02]  /*05d0*/  SHFL.DOWN P0, R8, R9, R10, R12 ;  /* 0x0800000a09087389 */ /* 0x000064000000000c */
[----:B01----:R-:W-:Y:S05]  /*05e0*/  ENDCOLLECTIVE ;  /* 0x000000000000791b */ /* 0x003fea0003800000 */
.L_x_406:
[----:B------:R-:W-:Y:S01]  /*05f0*/  IMAD.MOV.U32 R10, RZ, RZ, 0x1 ;  /* 0x00000001ff0a7424 */ /* 0x000fe200078e00ff */
[----:B------:R-:W-:-:S05]  /*0600*/  MOV R5, R8 ;  /* 0x0000000800057202 */ /* 0x000fca0000000f00 */
[----:B------:R-:W-:-:S05]  /*0610*/  IMAD.IADD R5, R6, 0x1, R5 ;  /* 0x0000000106057824 */ /* 0x000fca00078e0205 */
[----:B------:R-:W-:-:S07]  /*0620*/  MOV R9, R5 ;  /* 0x0000000500097202 */ /* 0x000fce0000000f00 */
[----:B------:R-:W-:Y:S05]  /*0630*/  WARPSYNC.COLLECTIVE R7, `(.L_x_407) ;  /* 0x0000000007087348 */ /* 0x000fea0003c00000 */
[----:B------:R0:W1:Y:S02]  /*0640*/  SHFL.DOWN P0, R8, R9, R10, R12 ;  /* 0x0800000a09087389 */ /* 0x000064000000000c */
[----:B01----:R-:W-:Y:S05]  /*0650*/  ENDCOLLECTIVE ;  /* 0x000000000000791b */ /* 0x003fea0003800000 */
.L_x_407:
[----:B------:R-:W-:Y:S05]  /*0660*/  BRA `(.L_x_408) ;  /* 0xfffffffc00547947 */ /* 0x000fea000383ffff */
.L_x_409:
        /* <DEDUP_REMOVED lines=9> */
.L_x_481:


//--------------------- .text._Z10sumReduce5IiLj256EEvPT_S1_j --------------------------
	.section	.text._Z10sumReduce5IiLj256EEvPT_S1_j,"ax",@progbits
	.align	128
        .global         _Z10sumReduce5IiLj256EEvPT_S1_j
        .type           _Z10sumReduce5IiLj256EEvPT_S1_j,@function
        .size           _Z10sumReduce5IiLj256EEvPT_S1_j,(.L_x_482 - _Z10sumReduce5IiLj256EEvPT_S1_j)
        .other          _Z10sumReduce5IiLj256EEvPT_S1_j,@"STO_CUDA_ENTRY STV_DEFAULT"
_Z10sumReduce5IiLj256EEvPT_S1_j:
.text._Z10sumReduce5IiLj256EEvPT_S1_j:
        /* <DEDUP_REMOVED lines=35> */
.L_x_411:
        /* <DEDUP_REMOVED lines=10> */
.L_x_410:
        /* <DEDUP_REMOVED lines=15> */
.L_x_420:
[----:B-1----:R-:W-:-:S07]  /*03c0*/  IADD3 R9, PT, PT, R5, R8, RZ ;  /* 0x0000000805097210 */ /* 0x002fce0007ffe0ff */
.L_x_413:
[----:B------:R-:W-:Y:S05]  /*03d0*/  BSYNC B0 ;  /* 0x0000000000007941 */ /* 0x000fea0003800000 */
.L_x_412:
[----:B------:R-:W-:-:S13]  /*03e0*/  LOP3.LUT P0, RZ, R11, R2, RZ, 0xfc, !PT ;  /* 0x000000020bff7212 */ /* 0x000fda000780fcff */
[----:B------:R-:W-:Y:S05]  /*03f0*/  @P0 EXIT ;  /* 0x000000000000094d */ /* 0x000fea0003800000 */
[----:B------:R-:W1:Y:S02]  /*0400*/  LDC.64 R2, c[0x0][0x388] ;  /* 0x0000e200ff027b82 */ /* 0x000e640000000a00 */
[----:B-1----:R-:W-:-:S05]  /*0410*/  IMAD.WIDE.U32 R2, R0, 0x4, R2 ;  /* 0x0000000400027825 */ /* 0x002fca00078e0002 */
[----:B------:R-:W-:Y:S01]  /*0420*/  STG.E desc[UR6][R2.64], R9 ;  /* 0x0000000902007986 */ /* 0x000fe2000c101906 */
[----:B------:R-:W-:Y:S05]  /*0430*/  EXIT ;  /* 0x000000000000794d */ /* 0x000fea0003800000 */
.L_x_414:
[----:B------:R-:W-:Y:S02]  /*0440*/  HFMA2 R12, -RZ, RZ, 0, 1.847743988037109375e-06 ;  /* 0x0000001fff0c7431 */ /* 0x000fe400000001ff */
[----:B------:R-:W-:Y:S02]  /*0450*/  IMAD.MOV.U32 R10, RZ, RZ, 0x10 ;  /* 0x00000010ff0a7424 */ /* 0x000fe400078e00ff */
[----:B------:R-:W-:-:S07]  /*0460*/  IMAD.MOV.U32 R7, RZ, RZ, -0x1 ;  /* 0xffffffffff077424 */ /* 0x000fce00078e00ff */
[----:B------:R-:W-:Y:S05]  /*0470*/  WARPSYNC.COLLECTIVE R7, `(.L_x_415) ;  /* 0x0000000007087348 */ /* 0x000fea0003c00000 */
[----:B------:R0:W1:Y:S02]  /*0480*/  SHFL.DOWN P0, R8, R9, R10, R12 ;  /* 0x0800000a09087389 */ /* 0x000064000000000c */
[----:B01----:R-:W-:Y:S05]  /*0490*/  ENDCOLLECTIVE ;  /* 0x000000000000791b */ /* 0x003fea0003800000 */
.L_x_415:
[----:B------:R-:W-:Y:S01]  /*04a0*/  IMAD.MOV.U32 R10, RZ, RZ, 0x8 ;  /* 0x00000008ff0a7424 */ /* 0x000fe200078e00ff */
[----:B------:R-:W-:-:S05]  /*04b0*/  MOV R4, R8 ;  /* 0x0000000800047202 */ /* 0x000fca0000000f00 */
[----:B------:R-:W-:-:S05]  /*04c0*/  IMAD.IADD R4, R9, 0x1, R4 ;  /* 0x0000000109047824 */ /* 0x000fca00078e0204 */
[----:B------:R-:W-:-:S07]  /*04d0*/  MOV R9, R4 ;  /* 0x0000000400097202 */ /* 0x000fce0000000f00 */
[----:B------:R-:W-:Y:S05]  /*04e0*/  WARPSYNC.COLLECTIVE R7, `(.L_x_416) ;  /* 0x0000000007087348 */ /* 0x000fea0003c00000 */
[----:B------:R0:W1:Y:S02]  /*04f0*/  SHFL.DOWN P0, R8, R9, R10, R12 ;  /* 0x0800000a09087389 */ /* 0x000064000000000c */
[----:B01----:R-:W-:Y:S05]  /*0500*/  ENDCOLLECTIVE ;  /* 0x000000000000791b */ /* 0x003fea0003800000 */
.L_x_416:
[----:B------:R-:W-:Y:S01]  /*0510*/  IMAD.MOV.U32 R10, RZ, RZ, 0x4 ;  /* 0x00000004ff0a7424 */ /* 0x000fe200078e00ff */
[----:B------:R-:W-:-:S05]  /*0520*/  MOV R3, R8 ;  /* 0x0000000800037202 */ /* 0x000fca0000000f00 */
[----:B------:R-:W-:-:S05]  /*0530*/  IMAD.IADD R3, R4, 0x1, R3 ;  /* 0x0000000104037824 */ /* 0x000fca00078e0203 */
[----:B------:R-:W-:-:S07]  /*0540*/  MOV R9, R3 ;  /* 0x0000000300097202 */ /* 0x000fce0000000f00 */
[----:B------:R-:W-:Y:S05]  /*0550*/  WARPSYNC.COLLECTIVE R7, `(.L_x_417) ;  /* 0x0000000007087348 */ /* 0x000fea0003c00000 */
[----:B------:R0:W1:Y:S02]  /*0560*/  SHFL.DOWN P0, R8, R9, R10, R12 ;  /* 0x0800000a09087389 */ /* 0x000064000000000c */
[----:B01----:R-:W-:Y:S05]  /*0570*/  ENDCOLLECTIVE ;  /* 0x000000000000791b */ /* 0x003fea0003800000 */
.L_x_417:
[----:B------:R-:W-:Y:S01]  /*0580*/  IMAD.MOV.U32 R10, RZ, RZ, 0x2 ;  /* 0x00000002ff0a7424 */ /* 0x000fe200078e00ff */
[----:B------:R-:W-:-:S05]  /*0590*/  MOV R6, R8 ;  /* 0x0000000800067202 */ /* 0x000fca0000000f00 */
[----:B------:R-:W-:-:S05]  /*05a0*/  IMAD.IADD R6, R3, 0x1, R6 ;  /* 0x0000000103067824 */ /* 0x000fca00078e0206 */
[----:B------:R-:W-:-:S07]  /*05b0*/  MOV R9, R6 ;  /* 0x0000000600097202 */ /* 0x000fce0000000f00 */
[----:B------:R-:W-:Y:S05]  /*05c0*/  WARPSYNC.COLLECTIVE R7, `(.L_x_418) ;  /* 0x0000000007087348 */ /* 0x000fea0003c00000 */
[----:B------:R0:W1:Y:S02]  /*05d0*/  SHFL.DOWN P0, R8, R9, R10, R12 ;  /* 0x0800000a09087389 */ /* 0x000064000000000c */
[----:B01----:R-:W-:Y:S05]  /*05e0*/  ENDCOLLECTIVE ;  /* 0x000000000000791b */ /* 0x003fea0003800000 */
.L_x_418:
[----:B------:R-:W-:Y:S01]  /*05f0*/  IMAD.MOV.U32 R10, RZ, RZ, 0x1 ;  /* 0x00000001ff0a7424 */ /* 0x000fe200078e00ff */
[----:B------:R-:W-:-:S05]  /*0600*/  MOV R5, R8 ;  /* 0x0000000800057202 */ /* 0x000fca0000000f00 */
[----:B------:R-:W-:-:S05]  /*0610*/  IMAD.IADD R5, R6, 0x1, R5 ;  /* 0x0000000106057824 */ /* 0x000fca00078e0205 */
[----:B------:R-:W-:-:S07]  /*0620*/  MOV R9, R5 ;  /* 0x0000000500097202 */ /* 0x000fce0000000f00 */
[----:B------:R-:W-:Y:S05]  /*0630*/  WARPSYNC.COLLECTIVE R7, `(.L_x_419) ;  /* 0x0000000007087348 */ /* 0x000fea0003c00000 */
[----:B------:R0:W1:Y:S02]  /*0640*/  SHFL.DOWN P0, R8, R9, R10, R12 ;  /* 0x0800000a09087389 */ /* 0x000064000000000c */
[----:B01----:R-:W-:Y:S05]  /*0650*/  ENDCOLLECTIVE ;  /* 0x000000000000791b */ /* 0x003fea0003800000 */
.L_x_419:
[----:B------:R-:W-:Y:S05]  /*0660*/  BRA `(.L_x_420) ;  /* 0xfffffffc00547947 */ /* 0x000fea000383ffff */
.L_x_421:
        /* <DEDUP_REMOVED lines=9> */
.L_x_482:


//--------------------- .text._Z10sumReduce5IiLj512EEvPT_S1_j --------------------------
	.section	.text._Z10sumReduce5IiLj512EEvPT_S1_j,"ax",@progbits
	.align	128
        .global         _Z10sumReduce5IiLj512EEvPT_S1_j
        .type           _Z10sumReduce5IiLj512EEvPT_S1_j,@function
        .size           _Z10sumReduce5IiLj512EEvPT_S1_j,(.L_x_483 - _Z10sumReduce5IiLj512EEvPT_S1_j)
        .other          _Z10sumReduce5IiLj512EEvPT_S1_j,@"STO_CUDA_ENTRY STV_DEFAULT"
_Z10sumReduce5IiLj512EEvPT_S1_j:
.text._Z10sumReduce5IiLj512EEvPT_S1_j:
        /* <DEDUP_REMOVED lines=35> */
.L_x_423:
        /* <DEDUP_REMOVED lines=10> */
.L_x_422:
        /* <DEDUP_REMOVED lines=15> */
.L_x_432:
[----:B-1----:R-:W-:-:S07]  /*03c0*/  IADD3 R9, PT, PT, R5, R8, RZ ;  /* 0x0000000805097210 */ /* 0x002fce0007ffe0ff */
.L_x_425:
[----:B------:R-:W-:Y:S05]  /*03d0*/  BSYNC B0 ;  /* 0x0000000000007941 */ /* 0x000fea0003800000 */
.L_x_424:
[----:B------:R-:W-:-:S13]  /*03e0*/  LOP3.LUT P0, RZ, R11, R2, RZ, 0xfc, !PT ;  /* 0x000000020bff7212 */ /* 0x000fda000780fcff */
[----:B------:R-:W-:Y:S05]  /*03f0*/  @P0 EXIT ;  /* 0x000000000000094d */ /* 0x000fea0003800000 */
[----:B------:R-:W1:Y:S02]  /*0400*/  LDC.64 R2, c[0x0][0x388] ;  /* 0x0000e200ff027b82 */ /* 0x000e640000000a00 */
[----:B-1----:R-:W-:-:S05]  /*0410*/  IMAD.WIDE.U32 R2, R0, 0x4, R2 ;  /* 0x0000000400027825 */ /* 0x002fca00078e0002 */
[----:B------:R-:W-:Y:S01]  /*0420*/  STG.E desc[UR6][R2.64], R9 ;  /* 0x0000000902007986 */ /* 0x000fe2000c101906 */
[----:B------:R-:W-:Y:S05]  /*0430*/  EXIT ;  /* 0x000000000000794d */ /* 0x000fea0003800000 */
.L_x_426:
[----:B------:R-:W-:Y:S02]  /*0440*/  HFMA2 R12, -RZ, RZ, 0, 1.847743988037109375e-06 ;  /* 0x0000001fff0c7431 */ /* 0x000fe400000001ff */
[----:B------:R-:W-:Y:S02]  /*0450*/  IMAD.MOV.U32 R10, RZ, RZ, 0x10 ;  /* 0x00000010ff0a7424 */ /* 0x000fe400078e00ff */
[----:B------:R-:W-:-:S07]  /*0460*/  IMAD.MOV.U32 R7, RZ, RZ, -0x1 ;  /* 0xffffffffff077424 */ /* 0x000fce00078e00ff */
[----:B------:R-:W-:Y:S05]  /*0470*/  WARPSYNC.COLLECTIVE R7, `(.L_x_427) ;  /* 0x0000000007087348 */ /* 0x000fea0003c00000 */
[----:B------:R0:W1:Y:S02]  /*0480*/  SHFL.DOWN P0, R8, R9, R10, R12 ;  /* 0x0800000a09087389 */ /* 0x000064000000000c */
[----:B01----:R-:W-:Y:S05]  /*0490*/  ENDCOLLECTIVE ;  /* 0x000000000000791b */ /* 0x003fea0003800000 */
.L_x_427:
[----:B------:R-:W-:Y:S01]  /*04a0*/  IMAD.MOV.U32 R10, RZ, RZ, 0x8 ;  /* 0x00000008ff0a7424 */ /* 0x000fe200078e00ff */
[----:B------:R-:W-:-:S05]  /*04b0*/  MOV R4, R8 ;  /* 0x0000000800047202 */ /* 0x000fca0000000f00 */
[----:B------:R-:W-:-:S05]  /*04c0*/  IMAD.IADD R4, R9, 0x1, R4 ;  /* 0x0000000109047824 */ /* 0x000fca00078e0204 */
[----:B------:R-:W-:-:S07]  /*04d0*/  MOV R9, R4 ;  /* 0x0000000400097202 */ /* 0x000fce0000000f00 */
[----:B------:R-:W-:Y:S05]  /*04e0*/  WARPSYNC.COLLECTIVE R7, `(.L_x_428) ;  /* 0x0000000007087348 */ /* 0x000fea0003c00000 */
[----:B------:R0:W1:Y:S02]  /*04f0*/  SHFL.DOWN P0, R8, R9, R10, R12 ;  /* 0x0800000a09087389 */ /* 0x000064000000000c */
[----:B01----:R-:W-:Y:S05]  /*0500*/  ENDCOLLECTIVE ;  /* 0x000000000000791b */ /* 0x003fea0003800000 */
.L_x_428:
[----:B------:R-:W-:Y:S01]  /*0510*/  IMAD.MOV.U32 R10, RZ, RZ, 0x4 ;  /* 0x00000004ff0a7424 */ /* 0x000fe200078e00ff */
[----:B------:R-:W-:-:S05]  /*0520*/  MOV R3, R8 ;  /* 0x0000000800037202 */ /* 0x000fca0000000f00 */
[----:B------:R-:W-:-:S05]  /*0530*/  IMAD.IADD R3, R4, 0x1, R3 ;  /* 0x0000000104037824 */ /* 0x000fca00078e0203 */
[----:B------:R-:W-:-:S07]  /*0540*/  MOV R9, R3 ;  /* 0x0000000300097202 */ /* 0x000fce0000000f00 */
[----:B------:R-:W-:Y:S05]  /*0550*/  WARPSYNC.COLLECTIVE R7, `(.L_x_429) ;  /* 0x0000000007087348 */ /* 0x000fea0003c00000 */
[----:B------:R0:W1:Y:S02]  /*0560*/  SHFL.DOWN P0, R8, R9, R10, R12 ;  /* 0x0800000a09087389 */ /* 0x000064000000000c */
[----:B01----:R-:W-:Y:S05]  /*0570*/  ENDCOLLECTIVE ;  /* 0x000000000000791b */ /* 0x003fea0003800000 */
.L_x_429:
[----:B------:R-:W-:Y:S01]  /*0580*/  IMAD.MOV.U32 R10, RZ, RZ, 0x2 ;  /* 0x00000002ff0a7424 */ /* 0x000fe200078e00ff */
[----:B------:R-:W-:-:S05]  /*0590*/  MOV R6, R8 ;  /* 0x0000000800067202 */ /* 0x000fca0000000f00 */
[----:B------:R-:W-:-:S05]  /*05a0*/  IMAD.IADD R6, R3, 0x1, R6 ;  /* 0x0000000103067824 */ /* 0x000fca00078e0206 */
[----:B------:R-:W-:-:S07]  /*05b0*/  MOV R9, R6 ;  /* 0x0000000600097202 */ /* 0x000fce0000000f00 */
[----:B------:R-:W-:Y:S05]  /*05c0*/  WARPSYNC.COLLECTIVE R7, `(.L_x_430) ;  /* 0x0000000007087348 */ /* 0x000fea0003c00000 */
[----:B------:R0:W1:Y:S02]  /*05d0*/  SHFL.DOWN P0, R8, R9, R10, R12 ;  /* 0x0800000a09087389 */ /* 0x000064000000000c */
[----:B01----:R-:W-:Y:S05]  /*05e0*/  ENDCOLLECTIVE ;  /* 0x000000000000791b */ /* 0x003fea0003800000 */
.L_x_430:
[----:B------:R-:W-:Y:S01]  /*05f0*/  IMAD.MOV.U32 R10, RZ, RZ, 0x1 ;  /* 0x00000001ff0a7424 */ /* 0x000fe200078e00ff */
[----:B------:R-:W-:-:S05]  /*0600*/  MOV R5, R8 ;  /* 0x0000000800057202 */ /* 0x000fca0000000f00 */
[----:B------:R-:W-:-:S05]  /*0610*/  IMAD.IADD R5, R6, 0x1, R5 ;  /* 0x0000000106057824 */ /* 0x000fca00078e0205 */
[----:B------:R-:W-:-:S07]  /*0620*/  MOV R9, R5 ;  /* 0x0000000500097202 */ /* 0x000fce0000000f00 */
[----:B------:R-:W-:Y:S05]  /*0630*/  WARPSYNC.COLLECTIVE R7, `(.L_x_431) ;  /* 0x0000000007087348 */ /* 0x000fea0003c00000 */
[----:B------:R0:W1:Y:S02]  /*0640*/  SHFL.DOWN P0, R8, R9, R10, R12 ;  /* 0x0800000a09087389 */ /* 0x000064000000000c */
[----:B01----:R-:W-:Y:S05]  /*0650*/  ENDCOLLECTIVE ;  /* 0x000000000000791b */ /* 0x003fea0003800000 */
.L_x_431:
[----:B------:R-:W-:Y:S05]  /*0660*/  BRA `(.L_x_432) ;  /* 0xfffffffc00547947 */ /* 0x000fea000383ffff */
.L_x_433:
        /* <DEDUP_REMOVED lines=9> */
.L_x_483:


//--------------------- .text._Z10sumReduce4IiEvPT_S1_j --------------------------
	.section	.text._Z10sumReduce4IiEvPT_S1_j,"ax",@progbits
	.align	128
        .global         _Z10sumReduce4IiEvPT_S1_j
        .type           _Z10sumReduce4IiEvPT_S1_j,@function
        .size           _Z10sumReduce4IiEvPT_S1_j,(.L_x_484 - _Z10sumReduce4IiEvPT_S1_j)
        .other          _Z10sumReduce4IiEvPT_S1_j,@"STO_CUDA_ENTRY STV_DEFAULT"
_Z10sumReduce4IiEvPT_S1_j:
.text._Z10sumReduce4IiEvPT_S1_j:
        /* <DEDUP_REMOVED lines=24> */
[----:B--2---:R-:W-:Y:S01]  /*0180*/  @!P1 IMAD.IADD R7, R7, 0x1, R4 ;  /* 0x0000000107079824 */ /* 0x004fe200078e0204 */
[----:B------:R-:W-:-:S04]  /*0190*/  ISETP.NE.AND P1, PT, R9, RZ, PT ;  /* 0x000000ff0900720c */ /* 0x000fc80003f25270 */
[----:B------:R0:W-:Y:S01]  /*01a0*/  STS [R0], R7 ;  /* 0x0000000700007388 */ /* 0x0001e20000000800 */
[----:B------:R-:W-:Y:S06]  /*01b0*/  BAR.SYNC.DEFER_BLOCKING 0x0 ;  /* 0x0000000000007b1d */ /* 0x000fec0000010000 */
[----:B------:R-:W-:Y:S05]  /*01c0*/  @!P0 BRA `(.L_x_434) ;  /* 0x0000000000288947 */ /* 0x000fea0003800000 */
.L_x_435:
        /* <DEDUP_REMOVED lines=10> */
.L_x_434:
[----:B------:R-:W-:Y:S05]  /*0270*/  @P1 EXIT ;  /* 0x000000000000194d */ /* 0x000fea0003800000 */
[----:B------:R-:W1:Y:S02]  /*0280*/  LDC.64 R2, c[0x0][0x388] ;  /* 0x0000e200ff027b82 */ /* 0x000e640000000a00 */
[----:B-1----:R-:W-:-:S05]  /*0290*/  IMAD.WIDE.U32 R2, R11, 0x4, R2 ;  /* 0x000000040b027825 */ /* 0x002fca00078e0002 */
[----:B------:R-:W-:Y:S01]  /*02a0*/  STG.E desc[UR6][R2.64], R7 ;  /* 0x0000000702007986 */ /* 0x000fe2000c101906 */
[----:B------:R-:W-:Y:S05]  /*02b0*/  EXIT ;  /* 0x000000000000794d */ /* 0x000fea0003800000 */
.L_x_436:
        /* <DEDUP_REMOVED lines=12> */
.L_x_484:


//--------------------- .text._Z10sumReduce3IiEvPT_S1_j --------------------------
	.section	.text._Z10sumReduce3IiEvPT_S1_j,"ax",@progbits
	.align	128
        .global         _Z10sumReduce3IiEvPT_S1_j
        .type           _Z10sumReduce3IiEvPT_S1_j,@function
        .size           _Z10sumReduce3IiEvPT_S1_j,(.L_x_485 - _Z10sumReduce3IiEvPT_S1_j)
        .other          _Z10sumReduce3IiEvPT_S1_j,@"STO_CUDA_ENTRY STV_DEFAULT"
_Z10sumReduce3IiEvPT_S1_j:
.text._Z10sumReduce3IiEvPT_S1_j:
        /* <DEDUP_REMOVED lines=22> */
.L_x_438:
[----:B------:R-:W-:-:S04]  /*0160*/  SHF.R.U32.HI R8, RZ, 0x1, R0 ;  /* 0x00000001ff087819 */ /* 0x000fc80000011600 */
[----:B------:R-:W-:-:S13]  /*0170*/  ISETP.GE.U32.AND P1, PT, R6, R8, PT ;  /* 0x000000080600720c */ /* 0x000fda0003f26070 */
[----:B------:R-:W-:Y:S01]  /*0180*/  @!P1 LEA R2, R8, R5, 0x2 ;  /* 0x0000000508029211 */ /* 0x000fe200078e10ff */
[----:B------:R-:W-:Y:S05]  /*0190*/  @!P1 LDS R3, [R5] ;  /* 0x0000000005039984 */ /* 0x000fea0000000800 */
[----:B------:R-:W0:Y:S02]  /*01a0*/  @!P1 LDS R2, [R2] ;  /* 0x0000000002029984 */ /* 0x000e240000000800 */
[----:B0-----:R-:W-:-:S05]  /*01b0*/  @!P1 IMAD.IADD R4, R2, 0x1, R3 ;  /* 0x0000000102049824 */ /* 0x001fca00078e0203 */
[----:B------:R1:W-:Y:S01]  /*01c0*/  @!P1 STS [R5], R4 ;  /* 0x0000000405009388 */ /* 0x0003e20000000800 */
[----:B------:R-:W-:Y:S01]  /*01d0*/  BAR.SYNC.DEFER_BLOCKING 0x0 ;  /* 0x0000000000007b1d */ /* 0x000fe20000010000 */
[----:B------:R-:W-:Y:S02]  /*01e0*/  ISETP.GT.U32.AND P1, PT, R0, 0x3, PT ;  /* 0x000000030000780c */ /* 0x000fe40003f24070 */
[----:B------:R-:W-:-:S11]  /*01f0*/  MOV R0, R8 ;  /* 0x0000000800007202 */ /* 0x000fd60000000f00 */
[----:B-1----:R-:W-:Y:S05]  /*0200*/  @P1 BRA `(.L_x_438) ;  /* 0xfffffffc00d41947 */ /* 0x002fea000383ffff */
.L_x_437:
        /* <DEDUP_REMOVED lines=9> */
.L_x_439:
        /* <DEDUP_REMOVED lines=14> */
.L_x_485:


//--------------------- .text._Z10sumReduce2IiEvPT_S1_j --------------------------
	.section	.text._Z10sumReduce2IiEvPT_S1_j,"ax",@progbits
	.align	128
        .global         _Z10sumReduce2IiEvPT_S1_j
        .type           _Z10sumReduce2IiEvPT_S1_j,@function
        .size           _Z10sumReduce2IiEvPT_S1_j,(.L_x_486 - _Z10sumReduce2IiEvPT_S1_j)
        .other          _Z10sumReduce2IiEvPT_S1_j,@"STO_CUDA_ENTRY STV_DEFAULT"
_Z10sumReduce2IiEvPT_S1_j:
.text._Z10sumReduce2IiEvPT_S1_j:
        /* <DEDUP_REMOVED lines=22> */
.L_x_441:
        /* <DEDUP_REMOVED lines=10> */
[----:B0-----:R-:W-:-:S05]  /*0200*/  @!P0 IMAD.IADD R3, R0, 0x1, R3 ;  /* 0x0000000100038824 */ /* 0x001fca00078e0203 */
[----:B------:R1:W-:Y:S01]  /*0210*/  @!P0 STS [R2], R3 ;  /* 0x0000000302008388 */ /* 0x0003e20000000800 */
[----:B------:R-:W-:Y:S06]  /*0220*/  BAR.SYNC.DEFER_BLOCKING 0x0 ;  /* 0x0000000000007b1d */ /* 0x000fec0000010000 */
[----:B------:R-:W-:Y:S05]  /*0230*/  BRA.U !UP0, `(.L_x_441) ;  /* 0xfffffffd08c87547 */ /* 0x000fea000b83ffff */
.L_x_440:
        /* <DEDUP_REMOVED lines=9> */
.L_x_442:
        /* <DEDUP_REMOVED lines=11> */
.L_x_486:


//--------------------- .text._Z10sumReduce1IiEvPT_S1_j --------------------------
	.section	.text._Z10sumReduce1IiEvPT_S1_j,"ax",@progbits
	.align	128
        .global         _Z10sumReduce1IiEvPT_S1_j
        .type           _Z10sumReduce1IiEvPT_S1_j,@function
        .size           _Z10sumReduce1IiEvPT_S1_j,(.L_x_487 - _Z10sumReduce1IiEvPT_S1_j)
        .other          _Z10sumReduce1IiEvPT_S1_j,@"STO_CUDA_ENTRY STV_DEFAULT"
_Z10sumReduce1IiEvPT_S1_j:
.text._Z10sumReduce1IiEvPT_S1_j:
        /* <DEDUP_REMOVED lines=21> */
[----:B0-----:R-:W-:-:S07]  /*0150*/  HFMA2 R0, -RZ, RZ, 0, 5.9604644775390625e-08 ;  /* 0x00000001ff007431 */ /* 0x001fce00000001ff */
.L_x_444:
[----:B------:R-:W-:-:S05]  /*0160*/  IMAD.SHL.U32 R8, R0, 0x2, RZ ;  /* 0x0000000200087824 */ /* 0x000fca00078e00ff */
[----:B------:R-:W-:-:S04]  /*0170*/  IADD3 R2, PT, PT, R8, -0x1, RZ ;  /* 0xffffffff08027810 */ /* 0x000fc80007ffe0ff */
[----:B------:R-:W-:-:S13]  /*0180*/  LOP3.LUT P1, RZ, R2, R7, RZ, 0xc0, !PT ;  /* 0x0000000702ff7212 */ /* 0x000fda000782c0ff */
[----:B------:R-:W-:Y:S01]  /*0190*/  @!P1 IMAD R2, R0, 0x4, R5 ;  /* 0x0000000400029824 */ /* 0x000fe200078e0205 */
[----:B------:R-:W-:Y:S01]  /*01a0*/  @!P1 LDS R3, [R5] ;  /* 0x0000000005039984 */ /* 0x000fe20000000800 */
[----:B------:R-:W-:-:S04]  /*01b0*/  IMAD.MOV.U32 R0, RZ, RZ, R8 ;  /* 0x000000ffff007224 */ /* 0x000fc800078e0008 */
[----:B------:R-:W0:Y:S02]  /*01c0*/  @!P1 LDS R2, [R2] ;  /* 0x0000000002029984 */ /* 0x000e240000000800 */
[----:B0-----:R-:W-:-:S05]  /*01d0*/  @!P1 IADD3 R4, PT, PT, R2, R3, RZ ;  /* 0x0000000302049210 */ /* 0x001fca0007ffe0ff */
[----:B------:R1:W-:Y:S01]  /*01e0*/  @!P1 STS [R5], R4 ;  /* 0x0000000405009388 */ /* 0x0003e20000000800 */
[----:B------:R-:W-:Y:S01]  /*01f0*/  BAR.SYNC.DEFER_BLOCKING 0x0 ;  /* 0x0000000000007b1d */ /* 0x000fe20000010000 */
[----:B------:R-:W-:-:S13]  /*0200*/  ISETP.GE.U32.AND P1, PT, R8, UR8, PT ;  /* 0x0000000808007c0c */ /* 0x000fda000bf26070 */
[----:B-1----:R-:W-:Y:S05]  /*0210*/  @!P1 BRA `(.L_x_444) ;  /* 0xfffffffc00d09947 */ /* 0x002fea000383ffff */
.L_x_443:
        /* <DEDUP_REMOVED lines=9> */
.L_x_445:
        /* <DEDUP_REMOVED lines=13> */
.L_x_487:


//--------------------- .nv.shared._Z10sumReduce5IdLj1EEvPT_S1_j --------------------------
	.section	.nv.shared._Z10sumReduce5IdLj1EEvPT_S1_j,"aw",@nobits
	.sectionflags	@""
	.align	16
	.zero		1024


//--------------------- .nv.shared.reserved.0     --------------------------
	.section	.nv.shared.reserved.0,"aw",@nobits
	.weak		__nv_reservedSMEM_offset_0_alias
	.size		__nv_reservedSMEM_offset_0_alias, 0, 64
	.other		__nv_reservedSMEM_offset_0_alias,@"STO_CUDA_RESERVED_SHARED STV_DEFAULT"
__nv_reservedSMEM_offset_0_alias:
	.zero		0
	.zero		64


//--------------------- .nv.shared._Z10sumReduce5IdLj2EEvPT_S1_j --------------------------
	.section	.nv.shared._Z10sumReduce5IdLj2EEvPT_S1_j,"aw",@nobits
	.sectionflags	@""
	.align	16
	.zero		1024


//--------------------- .nv.shared._Z10sumReduce5IdLj4EEvPT_S1_j --------------------------
	.section	.nv.shared._Z10sumReduce5IdLj4EEvPT_S1_j,"aw",@nobits
	.sectionflags	@""
	.align	16
	.zero		1024


//--------------------- .nv.shared._Z10sumReduce5IdLj8EEvPT_S1_j --------------------------
	.section	.nv.shared._Z10sumReduce5IdLj8EEvPT_S1_j,"aw",@nobits
	.sectionflags	@""
	.align	16
	.zero		1024


//--------------------- .nv.shared._Z10sumReduce5IdLj16EEvPT_S1_j --------------------------
	.section	.nv.shared._Z10sumReduce5IdLj16EEvPT_S1_j,"aw",@nobits
	.sectionflags	@""
	.align	16
	.zero		1024


//--------------------- .nv.shared._Z10sumReduce5IdLj32EEvPT_S1_j --------------------------
	.section	.nv.shared._Z10sumReduce5IdLj32EEvPT_S1_j,"aw",@nobits
	.sectionflags	@""
	.align	16
	.zero		1024


//--------------------- .nv.shared._Z10sumReduce5IdLj64EEvPT_S1_j --------------------------
	.section	.nv.shared._Z10sumReduce5IdLj64EEvPT_S1_j,"aw",@nobits
	.sectionflags	@""
	.align	16
	.zero		1024


//--------------------- .nv.shared._Z10sumReduce5IdLj128EEvPT_S1_j --------------------------
	.section	.nv.shared._Z10sumReduce5IdLj128EEvPT_S1_j,"aw",@nobits
	.sectionflags	@""
	.align	16
	.zero		1024


//--------------------- .nv.shared._Z10sumReduce5IdLj256EEvPT_S1_j --------------------------
	.section	.nv.shared._Z10sumReduce5IdLj256EEvPT_S1_j,"aw",@nobits
	.sectionflags	@""
	.align	16
	.zero		1024


//--------------------- .nv.shared._Z10sumReduce5IdLj512EEvPT_S1_j --------------------------
	.section	.nv.shared._Z10sumReduce5IdLj512EEvPT_S1_j,"aw",@nobits
	.sectionflags	@""
	.align	16
	.zero		1024


//--------------------- .nv.shared._Z10sumReduce4IdEvPT_S1_j --------------------------
	.section	.nv.shared._Z10sumReduce4IdEvPT_S1_j,"aw",@nobits
	.sectionflags	@""
	.align	16
	.zero		1024


//--------------------- .nv.shared._Z10sumReduce3IdEvPT_S1_j --------------------------
	.section	.nv.shared._Z10sumReduce3IdEvPT_S1_j,"aw",@nobits
	.sectionflags	@""
	.align	16
	.zero		1024


//--------------------- .nv.shared._Z10sumReduce2IdEvPT_S1_j --------------------------
	.section	.nv.shared._Z10sumReduce2IdEvPT_S1_j,"aw",@nobits
	.sectionflags	@""
	.align	16
	.zero		1024


//--------------------- .nv.shared._Z10sumReduce1IdEvPT_S1_j --------------------------
	.section	.nv.shared._Z10sumReduce1IdEvPT_S1_j,"aw",@nobits
	.sectionflags	@""
	.align	16
	.zero		1024


//--------------------- .nv.shared._Z10sumReduce5IfLj1EEvPT_S1_j --------------------------
	.section	.nv.shared._Z10sumReduce5IfLj1EEvPT_S1_j,"aw",@nobits
	.sectionflags	@""
	.align	16
	.zero		1024


//--------------------- .nv.shared._Z10sumReduce5IfLj2EEvPT_S1_j --------------------------
	.section	.nv.shared._Z10sumReduce5IfLj2EEvPT_S1_j,"aw",@nobits
	.sectionflags	@""
	.align	16
	.zero		1024


//--------------------- .nv.shared._Z10sumReduce5IfLj4EEvPT_S1_j --------------------------
	.section	.nv.shared._Z10sumReduce5IfLj4EEvPT_S1_j,"aw",@nobits
	.sectionflags	@""
	.align	16
	.zero		1024


//--------------------- .nv.shared._Z10sumReduce5IfLj8EEvPT_S1_j --------------------------
	.section	.nv.shared._Z10sumReduce5IfLj8EEvPT_S1_j,"aw",@nobits
	.sectionflags	@""
	.align	16
	.zero		1024


//--------------------- .nv.shared._Z10sumReduce5IfLj16EEvPT_S1_j --------------------------
	.section	.nv.shared._Z10sumReduce5IfLj16EEvPT_S1_j,"aw",@nobits
	.sectionflags	@""
	.align	16
	.zero		1024


//--------------------- .nv.shared._Z10sumReduce5IfLj32EEvPT_S1_j --------------------------
	.section	.nv.shared._Z10sumReduce5IfLj32EEvPT_S1_j,"aw",@nobits
	.sectionflags	@""
	.align	16
	.zero		1024


//--------------------- .nv.shared._Z10sumReduce5IfLj64EEvPT_S1_j --------------------------
	.section	.nv.shared._Z10sumReduce5IfLj64EEvPT_S1_j,"aw",@nobits
	.sectionflags	@""
	.align	16
	.zero		1024


//--------------------- .nv.shared._Z10sumReduce5IfLj128EEvPT_S1_j --------------------------
	.section	.nv.shared._Z10sumReduce5IfLj128EEvPT_S1_j,"aw",@nobits
	.sectionflags	@""
	.align	16
	.zero		1024


//--------------------- .nv.shared._Z10sumReduce5IfLj256EEvPT_S1_j --------------------------
	.section	.nv.shared._Z10sumReduce5IfLj256EEvPT_S1_j,"aw",@nobits
	.sectionflags	@""
	.align	16
	.zero		1024


//--------------------- .nv.shared._Z10sumReduce5IfLj512EEvPT_S1_j --------------------------
	.section	.nv.shared._Z10sumReduce5IfLj512EEvPT_S1_j,"aw",@nobits
	.sectionflags	@""
	.align	16
	.zero		1024


//--------------------- .nv.shared._Z10sumReduce4IfEvPT_S1_j --------------------------
	.section	.nv.shared._Z10sumReduce4IfEvPT_S1_j,"aw",@nobits
	.sectionflags	@""
	.align	16
	.zero		1024


//--------------------- .nv.shared._Z10sumReduce3IfEvPT_S1_j --------------------------
	.section	.nv.shared._Z10sumReduce3IfEvPT_S1_j,"aw",@nobits
	.sectionflags	@""
	.align	16
	.zero		1024


//--------------------- .nv.shared._Z10sumReduce2IfEvPT_S1_j --------------------------
	.section	.nv.shared._Z10sumReduce2IfEvPT_S1_j,"aw",@nobits
	.sectionflags	@""
	.align	16
	.zero		1024


//--------------------- .nv.shared._Z10sumReduce1IfEvPT_S1_j --------------------------
	.section	.nv.shared._Z10sumReduce1IfEvPT_S1_j,"aw",@nobits
	.sectionflags	@""
	.align	16
	.zero		1024


//--------------------- .nv.shared._Z10sumReduce5IiLj1EEvPT_S1_j --------------------------
	.section	.nv.shared._Z10sumReduce5IiLj1EEvPT_S1_j,"aw",@nobits
	.sectionflags	@""
	.align	16
	.zero		1024


//--------------------- .nv.shared._Z10sumReduce5IiLj2EEvPT_S1_j --------------------------
	.section	.nv.shared._Z10sumReduce5IiLj2EEvPT_S1_j,"aw",@nobits
	.sectionflags	@""
	.align	16
	.zero		1024


//--------------------- .nv.shared._Z10sumReduce5IiLj4EEvPT_S1_j --------------------------
	.section	.nv.shared._Z10sumReduce5IiLj4EEvPT_S1_j,"aw",@nobits
	.sectionflags	@""
	.align	16
	.zero		1024


//--------------------- .nv.shared._Z10sumReduce5IiLj8EEvPT_S1_j --------------------------
	.section	.nv.shared._Z10sumReduce5IiLj8EEvPT_S1_j,"aw",@nobits
	.sectionflags	@""
	.align	16
	.zero		1024


//--------------------- .nv.shared._Z10sumReduce5IiLj16EEvPT_S1_j --------------------------
	.section	.nv.shared._Z10sumReduce5IiLj16EEvPT_S1_j,"aw",@nobits
	.sectionflags	@""
	.align	16
	.zero		1024


//--------------------- .nv.shared._Z10sumReduce5IiLj32EEvPT_S1_j --------------------------
	.section	.nv.shared._Z10sumReduce5IiLj32EEvPT_S1_j,"aw",@nobits
	.sectionflags	@""
	.align	16
	.zero		1024


//--------------------- .nv.shared._Z10sumReduce5IiLj64EEvPT_S1_j --------------------------
	.section	.nv.shared._Z10sumReduce5IiLj64EEvPT_S1_j,"aw",@nobits
	.sectionflags	@""
	.align	16
	.zero		1024


//--------------------- .nv.shared._Z10sumReduce5IiLj128EEvPT_S1_j --------------------------
	.section	.nv.shared._Z10sumReduce5IiLj128EEvPT_S1_j,"aw",@nobits
	.sectionflags	@""
	.align	16
	.zero		1024


//--------------------- .nv.shared._Z10sumReduce5IiLj256EEvPT_S1_j --------------------------
	.section	.nv.shared._Z10sumReduce5IiLj256EEvPT_S1_j,"aw",@nobits
	.sectionflags	@""
	.align	16
	.zero		1024


//--------------------- .nv.shared._Z10sumReduce5IiLj512EEvPT_S1_j --------------------------
	.section	.nv.shared._Z10sumReduce5IiLj512EEvPT_S1_j,"aw",@nobits
	.sectionflags	@""
	.align	16
	.zero		1024


//--------------------- .nv.shared._Z10sumReduce4IiEvPT_S1_j --------------------------
	.section	.nv.shared._Z10sumReduce4IiEvPT_S1_j,"aw",@nobits
	.sectionflags	@""
	.align	16
	.zero		1024


//--------------------- .nv.shared._Z10sumReduce3IiEvPT_S1_j --------------------------
	.section	.nv.shared._Z10sumReduce3IiEvPT_S1_j,"aw",@nobits
	.sectionflags	@""
	.align	16
	.zero		1024


//--------------------- .nv.shared._Z10sumReduce2IiEvPT_S1_j --------------------------
	.section	.nv.shared._Z10sumReduce2IiEvPT_S1_j,"aw",@nobits
	.sectionflags	@""
	.align	16
	.zero		1024


//--------------------- .nv.shared._Z10sumReduce1IiEvPT_S1_j --------------------------
	.section	.nv.shared._Z10sumReduce1IiEvPT_S1_j,"aw",@nobits
	.sectionflags	@""
	.align	16
	.zero		1024


//--------------------- .nv.constant0._Z10sumReduce5IdLj1EEvPT_S1_j --------------------------
	.section	.nv.constant0._Z10sumReduce5IdLj1EEvPT_S1_j,"a",@progbits
	.sectionflags	@""
	.align	4
.nv.constant0._Z10sumReduce5IdLj1EEvPT_S1_j:
	.zero		916


//--------------------- .nv.constant0._Z10sumReduce5IdLj2EEvPT_S1_j --------------------------
	.section	.nv.constant0._Z10sumReduce5IdLj2EEvPT_S1_j,"a",@progbits
	.sectionflags	@""
	.align	4
.nv.constant0._Z10sumReduce5IdLj2EEvPT_S1_j:
	.zero		916


//--------------------- .nv.constant0._Z10sumReduce5IdLj4EEvPT_S1_j --------------------------
	.section	.nv.constant0._Z10sumReduce5IdLj4EEvPT_S1_j,"a",@progbits
	.sectionflags	@""
	.align	4
.nv.constant0._Z10sumReduce5IdLj4EEvPT_S1_j:
	.zero		916


//--------------------- .nv.constant0._Z10sumReduce5IdLj8EEvPT_S1_j --------------------------
	.section	.nv.constant0._Z10sumReduce5IdLj8EEvPT_S1_j,"a",@progbits
	.sectionflags	@""
	.align	4
.nv.constant0._Z10sumReduce5IdLj8EEvPT_S1_j:
	.zero		916


//--------------------- .nv.constant0._Z10sumReduce5IdLj16EEvPT_S1_j --------------------------
	.section	.nv.constant0._Z10sumReduce5IdLj16EEvPT_S1_j,"a",@progbits
	.sectionflags	@""
	.align	4
.nv.constant0._Z10sumReduce5IdLj16EEvPT_S1_j:
	.zero		916


//--------------------- .nv.constant0._Z10sumReduce5IdLj32EEvPT_S1_j --------------------------
	.section	.nv.constant0._Z10sumReduce5IdLj32EEvPT_S1_j,"a",@progbits
	.sectionflags	@""
	.align	4
.nv.constant0._Z10sumReduce5IdLj32EEvPT_S1_j:
	.zero		916


//--------------------- .nv.constant0._Z10sumReduce5IdLj64EEvPT_S1_j --------------------------
	.section	.nv.constant0._Z10sumReduce5IdLj64EEvPT_S1_j,"a",@progbits
	.sectionflags	@""
	.align	4
.nv.constant0._Z10sumReduce5IdLj64EEvPT_S1_j:
	.zero		916


//--------------------- .nv.constant0._Z10sumReduce5IdLj128EEvPT_S1_j --------------------------
	.section	.nv.constant0._Z10sumReduce5IdLj128EEvPT_S1_j,"a",@progbits
	.sectionflags	@""
	.align	4
.nv.constant0._Z10sumReduce5IdLj128EEvPT_S1_j:
	.zero		916


//--------------------- .nv.constant0._Z10sumReduce5IdLj256EEvPT_S1_j --------------------------
	.section	.nv.constant0._Z10sumReduce5IdLj256EEvPT_S1_j,"a",@progbits
	.sectionflags	@""
	.align	4
.nv.constant0._Z10sumReduce5IdLj256EEvPT_S1_j:
	.zero		916


//--------------------- .nv.constant0._Z10sumReduce5IdLj512EEvPT_S1_j --------------------------
	.section	.nv.constant0._Z10sumReduce5IdLj512EEvPT_S1_j,"a",@progbits
	.sectionflags	@""
	.align	4
.nv.constant0._Z10sumReduce5IdLj512EEvPT_S1_j:
	.zero		916


//--------------------- .nv.constant0._Z10sumReduce4IdEvPT_S1_j --------------------------
	.section	.nv.constant0._Z10sumReduce4IdEvPT_S1_j,"a",@progbits
	.sectionflags	@""
	.align	4
.nv.constant0._Z10sumReduce4IdEvPT_S1_j:
	.zero		916


//--------------------- .nv.constant0._Z10sumReduce3IdEvPT_S1_j --------------------------
	.section	.nv.constant0._Z10sumReduce3IdEvPT_S1_j,"a",@progbits
	.sectionflags	@""
	.align	4
.nv.constant0._Z10sumReduce3IdEvPT_S1_j:
	.zero		916


//--------------------- .nv.constant0._Z10sumReduce2IdEvPT_S1_j --------------------------
	.section	.nv.constant0._Z10sumReduce2IdEvPT_S1_j,"a",@progbits
	.sectionflags	@""
	.align	4
.nv.constant0._Z10sumReduce2IdEvPT_S1_j:
	.zero		916


//--------------------- .nv.constant0._Z10sumReduce1IdEvPT_S1_j --------------------------
	.section	.nv.constant0._Z10sumReduce1IdEvPT_S1_j,"a",@progbits
	.sectionflags	@""
	.align	4
.nv.constant0._Z10sumReduce1IdEvPT_S1_j:
	.zero		916


//--------------------- .nv.constant0._Z10sumReduce5IfLj1EEvPT_S1_j --------------------------
	.section	.nv.constant0._Z10sumReduce5IfLj1EEvPT_S1_j,"a",@progbits
	.sectionflags	@""
	.align	4
.nv.constant0._Z10sumReduce5IfLj1EEvPT_S1_j:
	.zero		916


//--------------------- .nv.constant0._Z10sumReduce5IfLj2EEvPT_S1_j --------------------------
	.section	.nv.constant0._Z10sumReduce5IfLj2EEvPT_S1_j,"a",@progbits
	.sectionflags	@""
	.align	4
.nv.constant0._Z10sumReduce5IfLj2EEvPT_S1_j:
	.zero		916


//--------------------- .nv.constant0._Z10sumReduce5IfLj4EEvPT_S1_j --------------------------
	.section	.nv.constant0._Z10sumReduce5IfLj4EEvPT_S1_j,"a",@progbits
	.sectionflags	@""
	.align	4
.nv.constant0._Z10sumReduce5IfLj4EEvPT_S1_j:
	.zero		916


//--------------------- .nv.constant0._Z10sumReduce5IfLj8EEvPT_S1_j --------------------------
	.section	.nv.constant0._Z10sumReduce5IfLj8EEvPT_S1_j,"a",@progbits
	.sectionflags	@""
	.align	4
.nv.constant0._Z10sumReduce5IfLj8EEvPT_S1_j:
	.zero		916


//--------------------- .nv.constant0._Z10sumReduce5IfLj16EEvPT_S1_j --------------------------
	.section	.nv.constant0._Z10sumReduce5IfLj16EEvPT_S1_j,"a",@progbits
	.sectionflags	@""
	.align	4
.nv.constant0._Z10sumReduce5IfLj16EEvPT_S1_j:
	.zero		916


//--------------------- .nv.constant0._Z10sumReduce5IfLj32EEvPT_S1_j --------------------------
	.section	.nv.constant0._Z10sumReduce5IfLj32EEvPT_S1_j,"a",@progbits
	.sectionflags	@""
	.align	4
.nv.constant0._Z10sumReduce5IfLj32EEvPT_S1_j:
	.zero		916


//--------------------- .nv.constant0._Z10sumReduce5IfLj64EEvPT_S1_j --------------------------
	.section	.nv.constant0._Z10sumReduce5IfLj64EEvPT_S1_j,"a",@progbits
	.sectionflags	@""
	.align	4
.nv.constant0._Z10sumReduce5IfLj64EEvPT_S1_j:
	.zero		916


//--------------------- .nv.constant0._Z10sumReduce5IfLj128EEvPT_S1_j --------------------------
	.section	.nv.constant0._Z10sumReduce5IfLj128EEvPT_S1_j,"a",@progbits
	.sectionflags	@""
	.align	4
.nv.constant0._Z10sumReduce5IfLj128EEvPT_S1_j:
	.zero		916


//--------------------- .nv.constant0._Z10sumReduce5IfLj256EEvPT_S1_j --------------------------
	.section	.nv.constant0._Z10sumReduce5IfLj256EEvPT_S1_j,"a",@progbits
	.sectionflags	@""
	.align	4
.nv.constant0._Z10sumReduce5IfLj256EEvPT_S1_j:
	.zero		916


//--------------------- .nv.constant0._Z10sumReduce5IfLj512EEvPT_S1_j --------------------------
	.section	.nv.constant0._Z10sumReduce5IfLj512EEvPT_S1_j,"a",@progbits
	.sectionflags	@""
	.align	4
.nv.constant0._Z10sumReduce5IfLj512EEvPT_S1_j:
	.zero		916


//--------------------- .nv.constant0._Z10sumReduce4IfEvPT_S1_j --------------------------
	.section	.nv.constant0._Z10sumReduce4IfEvPT_S1_j,"a",@progbits
	.sectionflags	@""
	.align	4
.nv.constant0._Z10sumReduce4IfEvPT_S1_j:
	.zero		916


//--------------------- .nv.constant0._Z10sumReduce3IfEvPT_S1_j --------------------------
	.section	.nv.constant0._Z10sumReduce3IfEvPT_S1_j,"a",@progbits
	.sectionflags	@""
	.align	4
.nv.constant0._Z10sumReduce3IfEvPT_S1_j:
	.zero		916


//--------------------- .nv.constant0._Z10sumReduce2IfEvPT_S1_j --------------------------
	.section	.nv.constant0._Z10sumReduce2IfEvPT_S1_j,"a",@progbits
	.sectionflags	@""
	.align	4
.nv.constant0._Z10sumReduce2IfEvPT_S1_j:
	.zero		916


//--------------------- .nv.constant0._Z10sumReduce1IfEvPT_S1_j --------------------------
	.section	.nv.constant0._Z10sumReduce1IfEvPT_S1_j,"a",@progbits
	.sectionflags	@""
	.align	4
.nv.constant0._Z10sumReduce1IfEvPT_S1_j:
	.zero		916


//--------------------- .nv.constant0._Z10sumReduce5IiLj1EEvPT_S1_j --------------------------
	.section	.nv.constant0._Z10sumReduce5IiLj1EEvPT_S1_j,"a",@progbits
	.sectionflags	@""
	.align	4
.nv.constant0._Z10sumReduce5IiLj1EEvPT_S1_j:
	.zero		916


//--------------------- .nv.constant0._Z10sumReduce5IiLj2EEvPT_S1_j --------------------------
	.section	.nv.constant0._Z10sumReduce5IiLj2EEvPT_S1_j,"a",@progbits
	.sectionflags	@""
	.align	4
.nv.constant0._Z10sumReduce5IiLj2EEvPT_S1_j:
	.zero		916


//--------------------- .nv.constant0._Z10sumReduce5IiLj4EEvPT_S1_j --------------------------
	.section	.nv.constant0._Z10sumReduce5IiLj4EEvPT_S1_j,"a",@progbits
	.sectionflags	@""
	.align	4
.nv.constant0._Z10sumReduce5IiLj4EEvPT_S1_j:
	.zero		916


//--------------------- .nv.constant0._Z10sumReduce5IiLj8EEvPT_S1_j --------------------------
	.section	.nv.constant0._Z10sumReduce5IiLj8EEvPT_S1_j,"a",@progbits
	.sectionflags	@""
	.align	4
.nv.constant0._Z10sumReduce5IiLj8EEvPT_S1_j:
	.zero		916


//--------------------- .nv.constant0._Z10sumReduce5IiLj16EEvPT_S1_j --------------------------
	.section	.nv.constant0._Z10sumReduce5IiLj16EEvPT_S1_j,"a",@progbits
	.sectionflags	@""
	.align	4
.nv.constant0._Z10sumReduce5IiLj16EEvPT_S1_j:
	.zero		916


//--------------------- .nv.constant0._Z10sumReduce5IiLj32EEvPT_S1_j --------------------------
	.section	.nv.constant0._Z10sumReduce5IiLj32EEvPT_S1_j,"a",@progbits
	.sectionflags	@""
	.align	4
.nv.constant0._Z10sumReduce5IiLj32EEvPT_S1_j:
	.zero		916


//--------------------- .nv.constant0._Z10sumReduce5IiLj64EEvPT_S1_j --------------------------
	.section	.nv.constant0._Z10sumReduce5IiLj64EEvPT_S1_j,"a",@progbits
	.sectionflags	@""
	.align	4
.nv.constant0._Z10sumReduce5IiLj64EEvPT_S1_j:
	.zero		916


//--------------------- .nv.constant0._Z10sumReduce5IiLj128EEvPT_S1_j --------------------------
	.section	.nv.constant0._Z10sumReduce5IiLj128EEvPT_S1_j,"a",@progbits
	.sectionflags	@""
	.align	4
.nv.constant0._Z10sumReduce5IiLj128EEvPT_S1_j:
	.zero		916


//--------------------- .nv.constant0._Z10sumReduce5IiLj256EEvPT_S1_j --------------------------
	.section	.nv.constant0._Z10sumReduce5IiLj256EEvPT_S1_j,"a",@progbits
	.sectionflags	@""
	.align	4
.nv.constant0._Z10sumReduce5IiLj256EEvPT_S1_j:
	.zero		916


//--------------------- .nv.constant0._Z10sumReduce5IiLj512EEvPT_S1_j --------------------------
	.section	.nv.constant0._Z10sumReduce5IiLj512EEvPT_S1_j,"a",@progbits
	.sectionflags	@""
	.align	4
.nv.constant0._Z10sumReduce5IiLj512EEvPT_S1_j:
	.zero		916


//--------------------- .nv.constant0._Z10sumReduce4IiEvPT_S1_j --------------------------
	.section	.nv.constant0._Z10sumReduce4IiEvPT_S1_j,"a",@progbits
	.sectionflags	@""
	.align	4
.nv.constant0._Z10sumReduce4IiEvPT_S1_j:
	.zero		916


//--------------------- .nv.constant0._Z10sumReduce3IiEvPT_S1_j --------------------------
	.section	.nv.constant0._Z10sumReduce3IiEvPT_S1_j,"a",@progbits
	.sectionflags	@""
	.align	4
.nv.constant0._Z10sumReduce3IiEvPT_S1_j:
	.zero		916


//--------------------- .nv.constant0._Z10sumReduce2IiEvPT_S1_j --------------------------
	.section	.nv.constant0._Z10sumReduce2IiEvPT_S1_j,"a",@progbits
	.sectionflags	@""
	.align	4
.nv.constant0._Z10sumReduce2IiEvPT_S1_j:
	.zero		916


//--------------------- .nv.constant0._Z10sumReduce1IiEvPT_S1_j --------------------------
	.section	.nv.constant0._Z10sumReduce1IiEvPT_S1_j,"a",@progbits
	.sectionflags	@""
	.align	4
.nv.constant0._Z10sumReduce1IiEvPT_S1_j:
	.zero		916


//--------------------- SYMBOLS --------------------------

	.type		.nv.reservedSmem.offset0,@object
	.size		.nv.reservedSmem.offset0,0x4
	.type		.nv.reservedSmem.cap,@object
	.size		.nv.reservedSmem.cap,0x4
